def matmul_kernel(
    a_ptr,
    b_ptr,
    c_ptr,
    M,
    N,
    K,
    stride_am,
    stride_ak,
    stride_bk,
    stride_bn,
    stride_cm,
    stride_cn,
    BLOCK_M: tl.constexpr,
    BLOCK_N: tl.constexpr,
    BLOCK_K: tl.constexpr,
    GROUP_M: tl.constexpr,
):
    pid = tl.program_id(axis=0)
    num_pid_m = tl.cdiv(M, BLOCK_M)
    num_pid_n = tl.cdiv(N, BLOCK_N)
    num_pid_in_group = GROUP_M * num_pid_n
    group_id = pid // num_pid_in_group
    first_pid_m = group_id * GROUP_M
    group_size_m = min(num_pid_m - first_pid_m, GROUP_M)
    pid_m = first_pid_m + ((pid % num_pid_in_group) % group_size_m)
    pid_n = (pid % num_pid_in_group) // group_size_m

    offs_am = (pid_m * BLOCK_M + tl.arange(0, BLOCK_M)) % M
    offs_bn = (pid_n * BLOCK_N + tl.arange(0, BLOCK_N)) % N
    offs_k = tl.arange(0, BLOCK_K)
    a_ptrs = a_ptr + offs_am[:, None] * stride_am + offs_k[None, :] * stride_ak
    b_ptrs = b_ptr + offs_k[:, None] * stride_bk + offs_bn[None, :] * stride_bn

    acc = tl.zeros((BLOCK_M, BLOCK_N), dtype=tl.float32)
    for kk in range(0, tl.cdiv(K, BLOCK_K)):
        a = tl.load(a_ptrs, mask=offs_k[None, :] < K - kk * BLOCK_K, other=0.0)
        b = tl.load(b_ptrs, mask=offs_k[:, None] < K - kk * BLOCK_K, other=0.0)
        acc = tl.dot(a, b, acc)
        a_ptrs += BLOCK_K * stride_ak
        b_ptrs += BLOCK_K * stride_bk

    c = acc.to(c_ptr.dtype.element_ty)
    offs_cm = pid_m * BLOCK_M + tl.arange(0, BLOCK_M)
    offs_cn = pid_n * BLOCK_N + tl.arange(0, BLOCK_N)
    c_ptrs = c_ptr + offs_cm[:, None] * stride_cm + offs_cn[None, :] * stride_cn
    mask = (offs_cm[:, None] < M) & (offs_cn[None, :] < N)
    tl.store(c_ptrs, c, mask=mask)

# config = {"BLOCK_K": 64, "BLOCK_M": 32, "BLOCK_N": 256, "GROUP_M": 8, "arch": "sm_90", "dtype": "fp8e4m3", "num_ctas": 1, "num_stages": 4, "num_warps": 2}
# arch = sm_90


// ===== COMPILED SASS (sm_90a) =====

	.target	sm_90a

	.elftype	@"ET_EXEC"


//--------------------- .note.nv.tkinfo           --------------------------
	.section	.note.nv.tkinfo,"",@"SHT_NOTE"
	.sectionflags	@"SHF_NOTE_NV_TKINFO"
	.tkinfo
        /*0018*/ 	.word	0x00000002
        /*0030*/ 	.string	""
        /*0030*/ 	.string	"ptxas"
        /*0030*/ 	.string	"Cuda compilation tools, release 13.0, V13.0.88"
        /*0030*/ 	.string	"Build cuda_13.0.r13.0/compiler.36424714_0"
        /*0030*/ 	.string	"-v  -suppress-debug-info  -lineinfo  -arch sm_90a "



//--------------------- .note.nv.cuinfo           --------------------------
	.section	.note.nv.cuinfo,"",@"SHT_NOTE"
	.sectionflags	@"SHF_NOTE_NV_CUINFO"
        /*0018*/ 	.short	0x0002
        /*001a*/ 	.short	0x005a
        /*001c*/ 	.short	0x0082
	.zero		2


//--------------------- .nv.info                  --------------------------
	.section	.nv.info,"",@"SHT_CUDA_INFO"
	.align	4


	//----- nvinfo : EIATTR_REGCOUNT
	.align		4
        /*0000*/ 	.byte	0x04, 0x2f
        /*0002*/ 	.short	(.L_1 - .L_0)
	.align		4
.L_0:
        /*0004*/ 	.word	index@(matmul_kernel)
        /*0008*/ 	.word	0x00000020


	//----- nvinfo : EIATTR_FRAME_SIZE
	.align		4
.L_1:
        /*000c*/ 	.byte	0x04, 0x11
        /*000e*/ 	.short	(.L_3 - .L_2)
	.align		4
.L_2:
        /*0010*/ 	.word	index@(matmul_kernel)
        /*0014*/ 	.word	0x00001ba0


	//----- nvinfo : EIATTR_MIN_STACK_SIZE
	.align		4
.L_3:
        /*0018*/ 	.byte	0x04, 0x12
        /*001a*/ 	.short	(.L_5 - .L_4)
	.align		4
.L_4:
        /*001c*/ 	.word	index@(matmul_kernel)
        /*0020*/ 	.word	0x00001ba0
.L_5:


//--------------------- .nv.compat                --------------------------
	.section	.nv.compat,"",@"SHT_CUDA_COMPAT_INFO"
	.align	4
        /*0000*/ 	.byte	0x02, 0x09, 0x01, 0x00, 0x02, 0x02, 0x02, 0x00, 0x02, 0x05, 0x05, 0x00, 0x03, 0x07, 0x01, 0x01
        /*0010*/ 	.byte	0x02, 0x03, 0x00, 0x00, 0x02, 0x06, 0x01, 0x00, 0x04, 0x0b, 0x08, 0x00, 0x00, 0x00, 0x00, 0x00
        /*0020*/ 	.byte	0x00, 0x00, 0x00, 0x00


//--------------------- .nv.info.matmul_kernel    --------------------------
	.section	.nv.info.matmul_kernel,"",@"SHT_CUDA_INFO"
	.sectionflags	@""
	.align	4


	//----- nvinfo : EIATTR_CUDA_API_VERSION
	.align		4
        /*0000*/ 	.byte	0x04, 0x37
        /*0002*/ 	.short	(.L_7 - .L_6)
.L_6:
        /*0004*/ 	.word	0x00000082


	//----- nvinfo : EIATTR_KPARAM_INFO
	.align		4
.L_7:
        /*0008*/ 	.byte	0x04, 0x17
        /*000a*/ 	.short	(.L_9 - .L_8)
.L_8:
        /*000c*/ 	.word	0x00000000
        /*0010*/ 	.short	0x000d
        /*0012*/ 	.short	0x0048
        /*0014*/ 	.byte	0x00, 0xf4, 0x21, 0x00


	//----- nvinfo : EIATTR_KPARAM_INFO
	.align		4
.L_9:
        /*0018*/ 	.byte	0x04, 0x17
        /*001a*/ 	.short	(.L_11 - .L_10)
.L_10:
        /*001c*/ 	.word	0x00000000
        /*0020*/ 	.short	0x000c
        /*0022*/ 	.short	0x0040
        /*0024*/ 	.byte	0x00, 0xf4, 0x21, 0x00


	//----- nvinfo : EIATTR_KPARAM_INFO
	.align		4
.L_11:
        /*0028*/ 	.byte	0x04, 0x17
        /*002a*/ 	.short	(.L_13 - .L_12)
.L_12:
        /*002c*/ 	.word	0x00000000
        /*0030*/ 	.short	0x000b
        /*0032*/ 	.short	0x0038
        /*0034*/ 	.byte	0x00, 0xf0, 0x11, 0x00


	//----- nvinfo : EIATTR_KPARAM_INFO
	.align		4
.L_13:
        /*0038*/ 	.byte	0x04, 0x17
        /*003a*/ 	.short	(.L_15 - .L_14)
.L_14:
        /*003c*/ 	.word	0x00000000
        /*0040*/ 	.short	0x000a
        /*0042*/ 	.short	0x0034
        /*0044*/ 	.byte	0x00, 0xf0, 0x11, 0x00


	//----- nvinfo : EIATTR_KPARAM_INFO
	.align		4
.L_15:
        /*0048*/ 	.byte	0x04, 0x17
        /*004a*/ 	.short	(.L_17 - .L_16)
.L_16:
        /*004c*/ 	.word	0x00000000
        /*0050*/ 	.short	0x0009
        /*0052*/ 	.short	0x0030
        /*0054*/ 	.byte	0x00, 0xf0, 0x11, 0x00


	//----- nvinfo : EIATTR_KPARAM_INFO
	.align		4
.L_17:
        /*0058*/ 	.byte	0x04, 0x17
        /*005a*/ 	.short	(.L_19 - .L_18)
.L_18:
        /*005c*/ 	.word	0x00000000
        /*0060*/ 	.short	0x0008
        /*0062*/ 	.short	0x002c
        /*0064*/ 	.byte	0x00, 0xf0, 0x11, 0x00


	//----- nvinfo : EIATTR_KPARAM_INFO
	.align		4
.L_19:
        /*0068*/ 	.byte	0x04, 0x17
        /*006a*/ 	.short	(.L_21 - .L_20)
.L_20:
        /*006c*/ 	.word	0x00000000
        /*0070*/ 	.short	0x0007
        /*0072*/ 	.short	0x0028
        /*0074*/ 	.byte	0x00, 0xf0, 0x11, 0x00


	//----- nvinfo : EIATTR_KPARAM_INFO
	.align		4
.L_21:
        /*0078*/ 	.byte	0x04, 0x17
        /*007a*/ 	.short	(.L_23 - .L_22)
.L_22:
        /*007c*/ 	.word	0x00000000
        /*0080*/ 	.short	0x0006
        /*0082*/ 	.short	0x0024
        /*0084*/ 	.byte	0x00, 0xf0, 0x11, 0x00


	//----- nvinfo : EIATTR_KPARAM_INFO
	.align		4
.L_23:
        /*0088*/ 	.byte	0x04, 0x17
        /*008a*/ 	.short	(.L_25 - .L_24)
.L_24:
        /*008c*/ 	.word	0x00000000
        /*0090*/ 	.short	0x0005
        /*0092*/ 	.short	0x0020
        /*0094*/ 	.byte	0x00, 0xf0, 0x11, 0x00


	//----- nvinfo : EIATTR_KPARAM_INFO
	.align		4
.L_25:
        /*0098*/ 	.byte	0x04, 0x17
        /*009a*/ 	.short	(.L_27 - .L_26)
.L_26:
        /*009c*/ 	.word	0x00000000
        /*00a0*/ 	.short	0x0004
        /*00a2*/ 	.short	0x001c
        /*00a4*/ 	.byte	0x00, 0xf0, 0x11, 0x00


	//----- nvinfo : EIATTR_KPARAM_INFO
	.align		4
.L_27:
        /*00a8*/ 	.byte	0x04, 0x17
        /*00aa*/ 	.short	(.L_29 - .L_28)
.L_28:
        /*00ac*/ 	.word	0x00000000
        /*00b0*/ 	.short	0x0003
        /*00b2*/ 	.short	0x0018
        /*00b4*/ 	.byte	0x00, 0xf0, 0x11, 0x00


	//----- nvinfo : EIATTR_KPARAM_INFO
	.align		4
.L_29:
        /*00b8*/ 	.byte	0x04, 0x17
        /*00ba*/ 	.short	(.L_31 - .L_30)
.L_30:
        /*00bc*/ 	.word	0x00000000
        /*00c0*/ 	.short	0x0002
        /*00c2*/ 	.short	0x0010
        /*00c4*/ 	.byte	0x00, 0xf4, 0x21, 0x00


	//----- nvinfo : EIATTR_KPARAM_INFO
	.align		4
.L_31:
        /*00c8*/ 	.byte	0x04, 0x17
        /*00ca*/ 	.short	(.L_33 - .L_32)
.L_32:
        /*00cc*/ 	.word	0x00000000
        /*00d0*/ 	.short	0x0001
        /*00d2*/ 	.short	0x0008
        /*00d4*/ 	.byte	0x00, 0xf4, 0x21, 0x00


	//----- nvinfo : EIATTR_KPARAM_INFO
	.align		4
.L_33:
        /*00d8*/ 	.byte	0x04, 0x17
        /*00da*/ 	.short	(.L_35 - .L_34)
.L_34:
        /*00dc*/ 	.word	0x00000000
        /*00e0*/ 	.short	0x0000
        /*00e2*/ 	.short	0x0000
        /*00e4*/ 	.byte	0x00, 0xf4, 0x21, 0x00


	//----- nvinfo : EIATTR_SPARSE_MMA_MASK
	.align		4
.L_35:
        /*00e8*/ 	.byte	0x03, 0x50
        /*00ea*/ 	.short	0x0000


	//----- nvinfo : EIATTR_MAXREG_COUNT
	.align		4
        /*00ec*/ 	.byte	0x03, 0x1b
        /*00ee*/ 	.short	0x00ff


	//----- nvinfo : EIATTR_NUM_BARRIERS
	.align		4
        /*00f0*/ 	.byte	0x02, 0x4c
        /*00f2*/ 	.byte	0x01
	.zero		1


	//----- nvinfo : EIATTR_ANNOTATIONS
	.align		4
        /*00f4*/ 	.byte	0x04, 0x55
        /*00f6*/ 	.short	(.L_37 - .L_36)


	//   ....[0]....
.L_36:
        /*00f8*/ 	.word	0x00000001
        /*00fc*/ 	.byte	0x20, 0x06, 0x00, 0x00, 0x01, 0x00, 0x00, 0x00, 0x50, 0x06, 0x00, 0x00, 0x01, 0x00, 0x00, 0x00
        /* <DEDUP_REMOVED lines=3700> */
        /*e84c*/ 	.byte	0x30, 0xf6, 0x03, 0x00


	//----- nvinfo : EIATTR_MERCURY_ISA_VERSION
	.align		4
.L_37:
        /*e850*/ 	.byte	0x03, 0x5f
        /*e852*/ 	.short	0x0101


	//----- nvinfo : EIATTR_EXIT_INSTR_OFFSETS
	.align		4
        /*e854*/ 	.byte	0x04, 0x1c
        /*e856*/ 	.short	(.L_39 - .L_38)


	//   ....[0]....
.L_38:
        /*e858*/ 	.word	0x0003faa0


	//   ....[1]....
        /*e85c*/ 	.word	0x0003fac0


	//----- nvinfo : EIATTR_REQNTID
	.align		4
.L_39:
        /*e860*/ 	.byte	0x04, 0x10
        /*e862*/ 	.short	(.L_41 - .L_40)
.L_40:
        /*e864*/ 	.word	0x00000040
        /*e868*/ 	.word	0x00000001
        /*e86c*/ 	.word	0x00000001


	//----- nvinfo : EIATTR_CBANK_PARAM_SIZE
	.align		4
.L_41:
        /*e870*/ 	.byte	0x03, 0x19
        /*e872*/ 	.short	0x0050


	//----- nvinfo : EIATTR_PARAM_CBANK
	.align		4
        /*e874*/ 	.byte	0x04, 0x0a
        /*e876*/ 	.short	(.L_43 - .L_42)
	.align		4
.L_42:
        /*e878*/ 	.word	index@(.nv.constant0.matmul_kernel)
        /*e87c*/ 	.short	0x0210
        /*e87e*/ 	.short	0x0050


	//----- nvinfo : EIATTR_SW_WAR
	.align		4
.L_43:
        /*e880*/ 	.byte	0x04, 0x36
        /*e882*/ 	.short	(.L_45 - .L_44)
.L_44:
        /*e884*/ 	.word	0x00000008
.L_45:


//--------------------- .nv.callgraph             --------------------------
	.section	.nv.callgraph,"",@"SHT_CUDA_CALLGRAPH"
	.align	4
	.sectionentsize	8
	.align		4
        /*0000*/ 	.word	0x00000000
	.align		4
        /*0004*/ 	.word	0xffffffff
	.align		4
        /*0008*/ 	.word	0x00000000
	.align		4
        /*000c*/ 	.word	0xfffffffe
	.align		4
        /*0010*/ 	.word	0x00000000
	.align		4
        /*0014*/ 	.word	0xfffffffd
	.align		4
        /*0018*/ 	.word	0x00000000
	.align		4
        /*001c*/ 	.word	0xfffffffc


//--------------------- .text.matmul_kernel       --------------------------
	.section	.text.matmul_kernel,"ax",@progbits
	.align	128
        .global         matmul_kernel
        .type           matmul_kernel,@function
        .size           matmul_kernel,(.L_x_4 - matmul_kernel)
        .other          matmul_kernel,@"STO_CUDA_ENTRY STV_DEFAULT"
matmul_kernel:
.text.matmul_kernel:
[----:B------:R-:W0:Y:S08]  /*0000*/  LDC R1, c[0x0][0x28] ;  /* 0x00000a00ff017b82 */ /* 0x000e300000000800 */
[----:B------:R-:W1:Y:S01]  /*0010*/  LDC.64 R8, c[0x0][0x228] ;  /* 0x00008a00ff087b82 */ /* 0x000e620000000a00 */
[----:B------:R-:W2:Y:S01]  /*0020*/  S2R R14, SR_TID.X ;  /* 0x00000000000e7919 */ /* 0x000ea20000002100 */
[----:B0-----:R-:W-:Y:S01]  /*0030*/  VIADD R1, R1, 0xffffe460 ;  /* 0xffffe46001017836 */ /* 0x001fe20000000000 */
[----:B------:R-:W-:Y:S01]  /*0040*/  UMOV UR5, 0x400 ;  /* 0x0000040000057882 */ /* 0x000fe20000000000 */
[----:B------:R-:W-:-:S04]  /*0050*/  ULDC.64 UR10, c[0x0][0x208] ;  /* 0x00008200000a7ab9 */ /* 0x000fc80000000a00 */
[----:B------:R-:W0:Y:S01]  /*0060*/  S2UR UR6, SR_CgaCtaId ;  /* 0x00000000000679c3 */ /* 0x000e220000008800 */
[----:B-1----:R-:W-:-:S05]  /*0070*/  VIADD R0, R9, 0xff ;  /* 0x000000ff09007836 */ /* 0x002fca0000000000 */
[----:B------:R-:W-:Y:S01]  /*0080*/  SHF.R.S32.HI R3, RZ, 0x1f, R0 ;  /* 0x0000001fff037819 */ /* 0x000fe20000011400 */
[----:B0-----:R-:W-:-:S03]  /*0090*/  ULEA UR5, UR6, UR5, 0x18 ;  /* 0x0000000506057291 */ /* 0x001fc6000f8ec03f */
[----:B------:R-:W-:-:S04]  /*00a0*/  LEA.HI R3, R3, R0, RZ, 0x8 ;  /* 0x0000000003037211 */ /* 0x000fc800078f40ff */
[----:B------:R-:W-:Y:S02]  /*00b0*/  SHF.R.S32.HI R0, RZ, 0x8, R3 ;  /* 0x00000008ff007819 */ /* 0x000fe40000011403 */
[----:B------:R-:W0:Y:S03]  /*00c0*/  S2R R3, SR_CTAID.X ;  /* 0x0000000000037919 */ /* 0x000e260000002500 */
[----:B------:R-:W-:-:S05]  /*00d0*/  IMAD.SHL.U32 R0, R0, 0x8, RZ ;  /* 0x0000000800007824 */ /* 0x000fca00078e00ff */
[-C--:B------:R-:W-:Y:S02]  /*00e0*/  IABS R7, R0.reuse ;  /* 0x0000000000077213 */ /* 0x080fe40000000000 */
[----:B------:R-:W-:Y:S02]  /*00f0*/  IABS R12, R0 ;  /* 0x00000000000c7213 */ /* 0x000fe40000000000 */
[----:B------:R-:W1:Y:S08]  /*0100*/  I2F.RP R2, R7 ;  /* 0x0000000700027306 */ /* 0x000e700000209400 */
[----:B-1----:R-:W1:Y:S01]  /*0110*/  MUFU.RCP R2, R2 ;  /* 0x0000000200027308 */ /* 0x002e620000001000 */
[----:B0-----:R-:W-:Y:S01]  /*0120*/  IABS R10, R3 ;  /* 0x00000003000a7213 */ /* 0x001fe20000000000 */
[----:B-1----:R-:W-:-:S02]  /*0130*/  VIADD R4, R2, 0xffffffe ;  /* 0x0ffffffe02047836 */ /* 0x002fc40000000000 */
[----:B------:R-:W-:-:S04]  /*0140*/  IMAD.MOV R2, RZ, RZ, -R12 ;  /* 0x000000ffff027224 */ /* 0x000fc800078e0a0c */
[----:B------:R0:W1:Y:S02]  /*0150*/  F2I.FTZ.U32.TRUNC.NTZ R5, R4 ;  /* 0x0000000400057305 */ /* 0x000064000021f000 */
[----:B0-----:R-:W-:Y:S02]  /*0160*/  IMAD.MOV.U32 R4, RZ, RZ, RZ ;  /* 0x000000ffff047224 */ /* 0x001fe400078e00ff */
[----:B-1----:R-:W-:-:S04]  /*0170*/  IMAD.MOV R6, RZ, RZ, -R5 ;  /* 0x000000ffff067224 */ /* 0x002fc800078e0a05 */
[----:B------:R-:W-:Y:S02]  /*0180*/  IMAD R11, R6, R7, RZ ;  /* 0x00000007060b7224 */ /* 0x000fe400078e02ff */
[----:B------:R-:W-:Y:S02]  /*0190*/  IMAD.MOV.U32 R6, RZ, RZ, R10 ;  /* 0x000000ffff067224 */ /* 0x000fe400078e000a */
[----:B------:R-:W-:-:S06]  /*01a0*/  IMAD.HI.U32 R5, R5, R11, R4 ;  /* 0x0000000b05057227 */ /* 0x000fcc00078e0004 */
[----:B------:R-:W-:-:S04]  /*01b0*/  IMAD.HI.U32 R5, R5, R6, RZ ;  /* 0x0000000605057227 */ /* 0x000fc800078e00ff */
[----:B------:R-:W-:-:S05]  /*01c0*/  IMAD R2, R5, R2, R6 ;  /* 0x0000000205027224 */ /* 0x000fca00078e0206 */
[----:B------:R-:W-:-:S13]  /*01d0*/  ISETP.GT.U32.AND P1, PT, R7, R2, PT ;  /* 0x000000020700720c */ /* 0x000fda0003f24070 */
[----:B------:R-:W-:Y:S02]  /*01e0*/  @!P1 IMAD.IADD R2, R2, 0x1, -R7 ;  /* 0x0000000102029824 */ /* 0x000fe400078e0a07 */
[----:B------:R-:W-:Y:S01]  /*01f0*/  @!P1 VIADD R5, R5, 0x1 ;  /* 0x0000000105059836 */ /* 0x000fe20000000000 */
[----:B------:R-:W-:Y:S02]  /*0200*/  ISETP.NE.AND P1, PT, R0, RZ, PT ;  /* 0x000000ff0000720c */ /* 0x000fe40003f25270 */
[----:B------:R-:W-:Y:S02]  /*0210*/  ISETP.GE.U32.AND P0, PT, R2, R7, PT ;  /* 0x000000070200720c */ /* 0x000fe40003f06070 */
[----:B------:R-:W-:-:S04]  /*0220*/  LOP3.LUT R2, R3, R0, RZ, 0x3c, !PT ;  /* 0x0000000003027212 */ /* 0x000fc800078e3cff */
[----:B------:R-:W-:Y:S01]  /*0230*/  ISETP.GE.AND P2, PT, R2, RZ, PT ;  /* 0x000000ff0200720c */ /* 0x000fe20003f46270 */
[----:B------:R-:W-:-:S06]  /*0240*/  VIADD R2, R8, 0x1f ;  /* 0x0000001f08027836 */ /* 0x000fcc0000000000 */
[----:B------:R-:W-:-:S04]  /*0250*/  @P0 VIADD R5, R5, 0x1 ;  /* 0x0000000105050836 */ /* 0x000fc80000000000 */
[----:B------:R-:W-:Y:S01]  /*0260*/  IMAD.MOV.U32 R4, RZ, RZ, R5 ;  /* 0x000000ffff047224 */ /* 0x000fe200078e0005 */
[----:B------:R-:W-:-:S03]  /*0270*/  SHF.R.S32.HI R5, RZ, 0x1f, R2 ;  /* 0x0000001fff057819 */ /* 0x000fc60000011402 */
[----:B------:R-:W-:Y:S01]  /*0280*/  @!P2 IMAD.MOV R4, RZ, RZ, -R4 ;  /* 0x000000ffff04a224 */ /* 0x000fe200078e0a04 */
[----:B------:R-:W-:Y:S02]  /*0290*/  @!P1 LOP3.LUT R4, RZ, R0, RZ, 0x33, !PT ;  /* 0x00000000ff049212 */ /* 0x000fe400078e33ff */
[----:B------:R-:W-:-:S03]  /*02a0*/  LEA.HI R5, R5, R2, RZ, 0x5 ;  /* 0x0000000205057211 */ /* 0x000fc600078f28ff */
[----:B------:R-:W-:Y:S02]  /*02b0*/  IMAD.SHL.U32 R2, R4, 0x8, RZ ;  /* 0x0000000804027824 */ /* 0x000fe400078e00ff */
[----:B------:R-:W-:-:S03]  /*02c0*/  IMAD.MOV R4, RZ, RZ, -R4 ;  /* 0x000000ffff047224 */ /* 0x000fc600078e0a04 */
[----:B------:R-:W-:Y:S01]  /*02d0*/  LEA.HI.SX32 R5, R5, -R2, 0x1b ;  /* 0x8000000205057211 */ /* 0x000fe200078fdaff */
[----:B------:R-:W-:Y:S02]  /*02e0*/  IMAD R13, R0, R4, R3 ;  /* 0x00000004000d7224 */ /* 0x000fe400078e0203 */
[----:B------:R-:W-:Y:S01]  /*02f0*/  IMAD.MOV.U32 R4, RZ, RZ, RZ ;  /* 0x000000ffff047224 */ /* 0x000fe200078e00ff */
[----:B------:R-:W-:-:S04]  /*0300*/  VIMNMX R6, R5, 0x8, PT ;  /* 0x0000000805067848 */ /* 0x000fc80003fe0100 */
[-C--:B------:R-:W-:Y:S02]  /*0310*/  IABS R10, R6.reuse ;  /* 0x00000006000a7213 */ /* 0x080fe40000000000 */
[----:B------:R-:W-:Y:S02]  /*0320*/  IABS R0, R6 ;  /* 0x0000000600007213 */ /* 0x000fe40000000000 */
[----:B------:R-:W0:Y:S08]  /*0330*/  I2F.RP R7, R10 ;  /* 0x0000000a00077306 */ /* 0x000e300000209400 */
[----:B0-----:R-:W0:Y:S02]  /*0340*/  MUFU.RCP R7, R7 ;  /* 0x0000000700077308 */ /* 0x001e240000001000 */
[----:B0-----:R-:W-:-:S06]  /*0350*/  VIADD R5, R7, 0xffffffe ;  /* 0x0ffffffe07057836 */ /* 0x001fcc0000000000 */
[----:B------:R-:W0:Y:S02]  /*0360*/  F2I.FTZ.U32.TRUNC.NTZ R5, R5 ;  /* 0x0000000500057305 */ /* 0x000e24000021f000 */
[----:B0-----:R-:W-:-:S04]  /*0370*/  IMAD.MOV R11, RZ, RZ, -R5 ;  /* 0x000000ffff0b7224 */ /* 0x001fc800078e0a05 */
[----:B------:R-:W-:Y:S01]  /*0380*/  IMAD.MOV.U32 R3, RZ, RZ, R11 ;  /* 0x000000ffff037224 */ /* 0x000fe200078e000b */
[----:B------:R-:W-:-:S03]  /*0390*/  IABS R11, R13 ;  /* 0x0000000d000b7213 */ /* 0x000fc60000000000 */
[----:B------:R-:W-:-:S04]  /*03a0*/  IMAD R3, R3, R10, RZ ;  /* 0x0000000a03037224 */ /* 0x000fc800078e02ff */
[----:B------:R-:W-:Y:S01]  /*03b0*/  IMAD.HI.U32 R4, R5, R3, R4 ;  /* 0x0000000305047227 */ /* 0x000fe200078e0004 */
[----:B--2---:R-:W-:-:S03]  /*03c0*/  LOP3.LUT R5, R14, 0x20, RZ, 0xc0, !PT ;  /* 0x000000200e057812 */ /* 0x004fc600078ec0ff */
[----:B------:R-:W-:Y:S01]  /*03d0*/  IMAD.MOV R3, RZ, RZ, -R0 ;  /* 0x000000ffff037224 */ /* 0x000fe200078e0a00 */
[----:B------:R-:W-:Y:S01]  /*03e0*/  R2UR UR4, R5 ;  /* 0x00000000050472ca */ /* 0x000fe200000e0000 */
[----:B------:R-:W-:Y:S01]  /*03f0*/  IMAD.HI.U32 R0, R4, R11, RZ ;  /* 0x0000000b04007227 */ /* 0x000fe200078e00ff */
[----:B------:R-:W-:Y:S01]  /*0400*/  SHF.R.U32.HI R5, RZ, 0x5, R14 ;  /* 0x00000005ff057819 */ /* 0x000fe2000001160e */
[----:B------:R-:W0:Y:S02]  /*0410*/  LDC R4, c[0x0][0x230] ;  /* 0x00008c00ff047b82 */ /* 0x000e240000000800 */
[----:B------:R-:W-:Y:S01]  /*0420*/  IMAD R3, R0, R3, R11 ;  /* 0x0000000300037224 */ /* 0x000fe200078e020b */
[----:B------:R-:W-:-:S04]  /*0430*/  SGXT.U32 R15, R5, 0x1 ;  /* 0x00000001050f781a */ /* 0x000fc80000000000 */
[----:B------:R-:W-:-:S13]  /*0440*/  ISETP.GT.U32.AND P1, PT, R10, R3, PT ;  /* 0x000000030a00720c */ /* 0x000fda0003f24070 */
[----:B------:R-:W-:Y:S02]  /*0450*/  @!P1 IMAD.IADD R3, R3, 0x1, -R10 ;  /* 0x0000000103039824 */ /* 0x000fe400078e0a0a */
[----:B------:R-:W-:Y:S01]  /*0460*/  @!P1 VIADD R0, R0, 0x1 ;  /* 0x0000000100009836 */ /* 0x000fe20000000000 */
[----:B------:R-:W-:Y:S01]  /*0470*/  ISETP.NE.AND P1, PT, R6, RZ, PT ;  /* 0x000000ff0600720c */ /* 0x000fe20003f25270 */
[----:B0-----:R-:W-:Y:S01]  /*0480*/  VIADD R16, R4, 0x3f ;  /* 0x0000003f04107836 */ /* 0x001fe20000000000 */
[----:B------:R-:W-:Y:S02]  /*0490*/  ISETP.GE.U32.AND P0, PT, R3, R10, PT ;  /* 0x0000000a0300720c */ /* 0x000fe40003f06070 */
[----:B------:R-:W-:Y:S02]  /*04a0*/  LOP3.LUT R3, R13, R6, RZ, 0x3c, !PT ;  /* 0x000000060d037212 */ /* 0x000fe400078e3cff */
[----:B------:R-:W-:Y:S02]  /*04b0*/  LOP3.LUT R4, R15, 0x4, RZ, 0xfc, !PT ;  /* 0x000000040f047812 */ /* 0x000fe400078efcff */
[----:B------:R-:W-:-:S02]  /*04c0*/  ISETP.GE.AND P2, PT, R3, RZ, PT ;  /* 0x000000ff0300720c */ /* 0x000fc40003f46270 */
[C---:B------:R-:W-:Y:S02]  /*04d0*/  LOP3.LUT R4, R15.reuse, 0xa, RZ, 0xfc, !PT ;  /* 0x0000000a0f047812 */ /* 0x040fe400078efcff */
[C---:B------:R-:W-:Y:S02]  /*04e0*/  LOP3.LUT R4, R15.reuse, 0x10, RZ, 0xfc, !PT ;  /* 0x000000100f047812 */ /* 0x040fe400078efcff */
[C---:B------:R-:W-:Y:S01]  /*04f0*/  LOP3.LUT R4, R15.reuse, 0x16, RZ, 0xfc, !PT ;  /* 0x000000160f047812 */ /* 0x040fe200078efcff */
[----:B------:R-:W-:Y:S01]  /*0500*/  @P0 VIADD R0, R0, 0x1 ;  /* 0x0000000100000836 */ /* 0x000fe20000000000 */
[----:B------:R-:W-:Y:S02]  /*0510*/  ISETP.GT.AND P0, PT, R16, 0x3f, PT ;  /* 0x0000003f1000780c */ /* 0x000fe40003f04270 */
[C---:B------:R-:W-:Y:S02]  /*0520*/  LOP3.LUT R4, R15.reuse, 0x1c, RZ, 0xfc, !PT ;  /* 0x0000001c0f047812 */ /* 0x040fe400078efcff */
[----:B------:R-:W-:Y:S01]  /*0530*/  LOP3.LUT R4, R15, 0x22, RZ, 0xfc, !PT ;  /* 0x000000220f047812 */ /* 0x000fe200078efcff */
[----:B------:R-:W-:Y:S01]  /*0540*/  @!P2 IMAD.MOV R0, RZ, RZ, -R0 ;  /* 0x000000ffff00a224 */ /* 0x000fe200078e0a00 */
[----:B------:R-:W-:-:S02]  /*0550*/  @!P1 LOP3.LUT R0, RZ, R6, RZ, 0x33, !PT ;  /* 0x00000006ff009212 */ /* 0x000fc400078e33ff */
[C---:B------:R-:W-:Y:S02]  /*0560*/  LOP3.LUT R4, R15.reuse, 0x28, RZ, 0xfc, !PT ;  /* 0x000000280f047812 */ /* 0x040fe400078efcff */
[C---:B------:R-:W-:Y:S01]  /*0570*/  LOP3.LUT R4, R15.reuse, 0x2e, RZ, 0xfc, !PT ;  /* 0x0000002e0f047812 */ /* 0x040fe200078efcff */
[----:B------:R-:W-:Y:S01]  /*0580*/  IMAD.MOV R3, RZ, RZ, -R0 ;  /* 0x000000ffff037224 */ /* 0x000fe200078e0a00 */
[C---:B------:R-:W-:Y:S01]  /*0590*/  LOP3.LUT R4, R15.reuse, 0x34, RZ, 0xfc, !PT ;  /* 0x000000340f047812 */ /* 0x040fe200078efcff */
[----:B------:R-:W-:Y:S01]  /*05a0*/  IMAD.SHL.U32 R0, R0, 0x100, RZ ;  /* 0x0000010000007824 */ /* 0x000fe200078e00ff */
[----:B------:R-:W-:Y:S01]  /*05b0*/  LOP3.LUT R4, R15, 0x3a, RZ, 0xfc, !PT ;  /* 0x0000003a0f047812 */ /* 0x000fe200078efcff */
[----:B------:R-:W-:-:S04]  /*05c0*/  IMAD R3, R6, R3, R13 ;  /* 0x0000000306037224 */ /* 0x000fc800078e020d */
[----:B------:R-:W-:Y:S01]  /*05d0*/  IMAD.IADD R3, R2, 0x1, R3 ;  /* 0x0000000102037824 */ /* 0x000fe200078e0203 */
[----:B------:R-:W-:-:S05]  /*05e0*/  LOP3.LUT R2, R14, 0x1f, RZ, 0xc0, !PT ;  /* 0x0000001f0e027812 */ /* 0x000fca00078ec0ff */
[----:B------:R-:W-:Y:S01]  /*05f0*/  IMAD R26, R3, 0x20, R2 ;  /* 0x00000020031a7824 */ /* 0x000fe200078e0202 */
[C---:B------:R-:W-:Y:S02]  /*0600*/  LOP3.LUT R2, R15.reuse, 0x2, RZ, 0xfc, !PT ;  /* 0x000000020f027812 */ /* 0x040fe400078efcff */
[C---:B------:R-:W-:Y:S02]  /*0610*/  LOP3.LUT R3, R15.reuse, 0x6, RZ, 0xfc, !PT ;  /* 0x000000060f037812 */ /* 0x040fe400078efcff */
[----:B------:R0:W-:Y:S01]  /*0620*/  STL [R1+0x1044], R26 ;  /* 0x0010441a01007387 */ /* 0x0001e20000100800 */
[C---:B------:R-:W-:Y:S02]  /*0630*/  LOP3.LUT R2, R15.reuse, 0x8, RZ, 0xfc, !PT ;  /* 0x000000080f027812 */ /* 0x040fe400078efcff */
[C---:B------:R-:W-:Y:S01]  /*0640*/  LOP3.LUT R3, R15.reuse, 0xc, RZ, 0xfc, !PT ;  /* 0x0000000c0f037812 */ /* 0x040fe200078efcff */
[----:B------:R0:W-:Y:S01]  /*0650*/  STL [R1+0x244], R0 ;  /* 0x0002440001007387 */ /* 0x0001e20000100800 */
[----:B------:R-:W-:-:S02]  /*0660*/  LOP3.LUT R2, R15, 0xe, RZ, 0xfc, !PT ;  /* 0x0000000e0f027812 */ /* 0x000fc400078efcff */
[C---:B------:R-:W-:Y:S02]  /*0670*/  LOP3.LUT R3, R15.reuse, 0x12, RZ, 0xfc, !PT ;  /* 0x000000120f037812 */ /* 0x040fe400078efcff */
[C---:B------:R-:W-:Y:S02]  /*0680*/  LOP3.LUT R2, R15.reuse, 0x14, RZ, 0xfc, !PT ;  /* 0x000000140f027812 */ /* 0x040fe400078efcff */
[C---:B------:R-:W-:Y:S02]  /*0690*/  LOP3.LUT R3, R15.reuse, 0x18, RZ, 0xfc, !PT ;  /* 0x000000180f037812 */ /* 0x040fe400078efcff */
[C---:B------:R-:W-:Y:S02]  /*06a0*/  LOP3.LUT R2, R15.reuse, 0x1a, RZ, 0xfc, !PT ;  /* 0x0000001a0f027812 */ /* 0x040fe400078efcff */
[C---:B------:R-:W-:Y:S02]  /*06b0*/  LOP3.LUT R3, R15.reuse, 0x1e, RZ, 0xfc, !PT ;  /* 0x0000001e0f037812 */ /* 0x040fe400078efcff */
        /* <DEDUP_REMOVED lines=10> */
[----:B------:R-:W-:Y:S01]  /*0760*/  LOP3.LUT R2, R15, 0x3e, RZ, 0xfc, !PT ;  /* 0x0000003e0f027812 */ /* 0x000fe200078efcff */
[----:B0-----:R-:W-:Y:S06]  /*0770*/  @P0 BRA `(.L_x_0) ;  /* 0x0000000800140947 */ /* 0x001fec0003800000 */
[C---:B------:R-:W-:Y:S02]  /*0780*/  IMAD.SHL.U32 R2, R14.reuse, 0x40, RZ ;  /* 0x000000400e027824 */ /* 0x040fe400078e00ff */
[----:B------:R-:W-:-:S03]  /*0790*/  IMAD.SHL.U32 R0, R14, 0x8, RZ ;  /* 0x000000080e007824 */ /* 0x000fc600078e00ff */
[----:B------:R1:W-:Y:S04]  /*07a0*/  STL [R1+0x103c], R2 ;  /* 0x00103c0201007387 */ /* 0x0003e80000100800 */
[----:B------:R1:W-:Y:S04]  /*07b0*/  STL [R1+0x60], RZ ;  /* 0x000060ff01007387 */ /* 0x0003e80000100800 */
[----:B------:R1:W-:Y:S04]  /*07c0*/  STL [R1+0x1040], R0 ;  /* 0x0010400001007387 */ /* 0x0003e80000100800 */
[----:B------:R1:W-:Y:S04]  /*07d0*/  STL [R1+0x64], RZ ;  /* 0x000064ff01007387 */ /* 0x0003e80000100800 */
        /* <DEDUP_REMOVED lines=125> */
[----:B------:R1:W-:Y:S01]  /*0fb0*/  STL [R1+0x35c], RZ ;  /* 0x00035cff01007387 */ /* 0x0003e20000100800 */
[----:B------:R-:W-:Y:S05]  /*0fc0*/  BRA `(.L_x_1) ;  /* 0x0000035c00e87947 */ /* 0x000fea0003800000 */
.L_x_0:
[----:B------:R-:W-:Y:S01]  /*0fd0*/  IABS R0, R9 ;  /* 0x0000000900007213 */ /* 0x000fe20000000000 */
[----:B------:R0:W-:Y:S01]  /*0fe0*/  STL [R1+0x11c4], R9 ;  /* 0x0011c40901007387 */ /* 0x0001e20000100800 */
[----:B------:R-:W-:Y:S01]  /*0ff0*/  IMAD.MOV.U32 R18, RZ, RZ, RZ ;  /* 0x000000ffff127224 */ /* 0x000fe200078e00ff */
[----:B------:R-:W-:Y:S01]  /*1000*/  ULDC UR7, c[0x0][0x238] ;  /* 0x00008e0000077ab9 */ /* 0x000fe20000000800 */
[----:B------:R-:W-:Y:S01]  /*1010*/  ULDC UR8, c[0x0][0x23c] ;  /* 0x00008f0000087ab9 */ /* 0x000fe20000000800 */
[----:B------:R-:W-:Y:S01]  /*1020*/  ULDC.64 UR12, c[0x0][0x218] ;  /* 0x00008600000c7ab9 */ /* 0x000fe20000000a00 */
[----:B------:R-:W-:Y:S01]  /*1030*/  ULDC UR6, c[0x0][0x234] ;  /* 0x00008d0000067ab9 */ /* 0x000fe20000000800 */
[----:B------:R-:W-:Y:S01]  /*1040*/  ULDC.64 UR14, c[0x0][0x210] ;  /* 0x00008400000e7ab9 */ /* 0x000fe20000000a00 */
[----:B0-----:R-:W2:Y:S01]  /*1050*/  LDL R9, [R1+0x244] ;  /* 0x0002440001097983 */ /* 0x001ea20000100800 */
[----:B------:R-:W0:Y:S08]  /*1060*/  I2F.RP R2, R0 ;  /* 0x0000000000027306 */ /* 0x000e300000209400 */
[----:B0-----:R-:W0:Y:S02]  /*1070*/  MUFU.RCP R2, R2 ;  /* 0x0000000200027308 */ /* 0x001e240000001000 */
[----:B0-----:R-:W-:-:S06]  /*1080*/  VIADD R2, R2, 0xffffffe ;  /* 0x0ffffffe02027836 */ /* 0x001fcc0000000000 */
[----:B------:R-:W0:Y:S02]  /*1090*/  F2I.FTZ.U32.TRUNC.NTZ R19, R2 ;  /* 0x0000000200137305 */ /* 0x000e24000021f000 */
[----:B0-----:R-:W-:-:S04]  /*10a0*/  IMAD.MOV R3, RZ, RZ, -R19 ;  /* 0x000000ffff037224 */ /* 0x001fc800078e0a13 */
[----:B------:R-:W-:-:S04]  /*10b0*/  IMAD R3, R3, R0, RZ ;  /* 0x0000000003037224 */ /* 0x000fc800078e02ff */
[----:B------:R-:W-:-:S04]  /*10c0*/  IMAD.HI.U32 R18, R19, R3, R18 ;  /* 0x0000000313127227 */ /* 0x000fc800078e0012 */
[C---:B--2---:R-:W-:Y:S02]  /*10d0*/  VIADD R2, R9.reuse, 0xff ;  /* 0x000000ff09027836 */ /* 0x044fe40000000000 */
[C---:B------:R-:W-:Y:S02]  /*10e0*/  VIADD R10, R9.reuse, 0xfd ;  /* 0x000000fd090a7836 */ /* 0x040fe40000000000 */
[C---:B------:R-:W-:Y:S01]  /*10f0*/  VIADD R3, R9.reuse, 0xfc ;  /* 0x000000fc09037836 */ /* 0x040fe20000000000 */
[----:B------:R-:W-:Y:S01]  /*1100*/  IABS R5, R2 ;  /* 0x0000000200057213 */ /* 0x000fe20000000000 */
[C---:B------:R-:W-:Y:S01]  /*1110*/  VIADD R7, R9.reuse, 0xfe ;  /* 0x000000fe09077836 */ /* 0x040fe20000000000 */
[----:B------:R-:W-:Y:S01]  /*1120*/  IABS R6, R10 ;  /* 0x0000000a00067213 */ /* 0x000fe20000000000 */
[----:B------:R-:W-:Y:S01]  /*1130*/  VIADD R15, R9, 0xfa ;  /* 0x000000fa090f7836 */ /* 0x000fe20000000000 */
[----:B------:R-:W-:Y:S01]  /*1140*/  IABS R11, R3 ;  /* 0x00000003000b7213 */ /* 0x000fe20000000000 */
[----:B------:R-:W-:Y:S01]  /*1150*/  IMAD.HI.U32 R4, R18, R5, RZ ;  /* 0x0000000512047227 */ /* 0x000fe200078e00ff */
[----:B------:R-:W-:-:S02]  /*1160*/  IABS R12, R7 ;  /* 0x00000007000c7213 */ /* 0x000fc40000000000 */
[----:B------:R-:W-:Y:S01]  /*1170*/  ISETP.GE.AND P4, PT, R2, RZ, PT ;  /* 0x000000ff0200720c */ /* 0x000fe20003f86270 */
[----:B------:R-:W-:Y:S01]  /*1180*/  IMAD.MOV R4, RZ, RZ, -R4 ;  /* 0x000000ffff047224 */ /* 0x000fe200078e0a04 */
[----:B------:R-:W-:Y:S01]  /*1190*/  ISETP.GE.AND P1, PT, R7, RZ, PT ;  /* 0x000000ff0700720c */ /* 0x000fe20003f26270 */
[----:B------:R-:W-:-:S04]  /*11a0*/  IMAD.HI.U32 R13, R18, R6, RZ ;  /* 0x00000006120d7227 */ /* 0x000fc800078e00ff */
[----:B------:R-:W-:Y:S02]  /*11b0*/  IMAD R5, R0, R4, R5 ;  /* 0x0000000400057224 */ /* 0x000fe400078e0205 */
[----:B------:R-:W-:Y:S02]  /*11c0*/  IMAD.MOV R13, RZ, RZ, -R13 ;  /* 0x000000ffff0d7224 */ /* 0x000fe400078e0a0d */
[----:B------:R-:W-:Y:S01]  /*11d0*/  IMAD.HI.U32 R4, R18, R11, RZ ;  /* 0x0000000b12047227 */ /* 0x000fe200078e00ff */
[----:B------:R-:W-:-:S03]  /*11e0*/  ISETP.GT.U32.AND P0, PT, R0, R5, PT ;  /* 0x000000050000720c */ /* 0x000fc60003f04070 */
[----:B------:R-:W-:Y:S02]  /*11f0*/  IMAD R6, R0, R13, R6 ;  /* 0x0000000d00067224 */ /* 0x000fe400078e0206 */
[----:B------:R-:W-:Y:S02]  /*1200*/  IMAD.MOV R13, RZ, RZ, -R4 ;  /* 0x000000ffff0d7224 */ /* 0x000fe400078e0a04 */
[----:B------:R-:W-:Y:S01]  /*1210*/  IMAD.HI.U32 R14, R18, R12, RZ ;  /* 0x0000000c120e7227 */ /* 0x000fe200078e00ff */
[----:B------:R-:W-:-:S03]  /*1220*/  ISETP.GT.U32.AND P2, PT, R0, R6, PT ;  /* 0x000000060000720c */ /* 0x000fc60003f44070 */
[C---:B------:R-:W-:Y:S01]  /*1230*/  IMAD R2, R0.reuse, R13, R11 ;  /* 0x0000000d00027224 */ /* 0x040fe200078e020b */
[----:B------:R-:W-:Y:S01]  /*1240*/  IABS R13, R15 ;  /* 0x0000000f000d7213 */ /* 0x000fe20000000000 */
[----:B------:R-:W-:Y:S02]  /*1250*/  IMAD.MOV R14, RZ, RZ, -R14 ;  /* 0x000000ffff0e7224 */ /* 0x000fe400078e0a0e */
[----:B------:R-:W-:Y:S01]  /*1260*/  @!P0 IMAD.IADD R5, R5, 0x1, -R0 ;  /* 0x0000000105058824 */ /* 0x000fe200078e0a00 */
[C---:B------:R-:W-:Y:S01]  /*1270*/  ISETP.GT.U32.AND P5, PT, R0.reuse, R2, PT ;  /* 0x000000020000720c */ /* 0x040fe20003fa4070 */
[----:B------:R-:W-:Y:S01]  /*1280*/  IMAD R12, R0, R14, R12 ;  /* 0x0000000e000c7224 */ /* 0x000fe200078e020c */
[----:B------:R-:W-:Y:S01]  /*1290*/  ISETP.GE.AND P0, PT, R10, RZ, PT ;  /* 0x000000ff0a00720c */ /* 0x000fe20003f06270 */
[----:B------:R-:W-:Y:S01]  /*12a0*/  VIADD R4, R9, 0xfb ;  /* 0x000000fb09047836 */ /* 0x000fe20000000000 */
[----:B------:R-:W-:Y:S01]  /*12b0*/  ISETP.GT.U32.AND P6, PT, R0, R5, PT ;  /* 0x000000050000720c */ /* 0x000fe20003fc4070 */
[----:B------:R-:W-:Y:S01]  /*12c0*/  IMAD.HI.U32 R16, R18, R13, RZ ;  /* 0x0000000d12107227 */ /* 0x000fe200078e00ff */
[----:B------:R-:W-:-:S02]  /*12d0*/  ISETP.GT.U32.AND P3, PT, R0, R12, PT ;  /* 0x0000000c0000720c */ /* 0x000fc40003f64070 */
[----:B------:R-:W-:Y:S01]  /*12e0*/  IABS R11, R4 ;  /* 0x00000004000b7213 */ /* 0x000fe20000000000 */
[----:B------:R-:W-:Y:S02]  /*12f0*/  @!P2 IMAD.IADD R6, R6, 0x1, -R0 ;  /* 0x000000010606a824 */ /* 0x000fe400078e0a00 */
[----:B------:R-:W-:Y:S02]  /*1300*/  IMAD.MOV R16, RZ, RZ, -R16 ;  /* 0x000000ffff107224 */ /* 0x000fe400078e0a10 */
[--C-:B------:R-:W-:Y:S01]  /*1310*/  @!P5 IMAD.IADD R2, R2, 0x1, -R0.reuse ;  /* 0x000000010202d824 */ /* 0x100fe200078e0a00 */
[C---:B------:R-:W-:Y:S01]  /*1320*/  ISETP.GT.U32.AND P2, PT, R0.reuse, R6, PT ;  /* 0x000000060000720c */ /* 0x040fe20003f44070 */
[----:B------:R-:W-:Y:S02]  /*1330*/  IMAD.MOV.U32 R10, RZ, RZ, R11 ;  /* 0x000000ffff0a7224 */ /* 0x000fe400078e000b */
[C---:B------:R-:W-:Y:S01]  /*1340*/  IMAD R13, R0.reuse, R16, R13 ;  /* 0x00000010000d7224 */ /* 0x040fe200078e020d */
[----:B------:R-:W-:Y:S01]  /*1350*/  ISETP.GT.U32.AND P5, PT, R0, R2, PT ;  /* 0x000000020000720c */ /* 0x000fe20003fa4070 */
[--C-:B------:R-:W-:Y:S01]  /*1360*/  @!P3 IMAD.IADD R12, R12, 0x1, -R0.reuse ;  /* 0x000000010c0cb824 */ /* 0x100fe200078e0a00 */
[----:B------:R-:W-:Y:S01]  /*1370*/  ISETP.GE.AND P3, PT, R3, RZ, PT ;  /* 0x000000ff0300720c */ /* 0x000fe20003f66270 */
[----:B------:R-:W-:-:S02]  /*1380*/  @!P6 IMAD.IADD R5, R5, 0x1, -R0 ;  /* 0x000000010505e824 */ /* 0x000fc400078e0a00 */
[----:B------:R-:W-:Y:S01]  /*1390*/  IMAD.HI.U32 R7, R18, R10, RZ ;  /* 0x0000000a12077227 */ /* 0x000fe200078e00ff */
[----:B------:R-:W-:-:S03]  /*13a0*/  ISETP.GT.U32.AND P6, PT, R0, R12, PT ;  /* 0x0000000c0000720c */ /* 0x000fc60003fc4070 */
[----:B------:R-:W-:Y:S02]  /*13b0*/  IMAD.MOV R7, RZ, RZ, -R7 ;  /* 0x000000ffff077224 */ /* 0x000fe400078e0a07 */
[--C-:B------:R-:W-:Y:S01]  /*13c0*/  @!P2 IMAD.IADD R6, R6, 0x1, -R0.reuse ;  /* 0x000000010606a824 */ /* 0x100fe200078e0a00 */
[----:B------:R-:W-:Y:S01]  /*13d0*/  ISETP.GE.AND P2, PT, R4, RZ, PT ;  /* 0x000000ff0400720c */ /* 0x000fe20003f46270 */
[----:B------:R-:W-:Y:S01]  /*13e0*/  @!P5 IMAD.IADD R2, R2, 0x1, -R0 ;  /* 0x000000010202d824 */ /* 0x000fe200078e0a00 */
[C---:B------:R-:W-:Y:S01]  /*13f0*/  ISETP.GT.U32.AND P5, PT, R0.reuse, R13, PT ;  /* 0x0000000d0000720c */ /* 0x040fe20003fa4070 */
[----:B------:R-:W-:Y:S02]  /*1400*/  IMAD R10, R0, R7, R10 ;  /* 0x00000007000a7224 */ /* 0x000fe400078e020a */
[C---:B------:R-:W-:Y:S02]  /*1410*/  VIADD R11, R9.reuse, 0xf9 ;  /* 0x000000f9090b7836 */ /* 0x040fe40000000000 */
[----:B------:R-:W-:-:S02]  /*1420*/  VIADD R4, R9, 0xf7 ;  /* 0x000000f709047836 */ /* 0x000fc40000000000 */
[--C-:B------:R-:W-:Y:S01]  /*1430*/  @!P6 IMAD.IADD R12, R12, 0x1, -R0.reuse ;  /* 0x000000010c0ce824 */ /* 0x100fe200078e0a00 */
[----:B------:R-:W-:Y:S01]  /*1440*/  ISETP.GT.U32.AND P6, PT, R0, R10, PT ;  /* 0x0000000a0000720c */ /* 0x000fe20003fc4070 */
[----:B------:R-:W-:Y:S01]  /*1450*/  VIADD R3, R9, 0xf8 ;  /* 0x000000f809037836 */ /* 0x000fe20000000000 */
[----:B------:R-:W-:Y:S01]  /*1460*/  IABS R14, R11 ;  /* 0x0000000b000e7213 */ /* 0x000fe20000000000 */
[----:B------:R-:W-:Y:S01]  /*1470*/  IMAD.MOV.U32 R21, RZ, RZ, R5 ;  /* 0x000000ffff157224 */ /* 0x000fe200078e0005 */
[----:B------:R-:W-:Y:S01]  /*1480*/  IABS R16, R4 ;  /* 0x0000000400107213 */ /* 0x000fe20000000000 */
[----:B------:R-:W-:Y:S01]  /*1490*/  @!P5 IMAD.IADD R13, R13, 0x1, -R0 ;  /* 0x000000010d0dd824 */ /* 0x000fe200078e0a00 */
[----:B------:R-:W-:Y:S01]  /*14a0*/  IABS R7, R3 ;  /* 0x0000000300077213 */ /* 0x000fe20000000000 */
[----:B------:R-:W-:-:S03]  /*14b0*/  IMAD.HI.U32 R17, R18, R14, RZ ;  /* 0x0000000e12117227 */ /* 0x000fc600078e00ff */
[----:B------:R-:W-:Y:S01]  /*14c0*/  ISETP.GT.U32.AND P5, PT, R0, R13, PT ;  /* 0x0000000d0000720c */ /* 0x000fe20003fa4070 */
[----:B------:R-:W-:-:S04]  /*14d0*/  IMAD.HI.U32 R5, R18, R16, RZ ;  /* 0x0000001012057227 */ /* 0x000fc800078e00ff */
[----:B------:R-:W-:Y:S02]  /*14e0*/  IMAD.MOV R17, RZ, RZ, -R17 ;  /* 0x000000ffff117224 */ /* 0x000fe400078e0a11 */
[----:B------:R-:W-:Y:S02]  /*14f0*/  IMAD.MOV R5, RZ, RZ, -R5 ;  /* 0x000000ffff057224 */ /* 0x000fe400078e0a05 */
[----:B------:R-:W-:Y:S01]  /*1500*/  @!P6 IMAD.IADD R10, R10, 0x1, -R0 ;  /* 0x000000010a0ae824 */ /* 0x000fe200078e0a00 */
[----:B------:R-:W-:Y:S01]  /*1510*/  ISETP.GE.AND P6, PT, R15, RZ, PT ;  /* 0x000000ff0f00720c */ /* 0x000fe20003fc6270 */
[----:B------:R-:W-:-:S04]  /*1520*/  IMAD.HI.U32 R19, R18, R7, RZ ;  /* 0x0000000712137227 */ /* 0x000fc800078e00ff */
[C---:B------:R-:W-:Y:S02]  /*1530*/  IMAD R14, R0.reuse, R17, R14 ;  /* 0x00000011000e7224 */ /* 0x040fe400078e020e */
[----:B------:R-:W-:Y:S02]  /*1540*/  IMAD.MOV.U32 R20, RZ, RZ, R12 ;  /* 0x000000ffff147224 */ /* 0x000fe400078e000c */
[C---:B------:R-:W-:Y:S02]  /*1550*/  IMAD R5, R0.reuse, R5, R16 ;  /* 0x0000000500057224 */ /* 0x040fe400078e0210 */
[----:B------:R-:W-:Y:S01]  /*1560*/  @!P4 IMAD.MOV R21, RZ, RZ, -R21 ;  /* 0x000000ffff15c224 */ /* 0x000fe200078e0a15 */
[C---:B------:R-:W-:Y:S01]  /*1570*/  ISETP.GT.U32.AND P4, PT, R0.reuse, R10, PT ;  /* 0x0000000a0000720c */ /* 0x040fe20003f84070 */
[----:B------:R-:W-:Y:S02]  /*1580*/  IMAD.MOV R19, RZ, RZ, -R19 ;  /* 0x000000ffff137224 */ /* 0x000fe400078e0a13 */
[----:B------:R-:W-:Y:S01]  /*1590*/  VIADD R15, R9, 0xf6 ;  /* 0x000000f6090f7836 */ /* 0x000fe20000000000 */
[----:B------:R-:W-:Y:S01]  /*15a0*/  STL [R1+0x3d0], R21 ;  /* 0x0003d01501007387 */ /* 0x000fe20000100800 */
[----:B------:R-:W-:Y:S01]  /*15b0*/  @!P1 IMAD.MOV R20, RZ, RZ, -R20 ;  /* 0x000000ffff149224 */ /* 0x000fe200078e0a14 */
[C---:B------:R-:W-:Y:S01]  /*15c0*/  ISETP.GT.U32.AND P1, PT, R0.reuse, R14, PT ;  /* 0x0000000e0000720c */ /* 0x040fe20003f24070 */
[----:B------:R-:W-:Y:S01]  /*15d0*/  @!P5 IMAD.IADD R13, R13, 0x1, -R0 ;  /* 0x000000010d0dd824 */ /* 0x000fe200078e0a00 */
[C---:B------:R-:W-:Y:S01]  /*15e0*/  ISETP.GT.U32.AND P5, PT, R0.reuse, R5, PT ;  /* 0x000000050000720c */ /* 0x040fe20003fa4070 */
[C---:B------:R-:W-:Y:S01]  /*15f0*/  IMAD R19, R0.reuse, R19, R7 ;  /* 0x0000001300137224 */ /* 0x040fe200078e0207 */
[----:B------:R-:W-:Y:S01]  /*1600*/  IABS R7, R15 ;  /* 0x0000000f00077213 */ /* 0x000fe20000000000 */
[----:B------:R-:W-:Y:S01]  /*1610*/  @!P0 IMAD.MOV R6, RZ, RZ, -R6 ;  /* 0x000000ffff068224 */ /* 0x000fe200078e0a06 */
[----:B------:R-:W-:Y:S01]  /*1620*/  STL [R1+0x3cc], R20 ;  /* 0x0003cc1401007387 */ /* 0x000fe20000100800 */
[----:B------:R-:W-:Y:S01]  /*1630*/  @!P3 IMAD.MOV R2, RZ, RZ, -R2 ;  /* 0x000000ffff02b224 */ /* 0x000fe200078e0a02 */
[----:B------:R-:W-:Y:S01]  /*1640*/  ISETP.GT.U32.AND P3, PT, R0, R19, PT ;  /* 0x000000130000720c */ /* 0x000fe20003f64070 */
[--C-:B------:R-:W-:Y:S01]  /*1650*/  @!P4 IMAD.IADD R10, R10, 0x1, -R0.reuse ;  /* 0x000000010a0ac824 */ /* 0x100fe200078e0a00 */
[----:B------:R0:W-:Y:S01]  /*1660*/  STL [R1+0x3c8], R6 ;  /* 0x0003c80601007387 */ /* 0x0001e20000100800 */
[----:B------:R-:W-:Y:S01]  /*1670*/  ISETP.GE.AND P0, PT, R11, RZ, PT ;  /* 0x000000ff0b00720c */ /* 0x000fe20003f06270 */
[----:B------:R-:W-:Y:S01]  /*1680*/  VIADD R25, R9, 0x1b ;  /* 0x0000001b09197836 */ /* 0x000fe20000000000 */
[----:B------:R-:W-:Y:S01]  /*1690*/  ISETP.GE.AND P4, PT, R3, RZ, PT ;  /* 0x000000ff0300720c */ /* 0x000fe20003f86270 */
[--C-:B------:R-:W-:Y:S01]  /*16a0*/  @!P1 IMAD.IADD R14, R14, 0x1, -R0.reuse ;  /* 0x000000010e0e9824 */ /* 0x100fe200078e0a00 */
[----:B------:R-:W-:Y:S01]  /*16b0*/  ISETP.GE.AND P1, PT, R4, RZ, PT ;  /* 0x000000ff0400720c */ /* 0x000fe20003f26270 */
[----:B------:R-:W-:Y:S01]  /*16c0*/  @!P5 IMAD.IADD R5, R5, 0x1, -R0 ;  /* 0x000000010505d824 */ /* 0x000fe200078e0a00 */
[----:B------:R1:W-:Y:S01]  /*16d0*/  STL [R1+0x3c4], R2 ;  /* 0x0003c40201007387 */ /* 0x0003e20000100800 */
[----:B------:R-:W-:-:S02]  /*16e0*/  IMAD.MOV.U32 R11, RZ, RZ, R10 ;  /* 0x000000ffff0b7224 */ /* 0x000fc400078e000a */
[----:B0-----:R-:W-:Y:S01]  /*16f0*/  IMAD.MOV.U32 R6, RZ, RZ, R7 ;  /* 0x000000ffff067224 */ /* 0x001fe200078e0007 */
[C---:B------:R-:W-:Y:S01]  /*1700*/  ISETP.GT.U32.AND P5, PT, R0.reuse, R5, PT ;  /* 0x000000050000720c */ /* 0x040fe20003fa4070 */
[----:B------:R-:W-:Y:S02]  /*1710*/  VIADD R7, R9, 0xf5 ;  /* 0x000000f509077836 */ /* 0x000fe40000000000 */
[----:B------:R-:W-:Y:S01]  /*1720*/  @!P2 IMAD.MOV R11, RZ, RZ, -R11 ;  /* 0x000000ffff0ba224 */ /* 0x000fe200078e0a0b */
[----:B------:R-:W-:Y:S01]  /*1730*/  ISETP.GT.U32.AND P2, PT, R0, R14, PT ;  /* 0x0000000e0000720c */ /* 0x000fe20003f44070 */
[----:B------:R-:W-:Y:S01]  /*1740*/  IMAD.HI.U32 R3, R18, R6, RZ ;  /* 0x0000000612037227 */ /* 0x000fe200078e00ff */
[----:B------:R-:W-:Y:S02]  /*1750*/  IABS R4, R7 ;  /* 0x0000000700047213 */ /* 0x000fe40000000000 */
[----:B------:R0:W-:Y:S01]  /*1760*/  STL [R1+0x2c], R11 ;  /* 0x00002c0b01007387 */ /* 0x0001e20000100800 */
[----:B------:R-:W-:-:S02]  /*1770*/  @!P3 IMAD.IADD R19, R19, 0x1, -R0 ;  /* 0x000000011313b824 */ /* 0x000fc400078e0a00 */
[----:B------:R-:W-:-:S03]  /*1780*/  IMAD.HI.U32 R10, R18, R4, RZ ;  /* 0x00000004120a7227 */ /* 0x000fc600078e00ff */
[C---:B------:R-:W-:Y:S01]  /*1790*/  ISETP.GT.U32.AND P3, PT, R0.reuse, R19, PT ;  /* 0x000000130000720c */ /* 0x040fe20003f64070 */
[----:B------:R-:W-:Y:S02]  /*17a0*/  IMAD.MOV R10, RZ, RZ, -R10 ;  /* 0x000000ffff0a7224 */ /* 0x000fe400078e0a0a */
[----:B------:R-:W-:Y:S02]  /*17b0*/  IMAD.MOV R3, RZ, RZ, -R3 ;  /* 0x000000ffff037224 */ /* 0x000fe400078e0a03 */
[C---:B------:R-:W-:Y:S02]  /*17c0*/  IMAD R4, R0.reuse, R10, R4 ;  /* 0x0000000a00047224 */ /* 0x040fe400078e0204 */
[----:B------:R-:W-:Y:S02]  /*17d0*/  IMAD R3, R0, R3, R6 ;  /* 0x0000000300037224 */ /* 0x000fe400078e0206 */
[----:B-1----:R-:W-:Y:S02]  /*17e0*/  VIADD R2, R9, 0xf4 ;  /* 0x000000f409027836 */ /* 0x002fe40000000000 */
[----:B0-----:R-:W-:-:S02]  /*17f0*/  IMAD.MOV.U32 R11, RZ, RZ, R13 ;  /* 0x000000ffff0b7224 */ /* 0x001fc400078e000d */
[--C-:B------:R-:W-:Y:S01]  /*1800*/  @!P5 IMAD.IADD R5, R5, 0x1, -R0.reuse ;  /* 0x000000010505d824 */ /* 0x100fe200078e0a00 */
[----:B------:R-:W-:Y:S01]  /*1810*/  ISETP.GT.U32.AND P5, PT, R0, R4, PT ;  /* 0x000000040000720c */ /* 0x000fe20003fa4070 */
[--C-:B------:R-:W-:Y:S01]  /*1820*/  @!P2 IMAD.IADD R14, R14, 0x1, -R0.reuse ;  /* 0x000000010e0ea824 */ /* 0x100fe200078e0a00 */
[----:B------:R-:W-:Y:S01]  /*1830*/  ISETP.GT.U32.AND P2, PT, R0, R3, PT ;  /* 0x000000030000720c */ /* 0x000fe20003f44070 */
[----:B------:R-:W-:Y:S01]  /*1840*/  @!P6 IMAD.MOV R11, RZ, RZ, -R11 ;  /* 0x000000ffff0be224 */ /* 0x000fe200078e0a0b */
[----:B------:R-:W-:Y:S01]  /*1850*/  IABS R6, R2 ;  /* 0x0000000200067213 */ /* 0x000fe20000000000 */
[----:B------:R-:W-:Y:S01]  /*1860*/  @!P3 IMAD.IADD R19, R19, 0x1, -R0 ;  /* 0x000000011313b824 */ /* 0x000fe200078e0a00 */
[----:B------:R-:W-:Y:S01]  /*1870*/  ISETP.GE.AND P3, PT, R7, RZ, PT ;  /* 0x000000ff0700720c */ /* 0x000fe20003f66270 */
[----:B------:R-:W-:Y:S01]  /*1880*/  VIADD R7, R9, 0xf3 ;  /* 0x000000f309077836 */ /* 0x000fe20000000000 */
[----:B------:R0:W-:Y:S01]  /*1890*/  STL [R1+0x30], R11 ;  /* 0x0000300b01007387 */ /* 0x0001e20000100800 */
[----:B------:R-:W-:Y:S01]  /*18a0*/  IMAD.MOV.U32 R16, RZ, RZ, R14 ;  /* 0x000000ffff107224 */ /* 0x000fe200078e000e */
[----:B------:R-:W-:Y:S01]  /*18b0*/  ISETP.GE.AND P6, PT, R15, RZ, PT ;  /* 0x000000ff0f00720c */ /* 0x000fe20003fc6270 */
[----:B------:R-:W-:Y:S01]  /*18c0*/  IMAD.MOV.U32 R14, RZ, RZ, R19 ;  /* 0x000000ffff0e7224 */ /* 0x000fe200078e0013 */
[----:B------:R-:W-:Y:S01]  /*18d0*/  IABS R12, R7 ;  /* 0x00000007000c7213 */ /* 0x000fe20000000000 */
[----:B------:R-:W-:-:S02]  /*18e0*/  @!P5 IMAD.IADD R4, R4, 0x1, -R0 ;  /* 0x000000010404d824 */ /* 0x000fc400078e0a00 */
[----:B------:R-:W-:Y:S01]  /*18f0*/  @!P2 IMAD.IADD R3, R3, 0x1, -R0 ;  /* 0x000000010303a824 */ /* 0x000fe200078e0a00 */
[----:B------:R-:W-:Y:S01]  /*1900*/  ISETP.GE.AND P2, PT, R2, RZ, PT ;  /* 0x000000ff0200720c */ /* 0x000fe20003f46270 */
[----:B------:R-:W-:Y:S01]  /*1910*/  @!P0 IMAD.MOV R16, RZ, RZ, -R16 ;  /* 0x000000ffff108224 */ /* 0x000fe200078e0a10 */
[----:B------:R-:W-:Y:S01]  /*1920*/  ISETP.GT.U32.AND P5, PT, R0, R4, PT ;  /* 0x000000040000720c */ /* 0x000fe20003fa4070 */
[----:B0-----:R-:W-:Y:S01]  /*1930*/  IMAD.HI.U32 R11, R18, R6, RZ ;  /* 0x00000006120b7227 */ /* 0x001fe200078e00ff */
[----:B------:R-:W-:Y:S02]  /*1940*/  ISETP.GT.U32.AND P0, PT, R0, R3, PT ;  /* 0x000000030000720c */ /* 0x000fe40003f04070 */
[----:B------:R-:W-:Y:S01]  /*1950*/  STL [R1+0x38], R16 ;  /* 0x0000381001007387 */ /* 0x000fe20000100800 */
[----:B------:R-:W-:Y:S02]  /*1960*/  IMAD.MOV R11, RZ, RZ, -R11 ;  /* 0x000000ffff0b7224 */ /* 0x000fe400078e0a0b */
[----:B------:R-:W-:-:S02]  /*1970*/  @!P4 IMAD.MOV R14, RZ, RZ, -R14 ;  /* 0x000000ffff0ec224 */ /* 0x000fc400078e0a0e */
[C---:B------:R-:W-:Y:S02]  /*1980*/  IMAD R6, R0.reuse, R11, R6 ;  /* 0x0000000b00067224 */ /* 0x040fe400078e0206 */
[----:B------:R-:W-:Y:S01]  /*1990*/  @!P1 IMAD.MOV R5, RZ, RZ, -R5 ;  /* 0x000000ffff059224 */ /* 0x000fe200078e0a05 */
[----:B------:R-:W-:Y:S01]  /*19a0*/  STL [R1+0x44], R14 ;  /* 0x0000440e01007387 */ /* 0x000fe20000100800 */
[----:B------:R-:W-:Y:S01]  /*19b0*/  VIADD R10, R9, 0xf2 ;  /* 0x000000f2090a7836 */ /* 0x000fe20000000000 */
[----:B------:R-:W-:Y:S01]  /*19c0*/  ISETP.GT.U32.AND P4, PT, R0, R6, PT ;  /* 0x000000060000720c */ /* 0x000fe20003f84070 */
[----:B------:R-:W-:Y:S01]  /*19d0*/  IMAD.HI.U32 R2, R18, R12, RZ ;  /* 0x0000000c12027227 */ /* 0x000fe200078e00ff */
[----:B------:R0:W-:Y:S01]  /*19e0*/  STL [R1+0x48], R5 ;  /* 0x0000480501007387 */ /* 0x0001e20000100800 */
[----:B------:R-:W-:Y:S02]  /*19f0*/  ISETP.GE.AND P1, PT, R7, RZ, PT ;  /* 0x000000ff0700720c */ /* 0x000fe40003f26270 */
[----:B------:R-:W-:Y:S01]  /*1a00*/  IABS R13, R10 ;  /* 0x0000000a000d7213 */ /* 0x000fe20000000000 */
[----:B------:R-:W-:-:S02]  /*1a10*/  @!P5 IMAD.IADD R4, R4, 0x1, -R0 ;  /* 0x000000010404d824 */ /* 0x000fc400078e0a00 */
[----:B------:R-:W-:Y:S01]  /*1a20*/  @!P0 IMAD.IADD R3, R3, 0x1, -R0 ;  /* 0x0000000103038824 */ /* 0x000fe200078e0a00 */
[----:B------:R-:W-:Y:S01]  /*1a30*/  ISETP.GE.AND P0, PT, R10, RZ, PT ;  /* 0x000000ff0a00720c */ /* 0x000fe20003f06270 */
[----:B------:R-:W-:-:S04]  /*1a40*/  IMAD.HI.U32 R11, R18, R13, RZ ;  /* 0x0000000d120b7227 */ /* 0x000fc800078e00ff */
[----:B0-----:R-:W-:Y:S02]  /*1a50*/  IMAD.MOV R5, RZ, RZ, -R2 ;  /* 0x000000ffff057224 */ /* 0x001fe400078e0a02 */
[----:B------:R-:W-:Y:S02]  /*1a60*/  IMAD.MOV R11, RZ, RZ, -R11 ;  /* 0x000000ffff0b7224 */ /* 0x000fe400078e0a0b */
[----:B------:R-:W-:Y:S02]  /*1a70*/  IMAD R12, R0, R5, R12 ;  /* 0x00000005000c7224 */ /* 0x000fe400078e020c */
[----:B------:R-:W-:Y:S02]  /*1a80*/  @!P4 IMAD.IADD R6, R6, 0x1, -R0 ;  /* 0x000000010606c824 */ /* 0x000fe400078e0a00 */
[C---:B------:R-:W-:Y:S01]  /*1a90*/  IMAD R14, R0.reuse, R11, R13 ;  /* 0x0000000b000e7224 */ /* 0x040fe200078e020d */
[C---:B------:R-:W-:Y:S01]  /*1aa0*/  ISETP.GT.U32.AND P5, PT, R0.reuse, R12, PT ;  /* 0x0000000c0000720c */ /* 0x040fe20003fa4070 */
[----:B------:R-:W-:Y:S01]  /*1ab0*/  IMAD.MOV.U32 R16, RZ, RZ, R3 ;  /* 0x000000ffff107224 */ /* 0x000fe200078e0003 */
[----:B------:R-:W-:Y:S01]  /*1ac0*/  ISETP.GT.U32.AND P4, PT, R0, R6, PT ;  /* 0x000000060000720c */ /* 0x000fe20003f84070 */
[----:B------:R-:W-:-:S02]  /*1ad0*/  VIADD R7, R9, 0xf0 ;  /* 0x000000f009077836 */ /* 0x000fc40000000000 */
[----:B------:R-:W-:Y:S01]  /*1ae0*/  @!P6 IMAD.MOV R16, RZ, RZ, -R16 ;  /* 0x000000ffff10e224 */ /* 0x000fe200078e0a10 */
[----:B------:R-:W-:Y:S01]  /*1af0*/  ISETP.GT.U32.AND P6, PT, R0, R14, PT ;  /* 0x0000000e0000720c */ /* 0x000fe20003fc4070 */
[----:B------:R-:W-:Y:S01]  /*1b00*/  IMAD.MOV.U32 R15, RZ, RZ, R4 ;  /* 0x000000ffff0f7224 */ /* 0x000fe200078e0004 */
[----:B------:R-:W-:Y:S01]  /*1b10*/  IABS R11, R7 ;  /* 0x00000007000b7213 */ /* 0x000fe20000000000 */
[C---:B------:R-:W-:Y:S01]  /*1b20*/  VIADD R2, R9.reuse, 0xf1 ;  /* 0x000000f109027836 */ /* 0x040fe20000000000 */
[----:B------:R-:W-:Y:S01]  /*1b30*/  STL [R1+0x88], R16 ;  /* 0x0000881001007387 */ /* 0x000fe20000100800 */
[----:B------:R-:W-:Y:S02]  /*1b40*/  VIADD R5, R9, 0xef ;  /* 0x000000ef09057836 */ /* 0x000fe40000000000 */
[--C-:B------:R-:W-:Y:S01]  /*1b50*/  @!P5 IMAD.IADD R12, R12, 0x1, -R0.reuse ;  /* 0x000000010c0cd824 */ /* 0x100fe200078e0a00 */
[----:B------:R-:W-:Y:S01]  /*1b60*/  IABS R10, R2 ;  /* 0x00000002000a7213 */ /* 0x000fe20000000000 */
[----:B------:R-:W-:Y:S01]  /*1b70*/  @!P3 IMAD.MOV R15, RZ, RZ, -R15 ;  /* 0x000000ffff0fb224 */ /* 0x000fe200078e0a0f */
[----:B------:R-:W-:Y:S01]  /*1b80*/  IABS R3, R5 ;  /* 0x0000000500037213 */ /* 0x000fe20000000000 */
[--C-:B------:R-:W-:Y:S01]  /*1b90*/  @!P4 IMAD.IADD R6, R6, 0x1, -R0.reuse ;  /* 0x000000010606c824 */ /* 0x100fe200078e0a00 */
[----:B------:R-:W-:Y:S01]  /*1ba0*/  ISETP.GT.U32.AND P5, PT, R0, R12, PT ;  /* 0x0000000c0000720c */ /* 0x000fe20003fa4070 */
[----:B------:R-:W-:Y:S01]  /*1bb0*/  IMAD.MOV.U32 R13, RZ, RZ, R11 ;  /* 0x000000ffff0d7224 */ /* 0x000fe200078e000b */
[----:B------:R0:W-:Y:S01]  /*1bc0*/  STL [R1+0x8c], R15 ;  /* 0x00008c0f01007387 */ /* 0x0001e20000100800 */
[----:B------:R-:W-:Y:S01]  /*1bd0*/  @!P6 IMAD.IADD R14, R14, 0x1, -R0 ;  /* 0x000000010e0ee824 */ /* 0x000fe200078e0a00 */
[----:B------:R-:W-:Y:S01]  /*1be0*/  ISETP.GE.AND P3, PT, R2, RZ, PT ;  /* 0x000000ff0200720c */ /* 0x000fe20003f66270 */
[----:B------:R-:W-:Y:S01]  /*1bf0*/  IMAD.HI.U32 R4, R18, R10, RZ ;  /* 0x0000000a12047227 */ /* 0x000fe200078e00ff */
[----:B------:R-:W-:-:S02]  /*1c00*/  ISETP.GE.AND P4, PT, R7, RZ, PT ;  /* 0x000000ff0700720c */ /* 0x000fc40003f86270 */
[----:B------:R-:W-:Y:S01]  /*1c10*/  ISETP.GT.U32.AND P6, PT, R0, R14, PT ;  /* 0x0000000e0000720c */ /* 0x000fe20003fc4070 */
[----:B------:R-:W-:Y:S02]  /*1c20*/  IMAD.MOV.U32 R11, RZ, RZ, R3 ;  /* 0x000000ffff0b7224 */ /* 0x000fe400078e0003 */
[----:B------:R-:W-:-:S04]  /*1c30*/  IMAD.HI.U32 R3, R18, R13, RZ ;  /* 0x0000000d12037227 */ /* 0x000fc800078e00ff */
[----:B0-----:R-:W-:Y:S02]  /*1c40*/  IMAD.MOV.U32 R15, RZ, RZ, R6 ;  /* 0x000000ffff0f7224 */ /* 0x001fe400078e0006 */
[----:B------:R-:W-:Y:S02]  /*1c50*/  IMAD.MOV R4, RZ, RZ, -R4 ;  /* 0x000000ffff047224 */ /* 0x000fe400078e0a04 */
[----:B------:R-:W-:Y:S01]  /*1c60*/  @!P2 IMAD.MOV R15, RZ, RZ, -R15 ;  /* 0x000000ffff0fa224 */ /* 0x000fe200078e0a0f */
[----:B------:R-:W-:Y:S01]  /*1c70*/  ISETP.GE.AND P2, PT, R5, RZ, PT ;  /* 0x000000ff0500720c */ /* 0x000fe20003f46270 */
[----:B------:R-:W-:Y:S02]  /*1c80*/  IMAD.MOV R3, RZ, RZ, -R3 ;  /* 0x000000ffff037224 */ /* 0x000fe400078e0a03 */
[----:B------:R-:W-:Y:S01]  /*1c90*/  @!P5 IMAD.IADD R12, R12, 0x1, -R0 ;  /* 0x000000010c0cd824 */ /* 0x000fe200078e0a00 */
[----:B------:R0:W-:Y:S01]  /*1ca0*/  STL [R1+0x98], R15 ;  /* 0x0000980f01007387 */ /* 0x0001e20000100800 */
[----:B------:R-:W-:-:S02]  /*1cb0*/  IMAD R2, R0, R4, R10 ;  /* 0x0000000400027224 */ /* 0x000fc400078e020a */
[----:B------:R-:W-:Y:S02]  /*1cc0*/  IMAD R3, R0, R3, R13 ;  /* 0x0000000300037224 */ /* 0x000fe400078e020d */
[----:B------:R-:W-:Y:S01]  /*1cd0*/  IMAD.HI.U32 R7, R18, R11, RZ ;  /* 0x0000000b12077227 */ /* 0x000fe200078e00ff */
[----:B------:R-:W-:-:S03]  /*1ce0*/  ISETP.GT.U32.AND P5, PT, R0, R2, PT ;  /* 0x000000020000720c */ /* 0x000fc60003fa4070 */
[----:B------:R-:W-:Y:S02]  /*1cf0*/  IMAD.MOV R7, RZ, RZ, -R7 ;  /* 0x000000ffff077224 */ /* 0x000fe400078e0a07 */
[----:B0-----:R-:W-:Y:S02]  /*1d00*/  IMAD.MOV.U32 R15, RZ, RZ, R12 ;  /* 0x000000ffff0f7224 */ /* 0x001fe400078e000c */
[----:B------:R-:W-:Y:S02]  /*1d10*/  @!P6 IMAD.IADD R14, R14, 0x1, -R0 ;  /* 0x000000010e0ee824 */ /* 0x000fe400078e0a00 */
[----:B------:R-:W-:Y:S01]  /*1d20*/  @!P1 IMAD.MOV R15, RZ, RZ, -R15 ;  /* 0x000000ffff0f9224 */ /* 0x000fe200078e0a0f */
[C---:B------:R-:W-:Y:S01]  /*1d30*/  ISETP.GT.U32.AND P1, PT, R0.reuse, R3, PT ;  /* 0x000000030000720c */ /* 0x040fe20003f24070 */
[----:B------:R-:W-:Y:S02]  /*1d40*/  IMAD R4, R0, R7, R11 ;  /* 0x0000000700047224 */ /* 0x000fe400078e020b */
[----:B------:R-:W-:Y:S01]  /*1d50*/  IMAD.MOV.U32 R16, RZ, RZ, R14 ;  /* 0x000000ffff107224 */ /* 0x000fe200078e000e */
[----:B------:R0:W-:Y:S01]  /*1d60*/  STL [R1+0x9c], R15 ;  /* 0x00009c0f01007387 */ /* 0x0001e20000100800 */
[----:B------:R-:W-:-:S02]  /*1d70*/  VIADD R10, R9, 0xee ;  /* 0x000000ee090a7836 */ /* 0x000fc40000000000 */
[----:B------:R-:W-:Y:S01]  /*1d80*/  @!P0 IMAD.MOV R16, RZ, RZ, -R16 ;  /* 0x000000ffff108224 */ /* 0x000fe200078e0a10 */
[----:B------:R-:W-:Y:S01]  /*1d90*/  ISETP.GT.U32.AND P0, PT, R0, R4, PT ;  /* 0x000000040000720c */ /* 0x000fe20003f04070 */
[--C-:B------:R-:W-:Y:S01]  /*1da0*/  @!P5 IMAD.IADD R2, R2, 0x1, -R0.reuse ;  /* 0x000000010202d824 */ /* 0x100fe200078e0a00 */
[----:B------:R-:W-:Y:S01]  /*1db0*/  ISETP.GE.AND P6, PT, R10, RZ, PT ;  /* 0x000000ff0a00720c */ /* 0x000fe20003fc6270 */
[----:B------:R-:W-:Y:S01]  /*1dc0*/  VIADD R5, R9, 0xed ;  /* 0x000000ed09057836 */ /* 0x000fe20000000000 */
[----:B------:R-:W-:Y:S01]  /*1dd0*/  IABS R10, R10 ;  /* 0x0000000a000a7213 */ /* 0x000fe20000000000 */
[--C-:B------:R-:W-:Y:S01]  /*1de0*/  @!P1 IMAD.IADD R3, R3, 0x1, -R0.reuse ;  /* 0x0000000103039824 */ /* 0x100fe200078e0a00 */
[----:B------:R-:W-:Y:S01]  /*1df0*/  ISETP.GT.U32.AND P5, PT, R0, R2, PT ;  /* 0x000000020000720c */ /* 0x000fe20003fa4070 */
[----:B------:R-:W-:Y:S01]  /*1e00*/  VIADD R7, R9, 0xeb ;  /* 0x000000eb09077836 */ /* 0x000fe20000000000 */
[----:B------:R-:W-:Y:S01]  /*1e10*/  IABS R11, R5 ;  /* 0x00000005000b7213 */ /* 0x000fe20000000000 */
[----:B------:R-:W-:Y:S01]  /*1e20*/  IMAD.HI.U32 R14, R18, R10, RZ ;  /* 0x0000000a120e7227 */ /* 0x000fe200078e00ff */
[----:B------:R-:W-:Y:S01]  /*1e30*/  ISETP.GT.U32.AND P1, PT, R0, R3, PT ;  /* 0x000000030000720c */ /* 0x000fe20003f24070 */
[----:B------:R1:W-:Y:S01]  /*1e40*/  STL [R1+0xa0], R16 ;  /* 0x0000a01001007387 */ /* 0x0003e20000100800 */
[----:B------:R-:W-:Y:S01]  /*1e50*/  IABS R13, R7 ;  /* 0x00000007000d7213 */ /* 0x000fe20000000000 */
[----:B------:R-:W-:-:S02]  /*1e60*/  @!P0 IMAD.IADD R4, R4, 0x1, -R0 ;  /* 0x0000000104048824 */ /* 0x000fc400078e0a00 */
[----:B------:R-:W-:Y:S02]  /*1e70*/  IMAD.MOV R14, RZ, RZ, -R14 ;  /* 0x000000ffff0e7224 */ /* 0x000fe400078e0a0e */
[----:B------:R-:W-:Y:S01]  /*1e80*/  VIADD R6, R9, 0xec ;  /* 0x000000ec09067836 */ /* 0x000fe20000000000 */
[----:B------:R-:W-:Y:S01]  /*1e90*/  ISETP.GT.U32.AND P0, PT, R0, R4, PT ;  /* 0x000000040000720c */ /* 0x000fe20003f04070 */
[----:B------:R-:W-:Y:S01]  /*1ea0*/  @!P5 IMAD.IADD R2, R2, 0x1, -R0 ;  /* 0x000000010202d824 */ /* 0x000fe200078e0a00 */
[----:B------:R-:W-:Y:S01]  /*1eb0*/  ISETP.GE.AND P5, PT, R5, RZ, PT ;  /* 0x000000ff0500720c */ /* 0x000fe20003fa6270 */
[----:B0-----:R-:W-:Y:S01]  /*1ec0*/  IMAD.HI.U32 R15, R18, R11, RZ ;  /* 0x0000000b120f7227 */ /* 0x001fe200078e00ff */
[----:B------:R-:W-:-:S03]  /*1ed0*/  IABS R12, R6 ;  /* 0x00000006000c7213 */ /* 0x000fc60000000000 */
[C---:B------:R-:W-:Y:S02]  /*1ee0*/  IMAD R10, R0.reuse, R14, R10 ;  /* 0x0000000e000a7224 */ /* 0x040fe400078e020a */
[----:B------:R-:W-:Y:S02]  /*1ef0*/  @!P1 IMAD.IADD R3, R3, 0x1, -R0 ;  /* 0x0000000103039824 */ /* 0x000fe400078e0a00 */
[----:B------:R-:W-:Y:S01]  /*1f00*/  IMAD.MOV.U32 R19, RZ, RZ, R2 ;  /* 0x000000ffff137224 */ /* 0x000fe200078e0002 */
[----:B------:R-:W-:Y:S01]  /*1f10*/  ISETP.GT.U32.AND P1, PT, R0, R10, PT ;  /* 0x0000000a0000720c */ /* 0x000fe20003f24070 */
[----:B------:R-:W-:Y:S02]  /*1f20*/  IMAD.MOV R15, RZ, RZ, -R15 ;  /* 0x000000ffff0f7224 */ /* 0x000fe400078e0a0f */
[----:B------:R-:W-:Y:S02]  /*1f30*/  IMAD.MOV.U32 R17, RZ, RZ, R3 ;  /* 0x000000ffff117224 */ /* 0x000fe400078e0003 */
[----:B------:R-:W-:-:S04]  /*1f40*/  IMAD.HI.U32 R5, R18, R13, RZ ;  /* 0x0000000d12057227 */ /* 0x000fc800078e00ff */
[----:B-1----:R-:W-:-:S04]  /*1f50*/  IMAD.HI.U32 R16, R18, R12, RZ ;  /* 0x0000000c12107227 */ /* 0x002fc800078e00ff */
[----:B------:R-:W-:Y:S02]  /*1f60*/  @!P3 IMAD.MOV R19, RZ, RZ, -R19 ;  /* 0x000000ffff13b224 */ /* 0x000fe400078e0a13 */
[C---:B------:R-:W-:Y:S02]  /*1f70*/  IMAD R11, R0.reuse, R15, R11 ;  /* 0x0000000f000b7224 */ /* 0x040fe400078e020b */
[----:B------:R-:W-:Y:S01]  /*1f80*/  @!P4 IMAD.MOV R17, RZ, RZ, -R17 ;  /* 0x000000ffff11c224 */ /* 0x000fe200078e0a11 */
[----:B------:R-:W-:Y:S01]  /*1f90*/  STL [R1+0x110], R19 ;  /* 0x0001101301007387 */ /* 0x000fe20000100800 */
[----:B------:R-:W-:Y:S01]  /*1fa0*/  IMAD.MOV R5, RZ, RZ, -R5 ;  /* 0x000000ffff057224 */ /* 0x000fe200078e0a05 */
[----:B------:R-:W-:Y:S01]  /*1fb0*/  ISETP.GT.U32.AND P3, PT, R0, R11, PT ;  /* 0x0000000b0000720c */ /* 0x000fe20003f64070 */
[----:B------:R-:W-:Y:S01]  /*1fc0*/  @!P0 IMAD.IADD R4, R4, 0x1, -R0 ;  /* 0x0000000104048824 */ /* 0x000fe200078e0a00 */
[----:B------:R0:W-:Y:S01]  /*1fd0*/  STL [R1+0x114], R17 ;  /* 0x0001141101007387 */ /* 0x0001e20000100800 */
[----:B------:R-:W-:Y:S01]  /*1fe0*/  IMAD.MOV R16, RZ, RZ, -R16 ;  /* 0x000000ffff107224 */ /* 0x000fe200078e0a10 */
[----:B------:R-:W-:Y:S01]  /*1ff0*/  ISETP.GE.AND P4, PT, R6, RZ, PT ;  /* 0x000000ff0600720c */ /* 0x000fe20003f86270 */
[----:B------:R-:W-:-:S02]  /*2000*/  IMAD R13, R0, R5, R13 ;  /* 0x00000005000d7224 */ /* 0x000fc400078e020d */
[----:B------:R-:W-:Y:S02]  /*2010*/  IMAD R12, R0, R16, R12 ;  /* 0x00000010000c7224 */ /* 0x000fe400078e020c */
[----:B------:R-:W-:Y:S02]  /*2020*/  @!P1 IMAD.IADD R10, R10, 0x1, -R0 ;  /* 0x000000010a0a9824 */ /* 0x000fe400078e0a00 */
[----:B------:R-:W-:Y:S01]  /*2030*/  VIADD R2, R9, 0xea ;  /* 0x000000ea09027836 */ /* 0x000fe20000000000 */
[C---:B------:R-:W-:Y:S01]  /*2040*/  ISETP.GT.U32.AND P0, PT, R0.reuse, R12, PT ;  /* 0x0000000c0000720c */ /* 0x040fe20003f04070 */
[----:B0-----:R-:W-:Y:S01]  /*2050*/  IMAD.MOV.U32 R17, RZ, RZ, R4 ;  /* 0x000000ffff117224 */ /* 0x001fe200078e0004 */
[C---:B------:R-:W-:Y:S01]  /*2060*/  ISETP.GT.U32.AND P1, PT, R0.reuse, R10, PT ;  /* 0x0000000a0000720c */ /* 0x040fe20003f24070 */
[--C-:B------:R-:W-:Y:S01]  /*2070*/  @!P3 IMAD.IADD R11, R11, 0x1, -R0.reuse ;  /* 0x000000010b0bb824 */ /* 0x100fe200078e0a00 */
[----:B------:R-:W-:Y:S01]  /*2080*/  IABS R3, R2 ;  /* 0x0000000200037213 */ /* 0x000fe20000000000 */
[----:B------:R-:W-:Y:S01]  /*2090*/  @!P2 IMAD.MOV R17, RZ, RZ, -R17 ;  /* 0x000000ffff11a224 */ /* 0x000fe200078e0a11 */
[C---:B------:R-:W-:Y:S01]  /*20a0*/  ISETP.GT.U32.AND P2, PT, R0.reuse, R13, PT ;  /* 0x0000000d0000720c */ /* 0x040fe20003f44070 */
[----:B------:R-:W-:Y:S01]  /*20b0*/  VIADD R5, R9, 0xe9 ;  /* 0x000000e909057836 */ /* 0x000fe20000000000 */
[----:B------:R-:W-:Y:S01]  /*20c0*/  ISETP.GT.U32.AND P3, PT, R0, R11, PT ;  /* 0x0000000b0000720c */ /* 0x000fe20003f64070 */
[----:B------:R-:W-:Y:S01]  /*20d0*/  IMAD.HI.U32 R15, R18, R3, RZ ;  /* 0x00000003120f7227 */ /* 0x000fe200078e00ff */
[----:B------:R0:W-:Y:S02]  /*20e0*/  STL [R1+0x128], R17 ;  /* 0x0001281101007387 */ /* 0x0001e40000100800 */
[----:B------:R-:W-:Y:S01]  /*20f0*/  IABS R14, R5 ;  /* 0x00000005000e7213 */ /* 0x000fe20000000000 */
[----:B------:R-:W-:-:S02]  /*2100*/  @!P0 IMAD.IADD R12, R12, 0x1, -R0 ;  /* 0x000000010c0c8824 */ /* 0x000fc400078e0a00 */
[----:B------:R-:W-:Y:S02]  /*2110*/  IMAD.MOV R15, RZ, RZ, -R15 ;  /* 0x000000ffff0f7224 */ /* 0x000fe400078e0a0f */
[--C-:B------:R-:W-:Y:S01]  /*2120*/  @!P1 IMAD.IADD R10, R10, 0x1, -R0.reuse ;  /* 0x000000010a0a9824 */ /* 0x100fe200078e0a00 */
[----:B------:R-:W-:Y:S01]  /*2130*/  ISETP.GE.AND P1, PT, R7, RZ, PT ;  /* 0x000000ff0700720c */ /* 0x000fe20003f26270 */
[----:B------:R-:W-:Y:S01]  /*2140*/  @!P2 IMAD.IADD R13, R13, 0x1, -R0 ;  /* 0x000000010d0da824 */ /* 0x000fe200078e0a00 */
[----:B------:R-:W-:Y:S01]  /*2150*/  ISETP.GT.U32.AND P0, PT, R0, R12, PT ;  /* 0x0000000c0000720c */ /* 0x000fe20003f04070 */
[----:B------:R-:W-:-:S03]  /*2160*/  IMAD.HI.U32 R7, R18, R14, RZ ;  /* 0x0000000e12077227 */ /* 0x000fc600078e00ff */
[C---:B------:R-:W-:Y:S01]  /*2170*/  ISETP.GT.U32.AND P2, PT, R0.reuse, R13, PT ;  /* 0x0000000d0000720c */ /* 0x040fe20003f44070 */
[C---:B------:R-:W-:Y:S02]  /*2180*/  IMAD R3, R0.reuse, R15, R3 ;  /* 0x0000000f00037224 */ /* 0x040fe400078e0203 */
[----:B------:R-:W-:Y:S02]  /*2190*/  IMAD.MOV R7, RZ, RZ, -R7 ;  /* 0x000000ffff077224 */ /* 0x000fe400078e0a07 */
[----:B------:R-:W-:Y:S01]  /*21a0*/  @!P3 IMAD.IADD R11, R11, 0x1, -R0 ;  /* 0x000000010b0bb824 */ /* 0x000fe200078e0a00 */
[C---:B------:R-:W-:Y:S01]  /*21b0*/  ISETP.GT.U32.AND P3, PT, R0.reuse, R3, PT ;  /* 0x000000030000720c */ /* 0x040fe20003f64070 */
[----:B------:R-:W-:Y:S02]  /*21c0*/  IMAD R14, R0, R7, R14 ;  /* 0x00000007000e7224 */ /* 0x000fe400078e020e */
[----:B------:R-:W-:Y:S02]  /*21d0*/  @!P0 IMAD.IADD R12, R12, 0x1, -R0 ;  /* 0x000000010c0c8824 */ /* 0x000fe400078e0a00 */
[----:B0-----:R-:W-:-:S02]  /*21e0*/  IMAD.MOV.U32 R17, RZ, RZ, R10 ;  /* 0x000000ffff117224 */ /* 0x001fc400078e000a */
[----:B------:R-:W-:Y:S01]  /*21f0*/  @!P2 IMAD.IADD R13, R13, 0x1, -R0 ;  /* 0x000000010d0da824 */ /* 0x000fe200078e0a00 */
[----:B------:R-:W-:Y:S01]  /*2200*/  ISETP.GT.U32.AND P2, PT, R0, R14, PT ;  /* 0x0000000e0000720c */ /* 0x000fe20003f44070 */
[----:B------:R-:W-:Y:S02]  /*2210*/  VIADD R6, R9, 0xe8 ;  /* 0x000000e809067836 */ /* 0x000fe40000000000 */
[----:B------:R-:W-:Y:S02]  /*2220*/  IMAD.MOV.U32 R16, RZ, RZ, R11 ;  /* 0x000000ffff107224 */ /* 0x000fe400078e000b */
[----:B------:R-:W-:Y:S01]  /*2230*/  IMAD.MOV.U32 R15, RZ, RZ, R12 ;  /* 0x000000ffff0f7224 */ /* 0x000fe200078e000c */
[----:B------:R-:W-:Y:S01]  /*2240*/  IABS R4, R6 ;  /* 0x0000000600047213 */ /* 0x000fe20000000000 */
[----:B------:R-:W-:Y:S01]  /*2250*/  @!P6 IMAD.MOV R17, RZ, RZ, -R17 ;  /* 0x000000ffff11e224 */ /* 0x000fe200078e0a11 */
[----:B------:R-:W-:Y:S01]  /*2260*/  ISETP.GE.AND P6, PT, R2, RZ, PT ;  /* 0x000000ff0200720c */ /* 0x000fe20003fc6270 */
[----:B------:R-:W-:Y:S01]  /*2270*/  @!P5 IMAD.MOV R16, RZ, RZ, -R16 ;  /* 0x000000ffff10d224 */ /* 0x000fe200078e0a10 */
[----:B------:R-:W-:Y:S01]  /*2280*/  ISETP.GE.AND P5, PT, R5, RZ, PT ;  /* 0x000000ff0500720c */ /* 0x000fe20003fa6270 */
[----:B------:R-:W-:Y:S01]  /*2290*/  @!P3 IMAD.IADD R3, R3, 0x1, -R0 ;  /* 0x000000010303b824 */ /* 0x000fe200078e0a00 */
[----:B------:R-:W-:Y:S01]  /*22a0*/  STL [R1+0x12c], R17 ;  /* 0x00012c1101007387 */ /* 0x000fe20000100800 */
[----:B------:R-:W-:Y:S01]  /*22b0*/  @!P4 IMAD.MOV R15, RZ, RZ, -R15 ;  /* 0x000000ffff0fc224 */ /* 0x000fe200078e0a0f */
[----:B------:R-:W-:Y:S01]  /*22c0*/  ISETP.GE.AND P0, PT, R6, RZ, PT ;  /* 0x000000ff0600720c */ /* 0x000fe20003f06270 */
[----:B------:R-:W-:Y:S01]  /*22d0*/  VIADD R2, R9, 0xe7 ;  /* 0x000000e709027836 */ /* 0x000fe20000000000 */
[----:B------:R-:W-:Y:S01]  /*22e0*/  STL [R1+0x130], R16 ;  /* 0x0001301001007387 */ /* 0x000fe20000100800 */
[----:B------:R-:W-:Y:S01]  /*22f0*/  IMAD.MOV.U32 R11, RZ, RZ, R13 ;  /* 0x000000ffff0b7224 */ /* 0x000fe200078e000d */
[----:B------:R-:W-:Y:S01]  /*2300*/  ISETP.GT.U32.AND P3, PT, R0, R3, PT ;  /* 0x000000030000720c */ /* 0x000fe20003f64070 */
[----:B------:R-:W-:Y:S01]  /*2310*/  IMAD.HI.U32 R10, R18, R4, RZ ;  /* 0x00000004120a7227 */ /* 0x000fe200078e00ff */
[----:B------:R0:W-:Y:S01]  /*2320*/  STL [R1+0x134], R15 ;  /* 0x0001340f01007387 */ /* 0x0001e20000100800 */
[----:B------:R-:W-:-:S02]  /*2330*/  ISETP.GE.AND P4, PT, R2, RZ, PT ;  /* 0x000000ff0200720c */ /* 0x000fc40003f86270 */
[----:B------:R-:W-:Y:S02]  /*2340*/  VIADD R5, R9, 0xe6 ;  /* 0x000000e609057836 */ /* 0x000fe40000000000 */
[----:B------:R-:W-:Y:S02]  /*2350*/  @!P1 IMAD.MOV R11, RZ, RZ, -R11 ;  /* 0x000000ffff0b9224 */ /* 0x000fe400078e0a0b */
[----:B------:R-:W-:Y:S01]  /*2360*/  @!P2 IMAD.IADD R14, R14, 0x1, -R0 ;  /* 0x000000010e0ea824 */ /* 0x000fe200078e0a00 */
[----:B------:R-:W-:Y:S01]  /*2370*/  IABS R12, R5 ;  /* 0x00000005000c7213 */ /* 0x000fe20000000000 */
[----:B------:R-:W-:Y:S01]  /*2380*/  IMAD.MOV R10, RZ, RZ, -R10 ;  /* 0x000000ffff0a7224 */ /* 0x000fe200078e0a0a */
[----:B0-----:R-:W-:Y:S01]  /*2390*/  IABS R15, R2 ;  /* 0x00000002000f7213 */ /* 0x001fe20000000000 */
[----:B------:R0:W-:Y:S01]  /*23a0*/  STL [R1+0x138], R11 ;  /* 0x0001380b01007387 */ /* 0x0001e20000100800 */
[C---:B------:R-:W-:Y:S01]  /*23b0*/  ISETP.GT.U32.AND P2, PT, R0.reuse, R14, PT ;  /* 0x0000000e0000720c */ /* 0x040fe20003f44070 */
[----:B------:R-:W-:Y:S01]  /*23c0*/  IMAD R4, R0, R10, R4 ;  /* 0x0000000a00047224 */ /* 0x000fe200078e0204 */
[----:B------:R-:W-:Y:S01]  /*23d0*/  ISETP.GE.AND P1, PT, R5, RZ, PT ;  /* 0x000000ff0500720c */ /* 0x000fe20003f26270 */
[----:B------:R-:W-:-:S04]  /*23e0*/  IMAD.HI.U32 R7, R18, R12, RZ ;  /* 0x0000000c12077227 */ /* 0x000fc800078e00ff */
[----:B------:R-:W-:Y:S01]  /*23f0*/  @!P3 IMAD.IADD R3, R3, 0x1, -R0 ;  /* 0x000000010303b824 */ /* 0x000fe200078e0a00 */
[----:B------:R-:W-:Y:S01]  /*2400*/  ISETP.GT.U32.AND P3, PT, R0, R4, PT ;  /* 0x000000040000720c */ /* 0x000fe20003f64070 */
[----:B0-----:R-:W-:-:S04]  /*2410*/  IMAD.HI.U32 R11, R18, R15, RZ ;  /* 0x0000000f120b7227 */ /* 0x001fc800078e00ff */
[----:B------:R-:W-:Y:S02]  /*2420*/  IMAD.MOV R11, RZ, RZ, -R11 ;  /* 0x000000ffff0b7224 */ /* 0x000fe400078e0a0b */
[----:B------:R-:W-:Y:S02]  /*2430*/  IMAD.MOV R7, RZ, RZ, -R7 ;  /* 0x000000ffff077224 */ /* 0x000fe400078e0a07 */
[C---:B------:R-:W-:Y:S02]  /*2440*/  IMAD R15, R0.reuse, R11, R15 ;  /* 0x0000000b000f7224 */ /* 0x040fe400078e020f */
[----:B------:R-:W-:Y:S02]  /*2450*/  IMAD R12, R0, R7, R12 ;  /* 0x00000007000c7224 */ /* 0x000fe400078e020c */
[----:B------:R-:W-:Y:S01]  /*2460*/  @!P2 IMAD.IADD R14, R14, 0x1, -R0 ;  /* 0x000000010e0ea824 */ /* 0x000fe200078e0a00 */
[----:B------:R-:W-:Y:S01]  /*2470*/  ISETP.GT.U32.AND P2, PT, R0, R15, PT ;  /* 0x0000000f0000720c */ /* 0x000fe20003f44070 */
[----:B------:R-:W-:-:S02]  /*2480*/  IMAD.MOV.U32 R16, RZ, RZ, R3 ;  /* 0x000000ffff107224 */ /* 0x000fc400078e0003 */
[----:B------:R-:W-:Y:S02]  /*2490*/  @!P3 IMAD.IADD R4, R4, 0x1, -R0 ;  /* 0x000000010404b824 */ /* 0x000fe400078e0a00 */
[----:B------:R-:W-:Y:S01]  /*24a0*/  @!P6 IMAD.MOV R16, RZ, RZ, -R16 ;  /* 0x000000ffff10e224 */ /* 0x000fe200078e0a10 */
[C---:B------:R-:W-:Y:S01]  /*24b0*/  ISETP.GT.U32.AND P6, PT, R0.reuse, R12, PT ;  /* 0x0000000c0000720c */ /* 0x040fe20003fc4070 */
[C---:B------:R-:W-:Y:S01]  /*24c0*/  VIADD R2, R9.reuse, 0xe5 ;  /* 0x000000e509027836 */ /* 0x040fe20000000000 */
[----:B------:R-:W-:Y:S01]  /*24d0*/  ISETP.GT.U32.AND P3, PT, R0, R4, PT ;  /* 0x000000040000720c */ /* 0x000fe20003f64070 */
[----:B------:R-:W-:Y:S01]  /*24e0*/  VIADD R5, R9, 0xe4 ;  /* 0x000000e409057836 */ /* 0x000fe20000000000 */
[----:B------:R-:W-:Y:S01]  /*24f0*/  STL [R1+0x13c], R16 ;  /* 0x00013c1001007387 */ /* 0x000fe20000100800 */
[----:B------:R-:W-:Y:S01]  /*2500*/  IMAD.MOV.U32 R13, RZ, RZ, R14 ;  /* 0x000000ffff0d7224 */ /* 0x000fe200078e000e */
[----:B------:R-:W-:Y:S01]  /*2510*/  IABS R6, R2 ;  /* 0x0000000200067213 */ /* 0x000fe20000000000 */
[----:B------:R-:W-:Y:S01]  /*2520*/  @!P2 IMAD.IADD R15, R15, 0x1, -R0 ;  /* 0x000000010f0fa824 */ /* 0x000fe200078e0a00 */
[----:B------:R-:W-:Y:S01]  /*2530*/  IABS R10, R5 ;  /* 0x00000005000a7213 */ /* 0x000fe20000000000 */
[----:B------:R-:W-:Y:S01]  /*2540*/  @!P5 IMAD.MOV R13, RZ, RZ, -R13 ;  /* 0x000000ffff0dd224 */ /* 0x000fe200078e0a0d */
[----:B------:R-:W-:Y:S01]  /*2550*/  ISETP.GE.AND P5, PT, R2, RZ, PT ;  /* 0x000000ff0200720c */ /* 0x000fe20003fa6270 */
[----:B------:R-:W-:Y:S01]  /*2560*/  IMAD.HI.U32 R7, R18, R6, RZ ;  /* 0x0000000612077227 */ /* 0x000fe200078e00ff */
[----:B------:R-:W-:-:S02]  /*2570*/  ISETP.GT.U32.AND P2, PT, R0, R15, PT ;  /* 0x0000000f0000720c */ /* 0x000fc40003f44070 */
[----:B------:R0:W-:Y:S01]  /*2580*/  STL [R1+0x140], R13 ;  /* 0x0001400d01007387 */ /* 0x0001e20000100800 */
[----:B------:R-:W-:Y:S02]  /*2590*/  @!P6 IMAD.IADD R12, R12, 0x1, -R0 ;  /* 0x000000010c0ce824 */ /* 0x000fe400078e0a00 */
[----:B------:R-:W-:-:S03]  /*25a0*/  IMAD.HI.U32 R11, R18, R10, RZ ;  /* 0x0000000a120b7227 */ /* 0x000fc600078e00ff */
[----:B------:R-:W-:Y:S01]  /*25b0*/  ISETP.GT.U32.AND P6, PT, R0, R12, PT ;  /* 0x0000000c0000720c */ /* 0x000fe20003fc4070 */
[----:B------:R-:W-:Y:S02]  /*25c0*/  IMAD.MOV R7, RZ, RZ, -R7 ;  /* 0x000000ffff077224 */ /* 0x000fe400078e0a07 */
[----:B------:R-:W-:Y:S01]  /*25d0*/  @!P3 IMAD.IADD R4, R4, 0x1, -R0 ;  /* 0x000000010404b824 */ /* 0x000fe200078e0a00 */
[----:B------:R-:W-:Y:S01]  /*25e0*/  ISETP.GE.AND P3, PT, R5, RZ, PT ;  /* 0x000000ff0500720c */ /* 0x000fe20003f66270 */
[C---:B0-----:R-:W-:Y:S02]  /*25f0*/  VIADD R13, R9.reuse, 0xe3 ;  /* 0x000000e3090d7836 */ /* 0x041fe40000000000 */
[----:B------:R-:W-:Y:S02]  /*2600*/  IMAD.MOV R11, RZ, RZ, -R11 ;  /* 0x000000ffff0b7224 */ /* 0x000fe400078e0a0b */
[----:B------:R-:W-:Y:S01]  /*2610*/  IMAD R2, R0, R7, R6 ;  /* 0x0000000700027224 */ /* 0x000fe200078e0206 */
[----:B------:R-:W-:Y:S01]  /*2620*/  IABS R7, R13 ;  /* 0x0000000d00077213 */ /* 0x000fe20000000000 */
[----:B------:R-:W-:-:S02]  /*2630*/  VIADD R5, R9, 0xe2 ;  /* 0x000000e209057836 */ /* 0x000fc40000000000 */
[----:B------:R-:W-:Y:S02]  /*2640*/  IMAD R10, R0, R11, R10 ;  /* 0x0000000b000a7224 */ /* 0x000fe400078e020a */
[----:B------:R-:W-:Y:S01]  /*2650*/  @!P2 IMAD.IADD R15, R15, 0x1, -R0 ;  /* 0x000000010f0fa824 */ /* 0x000fe200078e0a00 */
[----:B------:R-:W-:Y:S01]  /*2660*/  IABS R22, R5 ;  /* 0x0000000500167213 */ /* 0x000fe20000000000 */
[----:B------:R-:W-:Y:S01]  /*2670*/  IMAD.HI.U32 R11, R18, R7, RZ ;  /* 0x00000007120b7227 */ /* 0x000fe200078e00ff */
[----:B------:R-:W-:-:S03]  /*2680*/  ISETP.GT.U32.AND P2, PT, R0, R2, PT ;  /* 0x000000020000720c */ /* 0x000fc60003f44070 */
[----:B------:R-:W-:Y:S01]  /*2690*/  @!P6 IMAD.IADD R12, R12, 0x1, -R0 ;  /* 0x000000010c0ce824 */ /* 0x000fe200078e0a00 */
[----:B------:R-:W-:Y:S01]  /*26a0*/  ISETP.GT.U32.AND P6, PT, R0, R10, PT ;  /* 0x0000000a0000720c */ /* 0x000fe20003fc4070 */
[----:B------:R-:W-:Y:S02]  /*26b0*/  IMAD.MOV R11, RZ, RZ, -R11 ;  /* 0x000000ffff0b7224 */ /* 0x000fe400078e0a0b */
[----:B------:R-:W-:-:S04]  /*26c0*/  IMAD.HI.U32 R21, R18, R22, RZ ;  /* 0x0000001612157227 */ /* 0x000fc800078e00ff */
[----:B------:R-:W-:Y:S02]  /*26d0*/  IMAD R7, R0, R11, R7 ;  /* 0x0000000b00077224 */ /* 0x000fe400078e0207 */
[----:B------:R-:W-:Y:S02]  /*26e0*/  IMAD.MOV R21, RZ, RZ, -R21 ;  /* 0x000000ffff157224 */ /* 0x000fe400078e0a15 */
[----:B------:R-:W-:Y:S02]  /*26f0*/  VIADD R19, R9, 0xe1 ;  /* 0x000000e109137836 */ /* 0x000fe40000000000 */
[----:B------:R-:W-:Y:S01]  /*2700*/  @!P2 IMAD.IADD R2, R2, 0x1, -R0 ;  /* 0x000000010202a824 */ /* 0x000fe200078e0a00 */
[C---:B------:R-:W-:Y:S01]  /*2710*/  ISETP.GT.U32.AND P2, PT, R0.reuse, R7, PT ;  /* 0x000000070000720c */ /* 0x040fe20003f44070 */
[----:B------:R-:W-:Y:S01]  /*2720*/  IMAD R21, R0, R21, R22 ;  /* 0x0000001500157224 */ /* 0x000fe200078e0216 */
[----:B------:R-:W-:Y:S01]  /*2730*/  IABS R20, R19 ;  /* 0x0000001300147213 */ /* 0x000fe20000000000 */
[----:B------:R-:W-:-:S02]  /*2740*/  @!P6 IMAD.IADD R10, R10, 0x1, -R0 ;  /* 0x000000010a0ae824 */ /* 0x000fc400078e0a00 */
[----:B------:R-:W-:Y:S01]  /*2750*/  VIADD R3, R9, 0xdf ;  /* 0x000000df09037836 */ /* 0x000fe20000000000 */
[----:B------:R-:W-:Y:S01]  /*2760*/  ISETP.GT.U32.AND P6, PT, R0, R21, PT ;  /* 0x000000150000720c */ /* 0x000fe20003fc4070 */
[----:B------:R-:W-:-:S03]  /*2770*/  IMAD.HI.U32 R23, R18, R20, RZ ;  /* 0x0000001412177227 */ /* 0x000fc600078e00ff */
[----:B------:R-:W-:Y:S01]  /*2780*/  IABS R16, R3 ;  /* 0x0000000300107213 */ /* 0x000fe20000000000 */
[----:B------:R-:W-:Y:S02]  /*2790*/  IMAD.MOV R23, RZ, RZ, -R23 ;  /* 0x000000ffff177224 */ /* 0x000fe400078e0a17 */
[----:B------:R-:W-:Y:S01]  /*27a0*/  @!P2 IMAD.IADD R7, R7, 0x1, -R0 ;  /* 0x000000010707a824 */ /* 0x000fe200078e0a00 */
[C---:B------:R-:W-:Y:S01]  /*27b0*/  ISETP.GT.U32.AND P2, PT, R0.reuse, R2, PT ;  /* 0x000000020000720c */ /* 0x040fe20003f44070 */
[----:B------:R-:W-:Y:S02]  /*27c0*/  VIADD R14, R9, 0xe0 ;  /* 0x000000e0090e7836 */ /* 0x000fe40000000000 */
[C---:B------:R-:W-:Y:S02]  /*27d0*/  IMAD R20, R0.reuse, R23, R20 ;  /* 0x0000001700147224 */ /* 0x040fe400078e0214 */
[----:B------:R-:W-:Y:S01]  /*27e0*/  @!P6 IMAD.IADD R21, R21, 0x1, -R0 ;  /* 0x000000011515e824 */ /* 0x000fe200078e0a00 */
[----:B------:R-:W-:Y:S01]  /*27f0*/  ISETP.GT.U32.AND P6, PT, R0, R7, PT ;  /* 0x000000070000720c */ /* 0x000fe20003fc4070 */
[----:B------:R-:W-:Y:S01]  /*2800*/  IMAD.HI.U32 R11, R18, R16, RZ ;  /* 0x00000010120b7227 */ /* 0x000fe200078e00ff */
[----:B------:R-:W-:-:S03]  /*2810*/  IABS R6, R14 ;  /* 0x0000000e00067213 */ /* 0x000fc60000000000 */
[----:B------:R-:W-:Y:S02]  /*2820*/  IMAD.MOV.U32 R24, RZ, RZ, R4 ;  /* 0x000000ffff187224 */ /* 0x000fe400078e0004 */
[----:B------:R-:W-:Y:S01]  /*2830*/  @!P1 IMAD.MOV R12, RZ, RZ, -R12 ;  /* 0x000000ffff0c9224 */ /* 0x000fe200078e0a0c */
[C---:B------:R-:W-:Y:S01]  /*2840*/  ISETP.GT.U32.AND P1, PT, R0.reuse, R20, PT ;  /* 0x000000140000720c */ /* 0x040fe20003f24070 */
[----:B------:R-:W-:Y:S02]  /*2850*/  IMAD.MOV R11, RZ, RZ, -R11 ;  /* 0x000000ffff0b7224 */ /* 0x000fe400078e0a0b */
[----:B------:R-:W-:Y:S01]  /*2860*/  @!P0 IMAD.MOV R24, RZ, RZ, -R24 ;  /* 0x000000ffff188224 */ /* 0x000fe200078e0a18 */
[----:B------:R-:W-:Y:S01]  /*2870*/  ISETP.GT.U32.AND P0, PT, R0, R10, PT ;  /* 0x0000000a0000720c */ /* 0x000fe20003f04070 */
[----:B------:R-:W-:-:S03]  /*2880*/  IMAD.HI.U32 R17, R18, R6, RZ ;  /* 0x0000000612117227 */ /* 0x000fc600078e00ff */
[----:B------:R-:W-:Y:S01]  /*2890*/  STL [R1+0x144], R24 ;  /* 0x0001441801007387 */ /* 0x000fe20000100800 */
[----:B------:R-:W-:Y:S02]  /*28a0*/  IMAD R11, R0, R11, R16 ;  /* 0x0000000b000b7224 */ /* 0x000fe400078e0210 */
[----:B------:R-:W-:Y:S02]  /*28b0*/  IMAD.MOV R17, RZ, RZ, -R17 ;  /* 0x000000ffff117224 */ /* 0x000fe400078e0a11 */
[----:B------:R-:W-:Y:S02]  /*28c0*/  VIADD R4, R9, 0xdd ;  /* 0x000000dd09047836 */ /* 0x000fe40000000000 */
[--C-:B------:R-:W-:Y:S02]  /*28d0*/  @!P2 IMAD.IADD R2, R2, 0x1, -R0.reuse ;  /* 0x000000010202a824 */ /* 0x100fe400078e0a00 */
[----:B------:R-:W-:Y:S01]  /*28e0*/  IMAD.MOV.U32 R22, RZ, RZ, R15 ;  /* 0x000000ffff167224 */ /* 0x000fe200078e000f */
[----:B------:R-:W-:Y:S01]  /*28f0*/  IABS R15, R4 ;  /* 0x00000004000f7213 */ /* 0x000fe20000000000 */
[----:B------:R-:W-:Y:S01]  /*2900*/  @!P6 IMAD.IADD R7, R7, 0x1, -R0 ;  /* 0x000000010707e824 */ /* 0x000fe200078e0a00 */
[C---:B------:R-:W-:Y:S01]  /*2910*/  ISETP.GT.U32.AND P6, PT, R0.reuse, R11, PT ;  /* 0x0000000b0000720c */ /* 0x040fe20003fc4070 */
[----:B------:R-:W-:-:S02]  /*2920*/  IMAD R6, R0, R17, R6 ;  /* 0x0000001100067224 */ /* 0x000fc400078e0206 */
[----:B------:R-:W-:Y:S02]  /*2930*/  VIADD R17, R9, 0xde ;  /* 0x000000de09117836 */ /* 0x000fe40000000000 */
[----:B------:R-:W-:Y:S01]  /*2940*/  @!P1 IMAD.IADD R20, R20, 0x1, -R0 ;  /* 0x0000000114149824 */ /* 0x000fe200078e0a00 */
[C---:B------:R-:W-:Y:S01]  /*2950*/  ISETP.GT.U32.AND P2, PT, R0.reuse, R6, PT ;  /* 0x000000060000720c */ /* 0x040fe20003f44070 */
[----:B------:R-:W-:Y:S01]  /*2960*/  IMAD.MOV.U32 R23, RZ, RZ, R2 ;  /* 0x000000ffff177224 */ /* 0x000fe200078e0002 */
[----:B------:R-:W-:Y:S01]  /*2970*/  IABS R16, R17 ;  /* 0x0000001100107213 */ /* 0x000fe20000000000 */
[----:B------:R-:W-:Y:S01]  /*2980*/  @!P4 IMAD.MOV R22, RZ, RZ, -R22 ;  /* 0x000000ffff16c224 */ /* 0x000fe200078e0a16 */
[----:B------:R-:W-:Y:S01]  /*2990*/  ISETP.GT.U32.AND P4, PT, R0, R21, PT ;  /* 0x000000150000720c */ /* 0x000fe20003f84070 */
[----:B------:R-:W-:Y:S01]  /*29a0*/  @!P0 IMAD.IADD R10, R10, 0x1, -R0 ;  /* 0x000000010a0a8824 */ /* 0x000fe200078e0a00 */
[----:B------:R-:W-:Y:S01]  /*29b0*/  ISETP.GE.AND P0, PT, R13, RZ, PT ;  /* 0x000000ff0d00720c */ /* 0x000fe20003f06270 */
[----:B------:R-:W-:Y:S01]  /*29c0*/  @!P5 IMAD.MOV R23, RZ, RZ, -R23 ;  /* 0x000000ffff17d224 */ /* 0x000fe200078e0a17 */
[----:B------:R-:W-:Y:S01]  /*29d0*/  ISETP.GT.U32.AND P5, PT, R0, R20, PT ;  /* 0x000000140000720c */ /* 0x000fe20003fa4070 */
[----:B------:R-:W-:Y:S01]  /*29e0*/  IMAD.HI.U32 R13, R18, R15, RZ ;  /* 0x0000000f120d7227 */ /* 0x000fe200078e00ff */
[----:B------:R0:W-:Y:S01]  /*29f0*/  STL [R1+0x148], R22 ;  /* 0x0001481601007387 */ /* 0x0001e20000100800 */
[----:B------:R-:W-:-:S02]  /*2a00*/  ISETP.GE.AND P1, PT, R19, RZ, PT ;  /* 0x000000ff1300720c */ /* 0x000fc40003f26270 */
[----:B------:R-:W-:Y:S01]  /*2a10*/  IMAD.MOV R13, RZ, RZ, -R13 ;  /* 0x000000ffff0d7224 */ /* 0x000fe200078e0a0d */
[----:B------:R1:W-:Y:S01]  /*2a20*/  STL [R1+0x14c], R12 ;  /* 0x00014c0c01007387 */ /* 0x0003e20000100800 */
[--C-:B------:R-:W-:Y:S02]  /*2a30*/  @!P6 IMAD.IADD R11, R11, 0x1, -R0.reuse ;  /* 0x000000010b0be824 */ /* 0x100fe400078e0a00 */
[C---:B------:R-:W-:Y:S01]  /*2a40*/  IMAD R13, R0.reuse, R13, R15 ;  /* 0x0000000d000d7224 */ /* 0x040fe200078e020f */
[----:B------:R-:W-:Y:S01]  /*2a50*/  STL [R1+0x150], R23 ;  /* 0x0001501701007387 */ /* 0x000fe20000100800 */
[----:B------:R-:W-:Y:S01]  /*2a60*/  @!P4 IMAD.IADD R21, R21, 0x1, -R0 ;  /* 0x000000011515c824 */ /* 0x000fe200078e0a00 */
[----:B------:R-:W-:Y:S01]  /*2a70*/  ISETP.GE.AND P4, PT, R5, RZ, PT ;  /* 0x000000ff0500720c */ /* 0x000fe20003f86270 */
[----:B0-----:R-:W-:Y:S01]  /*2a80*/  IMAD.MOV.U32 R22, RZ, RZ, R10 ;  /* 0x000000ffff167224 */ /* 0x001fe200078e000a */
[----:B------:R-:W-:Y:S01]  /*2a90*/  ISETP.GT.U32.AND P6, PT, R0, R11, PT ;  /* 0x0000000b0000720c */ /* 0x000fe20003fc4070 */
[----:B------:R-:W-:Y:S01]  /*2aa0*/  @!P5 IMAD.IADD R20, R20, 0x1, -R0 ;  /* 0x000000011414d824 */ /* 0x000fe200078e0a00 */
[----:B------:R-:W-:Y:S01]  /*2ab0*/  ISETP.GT.U32.AND P5, PT, R0, R13, PT ;  /* 0x0000000d0000720c */ /* 0x000fe20003fa4070 */
[----:B-1----:R-:W-:-:S04]  /*2ac0*/  IMAD.HI.U32 R12, R18, R16, RZ ;  /* 0x00000010120c7227 */ /* 0x002fc800078e00ff */
[----:B------:R-:W-:Y:S02]  /*2ad0*/  IMAD.MOV R12, RZ, RZ, -R12 ;  /* 0x000000ffff0c7224 */ /* 0x000fe400078e0a0c */
[----:B------:R-:W-:Y:S02]  /*2ae0*/  @!P3 IMAD.MOV R22, RZ, RZ, -R22 ;  /* 0x000000ffff16b224 */ /* 0x000fe400078e0a16 */
[C---:B------:R-:W-:Y:S02]  /*2af0*/  IMAD R12, R0.reuse, R12, R16 ;  /* 0x0000000c000c7224 */ /* 0x040fe400078e0210 */
[----:B------:R-:W-:Y:S01]  /*2b00*/  @!P0 IMAD.MOV R7, RZ, RZ, -R7 ;  /* 0x000000ffff078224 */ /* 0x000fe200078e0a07 */
[----:B------:R-:W-:Y:S01]  /*2b10*/  STL [R1+0x158], R22 ;  /* 0x0001581601007387 */ /* 0x000fe20000100800 */
[C---:B------:R-:W-:Y:S01]  /*2b20*/  VIADD R2, R9.reuse, 0xdc ;  /* 0x000000dc09027836 */ /* 0x040fe20000000000 */
[----:B------:R-:W-:Y:S01]  /*2b30*/  ISETP.GT.U32.AND P0, PT, R0, R12, PT ;  /* 0x0000000c0000720c */ /* 0x000fe20003f04070 */
[----:B------:R-:W-:Y:S01]  /*2b40*/  IMAD.MOV.U32 R10, RZ, RZ, R21 ;  /* 0x000000ffff0a7224 */ /* 0x000fe200078e0015 */
[----:B------:R0:W-:Y:S01]  /*2b50*/  STL [R1+0x15c], R7 ;  /* 0x00015c0701007387 */ /* 0x0001e20000100800 */
[----:B------:R-:W-:Y:S01]  /*2b60*/  @!P2 IMAD.IADD R6, R6, 0x1, -R0 ;  /* 0x000000010606a824 */ /* 0x000fe200078e0a00 */
[----:B------:R-:W-:Y:S01]  /*2b70*/  ISETP.GE.AND P2, PT, R14, RZ, PT ;  /* 0x000000ff0e00720c */ /* 0x000fe20003f46270 */
[----:B------:R-:W-:-:S02]  /*2b80*/  VIADD R5, R9, 0xdb ;  /* 0x000000db09057836 */ /* 0x000fc40000000000 */
[----:B------:R-:W-:Y:S01]  /*2b90*/  @!P4 IMAD.MOV R10, RZ, RZ, -R10 ;  /* 0x000000ffff0ac224 */ /* 0x000fe200078e0a0a */
[----:B------:R-:W-:Y:S01]  /*2ba0*/  ISETP.GE.AND P4, PT, R3, RZ, PT ;  /* 0x000000ff0300720c */ /* 0x000fe20003f86270 */
[--C-:B------:R-:W-:Y:S01]  /*2bb0*/  @!P6 IMAD.IADD R11, R11, 0x1, -R0.reuse ;  /* 0x000000010b0be824 */ /* 0x100fe200078e0a00 */
[----:B------:R-:W-:Y:S01]  /*2bc0*/  ISETP.GE.AND P6, PT, R4, RZ, PT ;  /* 0x000000ff0400720c */ /* 0x000fe20003fc6270 */
[--C-:B------:R-:W-:Y:S01]  /*2bd0*/  @!P5 IMAD.IADD R13, R13, 0x1, -R0.reuse ;  /* 0x000000010d0dd824 */ /* 0x100fe200078e0a00 */
[----:B0-----:R-:W-:Y:S01]  /*2be0*/  IABS R7, R2 ;  /* 0x0000000200077213 */ /* 0x001fe20000000000 */
[----:B------:R-:W-:Y:S01]  /*2bf0*/  @!P0 IMAD.IADD R12, R12, 0x1, -R0 ;  /* 0x000000010c0c8824 */ /* 0x000fe200078e0a00 */
[----:B------:R-:W-:Y:S01]  /*2c00*/  ISETP.GT.U32.AND P3, PT, R0, R6, PT ;  /* 0x000000060000720c */ /* 0x000fe20003f64070 */
[----:B------:R-:W-:Y:S01]  /*2c10*/  IMAD.MOV.U32 R14, RZ, RZ, R20 ;  /* 0x000000ffff0e7224 */ /* 0x000fe200078e0014 */
[----:B------:R-:W-:Y:S01]  /*2c20*/  IABS R3, R5 ;  /* 0x0000000500037213 */ /* 0x000fe20000000000 */
[----:B------:R-:W-:Y:S01]  /*2c30*/  IMAD.HI.U32 R4, R18, R7, RZ ;  /* 0x0000000712047227 */ /* 0x000fe200078e00ff */
[----:B------:R-:W-:Y:S01]  /*2c40*/  ISETP.GE.AND P0, PT, R2, RZ, PT ;  /* 0x000000ff0200720c */ /* 0x000fe20003f06270 */
[----:B------:R0:W-:Y:S01]  /*2c50*/  STL [R1+0x160], R10 ;  /* 0x0001600a01007387 */ /* 0x0001e20000100800 */
[----:B------:R-:W-:Y:S01]  /*2c60*/  ISETP.GT.U32.AND P5, PT, R0, R13, PT ;  /* 0x0000000d0000720c */ /* 0x000fe20003fa4070 */
[----:B------:R-:W-:-:S02]  /*2c70*/  IMAD.MOV R4, RZ, RZ, -R4 ;  /* 0x000000ffff047224 */ /* 0x000fc400078e0a04 */
[----:B------:R-:W-:-:S04]  /*2c80*/  IMAD.HI.U32 R2, R18, R3, RZ ;  /* 0x0000000312027227 */ /* 0x000fc800078e00ff */
[C---:B------:R-:W-:Y:S02]  /*2c90*/  IMAD R4, R0.reuse, R4, R7 ;  /* 0x0000000400047224 */ /* 0x040fe400078e0207 */
[----:B------:R-:W-:Y:S01]  /*2ca0*/  @!P1 IMAD.MOV R14, RZ, RZ, -R14 ;  /* 0x000000ffff0e9224 */ /* 0x000fe200078e0a0e */
[C---:B------:R-:W-:Y:S01]  /*2cb0*/  ISETP.GT.U32.AND P1, PT, R0.reuse, R12, PT ;  /* 0x0000000c0000720c */ /* 0x040fe20003f24070 */
[----:B------:R-:W-:Y:S02]  /*2cc0*/  IMAD.MOV R2, RZ, RZ, -R2 ;  /* 0x000000ffff027224 */ /* 0x000fe400078e0a02 */
[----:B------:R-:W-:Y:S01]  /*2cd0*/  @!P4 IMAD.MOV R11, RZ, RZ, -R11 ;  /* 0x000000ffff0bc224 */ /* 0x000fe200078e0a0b */
[----:B------:R-:W-:Y:S01]  /*2ce0*/  ISETP.GT.U32.AND P4, PT, R0, R4, PT ;  /* 0x000000040000720c */ /* 0x000fe20003f84070 */
[----:B------:R-:W-:Y:S01]  /*2cf0*/  @!P3 IMAD.IADD R6, R6, 0x1, -R0 ;  /* 0x000000010606b824 */ /* 0x000fe200078e0a00 */
[----:B------:R-:W-:Y:S01]  /*2d00*/  ISETP.GE.AND P3, PT, R17, RZ, PT ;  /* 0x000000ff1100720c */ /* 0x000fe20003f66270 */
[----:B------:R-:W-:Y:S01]  /*2d10*/  IMAD R7, R0, R2, R3 ;  /* 0x0000000200077224 */ /* 0x000fe200078e0203 */
[----:B------:R-:W-:Y:S01]  /*2d20*/  STL [R1+0x16c], R14 ;  /* 0x00016c0e01007387 */ /* 0x000fe20000100800 */
[----:B0-----:R-:W-:-:S02]  /*2d30*/  IMAD.MOV.U32 R10, RZ, RZ, R6 ;  /* 0x000000ffff0a7224 */ /* 0x001fc400078e0006 */
[----:B------:R-:W-:Y:S01]  /*2d40*/  @!P5 IMAD.IADD R13, R13, 0x1, -R0 ;  /* 0x000000010d0dd824 */ /* 0x000fe200078e0a00 */
[----:B------:R-:W-:Y:S01]  /*2d50*/  ISETP.GT.U32.AND P5, PT, R0, R7, PT ;  /* 0x000000070000720c */ /* 0x000fe20003fa4070 */
[----:B------:R-:W-:Y:S02]  /*2d60*/  VIADD R6, R9, 0xda ;  /* 0x000000da09067836 */ /* 0x000fe40000000000 */
[----:B------:R-:W-:Y:S01]  /*2d70*/  @!P2 IMAD.MOV R10, RZ, RZ, -R10 ;  /* 0x000000ffff0aa224 */ /* 0x000fe200078e0a0a */
[----:B------:R-:W-:Y:S01]  /*2d80*/  ISETP.GE.AND P2, PT, R5, RZ, PT ;  /* 0x000000ff0500720c */ /* 0x000fe20003f46270 */
[--C-:B------:R-:W-:Y:S01]  /*2d90*/  @!P1 IMAD.IADD R12, R12, 0x1, -R0.reuse ;  /* 0x000000010c0c9824 */ /* 0x100fe200078e0a00 */
[----:B------:R-:W-:Y:S01]  /*2da0*/  ISETP.GE.AND P1, PT, R6, RZ, PT ;  /* 0x000000ff0600720c */ /* 0x000fe20003f26270 */
[----:B------:R-:W-:Y:S01]  /*2db0*/  @!P4 IMAD.IADD R4, R4, 0x1, -R0 ;  /* 0x000000010404c824 */ /* 0x000fe200078e0a00 */
[----:B------:R0:W-:Y:S01]  /*2dc0*/  STL [R1+0x170], R10 ;  /* 0x0001700a01007387 */ /* 0x0001e20000100800 */
[----:B------:R-:W-:Y:S01]  /*2dd0*/  IABS R6, R6 ;  /* 0x0000000600067213 */ /* 0x000fe20000000000 */
[----:B------:R-:W-:-:S02]  /*2de0*/  VIADD R5, R9, 0xd8 ;  /* 0x000000d809057836 */ /* 0x000fc40000000000 */
[----:B------:R1:W-:Y:S01]  /*2df0*/  STL [R1+0x178], R11 ;  /* 0x0001780b01007387 */ /* 0x0003e20000100800 */
[C---:B------:R-:W-:Y:S01]  /*2e00*/  ISETP.GT.U32.AND P4, PT, R0.reuse, R4, PT ;  /* 0x000000040000720c */ /* 0x040fe20003f84070 */
[----:B------:R-:W-:Y:S01]  /*2e10*/  @!P5 IMAD.IADD R7, R7, 0x1, -R0 ;  /* 0x000000010707d824 */ /* 0x000fe200078e0a00 */
[----:B------:R-:W-:Y:S01]  /*2e20*/  IABS R3, R5 ;  /* 0x0000000500037213 */ /* 0x000fe20000000000 */
[----:B------:R-:W-:Y:S01]  /*2e30*/  @!P6 IMAD.MOV R13, RZ, RZ, -R13 ;  /* 0x000000ffff0de224 */ /* 0x000fe200078e0a0d */
[----:B------:R-:W-:Y:S01]  /*2e40*/  ISETP.GE.AND P6, PT, R5, RZ, PT ;  /* 0x000000ff0500720c */ /* 0x000fe20003fc6270 */
[----:B0-----:R-:W-:Y:S01]  /*2e50*/  VIADD R10, R9, 0xd9 ;  /* 0x000000d9090a7836 */ /* 0x001fe20000000000 */
[----:B------:R-:W-:Y:S01]  /*2e60*/  ISETP.GT.U32.AND P5, PT, R0, R7, PT ;  /* 0x000000070000720c */ /* 0x000fe20003fa4070 */
[----:B-1----:R-:W-:-:S03]  /*2e70*/  IMAD.MOV.U32 R11, RZ, RZ, R12 ;  /* 0x000000ffff0b7224 */ /* 0x002fc600078e000c */
[----:B------:R-:W-:Y:S01]  /*2e80*/  IABS R2, R10 ;  /* 0x0000000a00027213 */ /* 0x000fe20000000000 */
[----:B------:R-:W-:-:S04]  /*2e90*/  IMAD.HI.U32 R12, R18, R6, RZ ;  /* 0x00000006120c7227 */ /* 0x000fc800078e00ff */
[----:B------:R-:W-:Y:S01]  /*2ea0*/  @!P3 IMAD.MOV R11, RZ, RZ, -R11 ;  /* 0x000000ffff0bb224 */ /* 0x000fe200078e0a0b */
[----:B------:R-:W-:Y:S01]  /*2eb0*/  ISETP.GE.AND P3, PT, R10, RZ, PT ;  /* 0x000000ff0a00720c */ /* 0x000fe20003f66270 */
[----:B------:R-:W-:Y:S02]  /*2ec0*/  IMAD.MOV R12, RZ, RZ, -R12 ;  /* 0x000000ffff0c7224 */ /* 0x000fe400078e0a0c */
[----:B------:R-:W-:Y:S01]  /*2ed0*/  IMAD.HI.U32 R10, R18, R3, RZ ;  /* 0x00000003120a7227 */ /* 0x000fe200078e00ff */
[----:B------:R0:W-:Y:S03]  /*2ee0*/  STL [R1+0x17c], R11 ;  /* 0x00017c0b01007387 */ /* 0x0001e60000100800 */
[----:B------:R-:W-:Y:S01]  /*2ef0*/  IMAD R5, R0, R12, R6 ;  /* 0x0000000c00057224 */ /* 0x000fe200078e0206 */
[----:B------:R1:W-:Y:S01]  /*2f00*/  STL [R1+0x180], R13 ;  /* 0x0001800d01007387 */ /* 0x0003e20000100800 */
[----:B------:R-:W-:-:S02]  /*2f10*/  @!P4 IMAD.IADD R4, R4, 0x1, -R0 ;  /* 0x000000010404c824 */ /* 0x000fc400078e0a00 */
[----:B------:R-:W-:Y:S01]  /*2f20*/  IMAD.MOV R10, RZ, RZ, -R10 ;  /* 0x000000ffff0a7224 */ /* 0x000fe200078e0a0a */
[----:B------:R-:W-:Y:S01]  /*2f30*/  ISETP.GT.U32.AND P4, PT, R0, R5, PT ;  /* 0x000000050000720c */ /* 0x000fe20003f84070 */
[----:B------:R-:W-:Y:S02]  /*2f40*/  IMAD.MOV.U32 R17, RZ, RZ, R4 ;  /* 0x000000ffff117224 */ /* 0x000fe400078e0004 */
[----:B0-----:R-:W-:-:S04]  /*2f50*/  IMAD.HI.U32 R11, R18, R2, RZ ;  /* 0x00000002120b7227 */ /* 0x001fc800078e00ff */
[----:B------:R-:W-:Y:S02]  /*2f60*/  IMAD.MOV R11, RZ, RZ, -R11 ;  /* 0x000000ffff0b7224 */ /* 0x000fe400078e0a0b */
[C---:B------:R-:W-:Y:S02]  /*2f70*/  IMAD R3, R0.reuse, R10, R3 ;  /* 0x0000000a00037224 */ /* 0x040fe400078e0203 */
[C---:B------:R-:W-:Y:S02]  /*2f80*/  IMAD R2, R0.reuse, R11, R2 ;  /* 0x0000000b00027224 */ /* 0x040fe400078e0202 */
[--C-:B------:R-:W-:Y:S02]  /*2f90*/  @!P5 IMAD.IADD R7, R7, 0x1, -R0.reuse ;  /* 0x000000010707d824 */ /* 0x100fe400078e0a00 */
[----:B------:R-:W-:Y:S01]  /*2fa0*/  @!P0 IMAD.MOV R17, RZ, RZ, -R17 ;  /* 0x000000ffff118224 */ /* 0x000fe200078e0a11 */
[C---:B------:R-:W-:Y:S01]  /*2fb0*/  ISETP.GT.U32.AND P5, PT, R0.reuse, R2, PT ;  /* 0x000000020000720c */ /* 0x040fe20003fa4070 */
[----:B-1----:R-:W-:Y:S01]  /*2fc0*/  VIADD R13, R9, 0xd7 ;  /* 0x000000d7090d7836 */ /* 0x002fe20000000000 */
[C---:B------:R-:W-:Y:S01]  /*2fd0*/  ISETP.GT.U32.AND P0, PT, R0.reuse, R3, PT ;  /* 0x000000030000720c */ /* 0x040fe20003f04070 */
[----:B------:R-:W-:Y:S01]  /*2fe0*/  @!P4 IMAD.IADD R5, R5, 0x1, -R0 ;  /* 0x000000010505c824 */ /* 0x000fe200078e0a00 */
[----:B------:R0:W-:Y:S01]  /*2ff0*/  STL [R1+0x184], R17 ;  /* 0x0001841101007387 */ /* 0x0001e20000100800 */
[C---:B------:R-:W-:Y:S01]  /*3000*/  VIADD R6, R9.reuse, 0xd5 ;  /* 0x000000d509067836 */ /* 0x040fe20000000000 */
[----:B------:R-:W-:Y:S01]  /*3010*/  IABS R14, R13 ;  /* 0x0000000d000e7213 */ /* 0x000fe20000000000 */
[C---:B------:R-:W-:Y:S01]  /*3020*/  VIADD R12, R9.reuse, 0xd6 ;  /* 0x000000d6090c7836 */ /* 0x040fe20000000000 */
[----:B------:R-:W-:Y:S01]  /*3030*/  ISETP.GT.U32.AND P4, PT, R0, R5, PT ;  /* 0x000000050000720c */ /* 0x000fe20003f84070 */
[----:B------:R-:W-:Y:S01]  /*3040*/  VIADD R10, R9, 0xd4 ;  /* 0x000000d4090a7836 */ /* 0x000fe20000000000 */
[----:B------:R-:W-:Y:S01]  /*3050*/  IABS R16, R6 ;  /* 0x0000000600107213 */ /* 0x000fe20000000000 */
[----:B------:R-:W-:Y:S01]  /*3060*/  IMAD.HI.U32 R4, R18, R14, RZ ;  /* 0x0000000e12047227 */ /* 0x000fe200078e00ff */
[----:B------:R-:W-:-:S02]  /*3070*/  IABS R15, R12 ;  /* 0x0000000c000f7213 */ /* 0x000fc40000000000 */
[----:B------:R-:W-:Y:S01]  /*3080*/  IABS R11, R10 ;  /* 0x0000000a000b7213 */ /* 0x000fe20000000000 */
[--C-:B------:R-:W-:Y:S02]  /*3090*/  @!P5 IMAD.IADD R2, R2, 0x1, -R0.reuse ;  /* 0x000000010202d824 */ /* 0x100fe400078e0a00 */
[----:B------:R-:W-:Y:S02]  /*30a0*/  @!P0 IMAD.IADD R3, R3, 0x1, -R0 ;  /* 0x0000000103038824 */ /* 0x000fe400078e0a00 */
[----:B------:R-:W-:Y:S01]  /*30b0*/  IMAD.MOV R4, RZ, RZ, -R4 ;  /* 0x000000ffff047224 */ /* 0x000fe200078e0a04 */
[C---:B------:R-:W-:Y:S01]  /*30c0*/  ISETP.GT.U32.AND P5, PT, R0.reuse, R2, PT ;  /* 0x000000020000720c */ /* 0x040fe20003fa4070 */
[----:B0-----:R-:W-:Y:S01]  /*30d0*/  IMAD.MOV.U32 R17, RZ, RZ, R7 ;  /* 0x000000ffff117224 */ /* 0x001fe200078e0007 */
[C---:B------:R-:W-:Y:S01]  /*30e0*/  ISETP.GT.U32.AND P0, PT, R0.reuse, R3, PT ;  /* 0x000000030000720c */ /* 0x040fe20003f04070 */
[----:B------:R-:W-:Y:S02]  /*30f0*/  IMAD R4, R0, R4, R14 ;  /* 0x0000000400047224 */ /* 0x000fe400078e020e */
[----:B------:R-:W-:-:S02]  /*3100*/  IMAD.MOV.U32 R7, RZ, RZ, R16 ;  /* 0x000000ffff077224 */ /* 0x000fc400078e0010 */
[----:B------:R-:W-:Y:S01]  /*3110*/  @!P4 IMAD.IADD R5, R5, 0x1, -R0 ;  /* 0x000000010505c824 */ /* 0x000fe200078e0a00 */
[----:B------:R-:W-:Y:S01]  /*3120*/  ISETP.GT.U32.AND P4, PT, R0, R4, PT ;  /* 0x000000040000720c */ /* 0x000fe20003f84070 */
[----:B------:R-:W-:-:S04]  /*3130*/  IMAD.HI.U32 R16, R18, R15, RZ ;  /* 0x0000000f12107227 */ /* 0x000fc800078e00ff */
[----:B------:R-:W-:-:S04]  /*3140*/  IMAD.HI.U32 R14, R18, R7, RZ ;  /* 0x00000007120e7227 */ /* 0x000fc800078e00ff */
[----:B------:R-:W-:Y:S01]  /*3150*/  @!P2 IMAD.MOV R17, RZ, RZ, -R17 ;  /* 0x000000ffff11a224 */ /* 0x000fe200078e0a11 */
[----:B------:R-:W-:Y:S01]  /*3160*/  ISETP.GE.AND P2, PT, R13, RZ, PT ;  /* 0x000000ff0d00720c */ /* 0x000fe20003f46270 */
[----:B------:R-:W-:-:S03]  /*3170*/  IMAD.HI.U32 R13, R18, R11, RZ ;  /* 0x0000000b120d7227 */ /* 0x000fc600078e00ff */
[----:B------:R0:W-:Y:S01]  /*3180*/  STL [R1+0x188], R17 ;  /* 0x0001881101007387 */ /* 0x0001e20000100800 */
[----:B------:R-:W-:Y:S02]  /*3190*/  IMAD.MOV R16, RZ, RZ, -R16 ;  /* 0x000000ffff107224 */ /* 0x000fe400078e0a10 */
[----:B------:R-:W-:Y:S02]  /*31a0*/  IMAD.MOV R14, RZ, RZ, -R14 ;  /* 0x000000ffff0e7224 */ /* 0x000fe400078e0a0e */
[----:B------:R-:W-:Y:S01]  /*31b0*/  @!P5 IMAD.IADD R2, R2, 0x1, -R0 ;  /* 0x000000010202d824 */ /* 0x000fe200078e0a00 */
[----:B------:R-:W-:Y:S01]  /*31c0*/  ISETP.GE.AND P5, PT, R12, RZ, PT ;  /* 0x000000ff0c00720c */ /* 0x000fe20003fa6270 */
[----:B------:R-:W-:Y:S02]  /*31d0*/  IMAD.MOV R13, RZ, RZ, -R13 ;  /* 0x000000ffff0d7224 */ /* 0x000fe400078e0a0d */
[C---:B------:R-:W-:Y:S02]  /*31e0*/  IMAD R12, R0.reuse, R16, R15 ;  /* 0x00000010000c7224 */ /* 0x040fe400078e020f */
[----:B------:R-:W-:-:S02]  /*31f0*/  IMAD R7, R0, R14, R7 ;  /* 0x0000000e00077224 */ /* 0x000fc400078e0207 */
[----:B0-----:R-:W-:Y:S02]  /*3200*/  IMAD.MOV.U32 R17, RZ, RZ, R5 ;  /* 0x000000ffff117224 */ /* 0x001fe400078e0005 */
[--C-:B------:R-:W-:Y:S01]  /*3210*/  @!P0 IMAD.IADD R3, R3, 0x1, -R0.reuse ;  /* 0x0000000103038824 */ /* 0x100fe200078e0a00 */
[C---:B------:R-:W-:Y:S01]  /*3220*/  ISETP.GT.U32.AND P0, PT, R0.reuse, R7, PT ;  /* 0x000000070000720c */ /* 0x040fe20003f04070 */
[C---:B------:R-:W-:Y:S02]  /*3230*/  IMAD R5, R0.reuse, R13, R11 ;  /* 0x0000000d00057224 */ /* 0x040fe400078e020b */
[----:B------:R-:W-:Y:S01]  /*3240*/  @!P1 IMAD.MOV R17, RZ, RZ, -R17 ;  /* 0x000000ffff119224 */ /* 0x000fe200078e0a11 */
[----:B------:R-:W-:Y:S01]  /*3250*/  ISETP.GT.U32.AND P1, PT, R0, R12, PT ;  /* 0x0000000c0000720c */ /* 0x000fe20003f24070 */
[----:B------:R-:W-:Y:S02]  /*3260*/  IMAD.MOV.U32 R13, RZ, RZ, R3 ;  /* 0x000000ffff0d7224 */ /* 0x000fe400078e0003 */
[----:B------:R-:W-:Y:S01]  /*3270*/  @!P4 IMAD.IADD R4, R4, 0x1, -R0 ;  /* 0x000000010404c824 */ /* 0x000fe200078e0a00 */
[----:B------:R-:W-:Y:S01]  /*3280*/  STL [R1+0x190], R17 ;  /* 0x0001901101007387 */ /* 0x000fe20000100800 */
[----:B------:R-:W-:-:S02]  /*3290*/  IMAD.MOV.U32 R15, RZ, RZ, R2 ;  /* 0x000000ffff0f7224 */ /* 0x000fc400078e0002 */
[----:B------:R-:W-:Y:S01]  /*32a0*/  @!P6 IMAD.MOV R13, RZ, RZ, -R13 ;  /* 0x000000ffff0de224 */ /* 0x000fe200078e0a0d */
[C---:B------:R-:W-:Y:S01]  /*32b0*/  ISETP.GT.U32.AND P6, PT, R0.reuse, R5, PT ;  /* 0x000000050000720c */ /* 0x040fe20003fc4070 */
[C---:B------:R-:W-:Y:S01]  /*32c0*/  VIADD R14, R9.reuse, 0xd3 ;  /* 0x000000d3090e7836 */ /* 0x040fe20000000000 */
[----:B------:R-:W-:Y:S01]  /*32d0*/  ISETP.GT.U32.AND P4, PT, R0, R4, PT ;  /* 0x000000040000720c */ /* 0x000fe20003f84070 */
[----:B------:R-:W-:Y:S01]  /*32e0*/  @!P3 IMAD.MOV R15, RZ, RZ, -R15 ;  /* 0x000000ffff0fb224 */ /* 0x000fe200078e0a0f */
[----:B------:R-:W-:Y:S01]  /*32f0*/  ISETP.GE.AND P3, PT, R6, RZ, PT ;  /* 0x000000ff0600720c */ /* 0x000fe20003f66270 */
[----:B------:R-:W-:Y:S01]  /*3300*/  VIADD R6, R9, 0xd2 ;  /* 0x000000d209067836 */ /* 0x000fe20000000000 */
[----:B------:R-:W-:Y:S01]  /*3310*/  IABS R11, R14 ;  /* 0x0000000e000b7213 */ /* 0x000fe20000000000 */
[--C-:B------:R-:W-:Y:S01]  /*3320*/  @!P1 IMAD.IADD R12, R12, 0x1, -R0.reuse ;  /* 0x000000010c0c9824 */ /* 0x100fe200078e0a00 */
[----:B------:R0:W-:Y:S01]  /*3330*/  STL [R1+0x194], R15 ;  /* 0x0001940f01007387 */ /* 0x0001e20000100800 */
[--C-:B------:R-:W-:Y:S01]  /*3340*/  @!P0 IMAD.IADD R7, R7, 0x1, -R0.reuse ;  /* 0x0000000107078824 */ /* 0x100fe200078e0a00 */
[----:B------:R-:W-:Y:S01]  /*3350*/  ISETP.GE.AND P1, PT, R14, RZ, PT ;  /* 0x000000ff0e00720c */ /* 0x000fe20003f26270 */
[----:B------:R-:W-:Y:S01]  /*3360*/  IMAD.MOV.U32 R2, RZ, RZ, R11 ;  /* 0x000000ffff027224 */ /* 0x000fe200078e000b */
[----:B------:R1:W-:Y:S01]  /*3370*/  STL [R1+0x198], R13 ;  /* 0x0001980d01007387 */ /* 0x0003e20000100800 */
[--C-:B------:R-:W-:Y:S01]  /*3380*/  @!P6 IMAD.IADD R5, R5, 0x1, -R0.reuse ;  /* 0x000000010505e824 */ /* 0x100fe200078e0a00 */
[----:B------:R-:W-:Y:S01]  /*3390*/  ISETP.GT.U32.AND P0, PT, R0, R12, PT ;  /* 0x0000000c0000720c */ /* 0x000fe20003f04070 */
[----:B------:R-:W-:Y:S01]  /*33a0*/  @!P4 IMAD.IADD R4, R4, 0x1, -R0 ;  /* 0x000000010404c824 */ /* 0x000fe200078e0a00 */
[----:B------:R-:W-:Y:S01]  /*33b0*/  ISETP.GT.U32.AND P6, PT, R0, R7, PT ;  /* 0x000000070000720c */ /* 0x000fe20003fc4070 */
[----:B------:R-:W-:Y:S01]  /*33c0*/  IMAD.HI.U32 R3, R18, R2, RZ ;  /* 0x0000000212037227 */ /* 0x000fe200078e00ff */
[----:B------:R-:W-:-:S03]  /*33d0*/  ISETP.GE.AND P4, PT, R10, RZ, PT ;  /* 0x000000ff0a00720c */ /* 0x000fc60003f86270 */
[----:B0-----:R-:W-:Y:S01]  /*33e0*/  IMAD.MOV.U32 R15, RZ, RZ, R4 ;  /* 0x000000ffff0f7224 */ /* 0x001fe200078e0004 */
[----:B-1----:R-:W-:Y:S01]  /*33f0*/  IABS R13, R6 ;  /* 0x00000006000d7213 */ /* 0x002fe20000000000 */
[----:B------:R-:W-:Y:S02]  /*3400*/  IMAD.MOV R3, RZ, RZ, -R3 ;  /* 0x000000ffff037224 */ /* 0x000fe400078e0a03 */
[----:B------:R-:W-:Y:S01]  /*3410*/  @!P2 IMAD.MOV R15, RZ, RZ, -R15 ;  /* 0x000000ffff0fa224 */ /* 0x000fe200078e0a0f */
[----:B------:R-:W-:Y:S01]  /*3420*/  ISETP.GT.U32.AND P2, PT, R0, R5, PT ;  /* 0x000000050000720c */ /* 0x000fe20003f44070 */
[----:B------:R-:W-:-:S03]  /*3430*/  IMAD.HI.U32 R11, R18, R13, RZ ;  /* 0x0000000d120b7227 */ /* 0x000fc600078e00ff */
[----:B------:R0:W-:Y:S01]  /*3440*/  STL [R1+0x19c], R15 ;  /* 0x00019c0f01007387 */ /* 0x0001e20000100800 */
[----:B------:R-:W-:Y:S02]  /*3450*/  IMAD.MOV R11, RZ, RZ, -R11 ;  /* 0x000000ffff0b7224 */ /* 0x000fe400078e0a0b */
[C---:B------:R-:W-:Y:S02]  /*3460*/  IMAD R2, R0.reuse, R3, R2 ;  /* 0x0000000300027224 */ /* 0x040fe400078e0202 */
[----:B------:R-:W-:Y:S02]  /*3470*/  IMAD R13, R0, R11, R13 ;  /* 0x0000000b000d7224 */ /* 0x000fe400078e020d */
[--C-:B------:R-:W-:Y:S01]  /*3480*/  @!P0 IMAD.IADD R12, R12, 0x1, -R0.reuse ;  /* 0x000000010c0c8824 */ /* 0x100fe200078e0a00 */
[C---:B------:R-:W-:Y:S01]  /*3490*/  ISETP.GT.U32.AND P0, PT, R0.reuse, R2, PT ;  /* 0x000000020000720c */ /* 0x040fe20003f04070 */
[----:B------:R-:W-:Y:S01]  /*34a0*/  @!P6 IMAD.IADD R7, R7, 0x1, -R0 ;  /* 0x000000010707e824 */ /* 0x000fe200078e0a00 */
[----:B------:R-:W-:Y:S01]  /*34b0*/  ISETP.GT.U32.AND P6, PT, R0, R13, PT ;  /* 0x0000000d0000720c */ /* 0x000fe20003fc4070 */
[----:B------:R-:W-:-:S02]  /*34c0*/  VIADD R3, R9, 0xcf ;  /* 0x000000cf09037836 */ /* 0x000fc40000000000 */
[C---:B------:R-:W-:Y:S02]  /*34d0*/  VIADD R10, R9.reuse, 0xd1 ;  /* 0x000000d1090a7836 */ /* 0x040fe40000000000 */
[----:B------:R-:W-:Y:S01]  /*34e0*/  VIADD R4, R9, 0xd0 ;  /* 0x000000d009047836 */ /* 0x000fe20000000000 */
[----:B0-----:R-:W-:Y:S01]  /*34f0*/  IABS R15, R3 ;  /* 0x00000003000f7213 */ /* 0x001fe20000000000 */
[----:B------:R-:W-:Y:S01]  /*3500*/  @!P2 IMAD.IADD R5, R5, 0x1, -R0 ;  /* 0x000000010505a824 */ /* 0x000fe200078e0a00 */
[----:B------:R-:W-:Y:S01]  /*3510*/  IABS R14, R10 ;  /* 0x0000000a000e7213 */ /* 0x000fe20000000000 */
[----:B------:R-:W-:Y:S01]  /*3520*/  IMAD.MOV.U32 R17, RZ, RZ, R12 ;  /* 0x000000ffff117224 */ /* 0x000fe200078e000c */
[----:B------:R-:W-:Y:S01]  /*3530*/  ISETP.GE.AND P2, PT, R6, RZ, PT ;  /* 0x000000ff0600720c */ /* 0x000fe20003f46270 */
[----:B------:R-:W-:Y:S01]  /*3540*/  IMAD.MOV.U32 R6, RZ, RZ, R15 ;  /* 0x000000ffff067224 */ /* 0x000fe200078e000f */
[----:B------:R-:W-:Y:S01]  /*3550*/  IABS R11, R4 ;  /* 0x00000004000b7213 */ /* 0x000fe20000000000 */
[----:B------:R-:W-:-:S04]  /*3560*/  IMAD.HI.U32 R15, R18, R14, RZ ;  /* 0x0000000e120f7227 */ /* 0x000fc800078e00ff */
[--C-:B------:R-:W-:Y:S01]  /*3570*/  @!P0 IMAD.IADD R2, R2, 0x1, -R0.reuse ;  /* 0x0000000102028824 */ /* 0x100fe200078e0a00 */
[----:B------:R-:W-:Y:S01]  /*3580*/  ISETP.GE.AND P0, PT, R10, RZ, PT ;  /* 0x000000ff0a00720c */ /* 0x000fe20003f06270 */
[----:B------:R-:W-:Y:S02]  /*3590*/  @!P6 IMAD.IADD R13, R13, 0x1, -R0 ;  /* 0x000000010d0de824 */ /* 0x000fe400078e0a00 */
[----:B------:R-:W-:-:S03]  /*35a0*/  IMAD.HI.U32 R16, R18, R11, RZ ;  /* 0x0000000b12107227 */ /* 0x000fc600078e00ff */
[C---:B------:R-:W-:Y:S01]  /*35b0*/  ISETP.GT.U32.AND P6, PT, R0.reuse, R13, PT ;  /* 0x0000000d0000720c */ /* 0x040fe20003fc4070 */
[----:B------:R-:W-:Y:S02]  /*35c0*/  IMAD.MOV R15, RZ, RZ, -R15 ;  /* 0x000000ffff0f7224 */ /* 0x000fe400078e0a0f */
[----:B------:R-:W-:Y:S01]  /*35d0*/  @!P5 IMAD.MOV R17, RZ, RZ, -R17 ;  /* 0x000000ffff11d224 */ /* 0x000fe200078e0a11 */
[----:B------:R-:W-:Y:S01]  /*35e0*/  ISETP.GT.U32.AND P5, PT, R0, R2, PT ;  /* 0x000000020000720c */ /* 0x000fe20003fa4070 */
[----:B------:R-:W-:-:S03]  /*35f0*/  IMAD.HI.U32 R10, R18, R6, RZ ;  /* 0x00000006120a7227 */ /* 0x000fc600078e00ff */
[----:B------:R-:W-:Y:S01]  /*3600*/  STL [R1+0x1a0], R17 ;  /* 0x0001a01101007387 */ /* 0x000fe20000100800 */
[----:B------:R-:W-:Y:S02]  /*3610*/  IMAD.MOV R16, RZ, RZ, -R16 ;  /* 0x000000ffff107224 */ /* 0x000fe400078e0a10 */
[C---:B------:R-:W-:Y:S02]  /*3620*/  IMAD R14, R0.reuse, R15, R14 ;  /* 0x0000000f000e7224 */ /* 0x040fe400078e020e */
[----:B------:R-:W-:Y:S02]  /*3630*/  IMAD.MOV R10, RZ, RZ, -R10 ;  /* 0x000000ffff0a7224 */ /* 0x000fe400078e0a0a */
[C---:B------:R-:W-:Y:S02]  /*3640*/  IMAD R11, R0.reuse, R16, R11 ;  /* 0x00000010000b7224 */ /* 0x040fe400078e020b */
[----:B------:R-:W-:Y:S01]  /*3650*/  @!P3 IMAD.MOV R7, RZ, RZ, -R7 ;  /* 0x000000ffff07b224 */ /* 0x000fe200078e0a07 */
[C---:B------:R-:W-:Y:S01]  /*3660*/  ISETP.GT.U32.AND P3, PT, R0.reuse, R14, PT ;  /* 0x0000000e0000720c */ /* 0x040fe20003f64070 */
[----:B------:R-:W-:-:S02]  /*3670*/  IMAD R6, R0, R10, R6 ;  /* 0x0000000a00067224 */ /* 0x000fc400078e0206 */
[----:B------:R-:W-:Y:S01]  /*3680*/  @!P4 IMAD.MOV R5, RZ, RZ, -R5 ;  /* 0x000000ffff05c224 */ /* 0x000fe200078e0a05 */
[----:B------:R-:W-:Y:S01]  /*3690*/  ISETP.GT.U32.AND P4, PT, R0, R11, PT ;  /* 0x0000000b0000720c */ /* 0x000fe20003f84070 */
[--C-:B------:R-:W-:Y:S01]  /*36a0*/  @!P5 IMAD.IADD R2, R2, 0x1, -R0.reuse ;  /* 0x000000010202d824 */ /* 0x100fe200078e0a00 */
[----:B------:R-:W-:Y:S01]  /*36b0*/  ISETP.GE.AND P5, PT, R4, RZ, PT ;  /* 0x000000ff0400720c */ /* 0x000fe20003fa6270 */
[--C-:B------:R-:W-:Y:S01]  /*36c0*/  @!P6 IMAD.IADD R13, R13, 0x1, -R0.reuse ;  /* 0x000000010d0de824 */ /* 0x100fe200078e0a00 */
[----:B------:R-:W-:Y:S01]  /*36d0*/  ISETP.GT.U32.AND P6, PT, R0, R6, PT ;  /* 0x000000060000720c */ /* 0x000fe20003fc4070 */
[C---:B------:R-:W-:Y:S01]  /*36e0*/  VIADD R15, R9.reuse, 0xce ;  /* 0x000000ce090f7836 */ /* 0x040fe20000000000 */
[----:B------:R0:W-:Y:S01]  /*36f0*/  STL [R1+0x1a4], R7 ;  /* 0x0001a40701007387 */ /* 0x0001e20000100800 */
[----:B------:R-:W-:Y:S02]  /*3700*/  VIADD R4, R9, 0xcd ;  /* 0x000000cd09047836 */ /* 0x000fe40000000000 */
[----:B------:R-:W-:Y:S01]  /*3710*/  @!P3 IMAD.IADD R14, R14, 0x1, -R0 ;  /* 0x000000010e0eb824 */ /* 0x000fe200078e0a00 */
[----:B------:R-:W-:Y:S01]  /*3720*/  ISETP.GE.AND P3, PT, R3, RZ, PT ;  /* 0x000000ff0300720c */ /* 0x000fe20003f66270 */
[----:B------:R-:W-:Y:S01]  /*3730*/  IMAD.MOV.U32 R16, RZ, RZ, R2 ;  /* 0x000000ffff107224 */ /* 0x000fe200078e0002 */
[----:B------:R-:W-:Y:S01]  /*3740*/  IABS R10, R4 ;  /* 0x00000004000a7213 */ /* 0x000fe20000000000 */
[----:B------:R-:W-:Y:S01]  /*3750*/  @!P4 IMAD.IADD R11, R11, 0x1, -R0 ;  /* 0x000000010b0bc824 */ /* 0x000fe200078e0a00 */
[----:B------:R-:W-:Y:S01]  /*3760*/  ISETP.GT.U32.AND P4, PT, R0, R14, PT ;  /* 0x0000000e0000720c */ /* 0x000fe20003f84070 */
[----:B------:R1:W-:Y:S01]  /*3770*/  STL [R1+0x1a8], R5 ;  /* 0x0001a80501007387 */ /* 0x0003e20000100800 */
[----:B0-----:R-:W-:Y:S01]  /*3780*/  IABS R7, R15 ;  /* 0x0000000f00077213 */ /* 0x001fe20000000000 */
[----:B------:R-:W-:-:S02]  /*3790*/  IMAD.MOV.U32 R3, RZ, RZ, R10 ;  /* 0x000000ffff037224 */ /* 0x000fc400078e000a */
[----:B------:R-:W-:Y:S01]  /*37a0*/  @!P6 IMAD.IADD R6, R6, 0x1, -R0 ;  /* 0x000000010606e824 */ /* 0x000fe200078e0a00 */
[----:B------:R-:W-:Y:S01]  /*37b0*/  ISETP.GT.U32.AND P6, PT, R0, R11, PT ;  /* 0x0000000b0000720c */ /* 0x000fe20003fc4070 */
[----:B------:R-:W-:-:S04]  /*37c0*/  IMAD.HI.U32 R12, R18, R7, RZ ;  /* 0x00000007120c7227 */ /* 0x000fc800078e00ff */
[----:B------:R-:W-:Y:S02]  /*37d0*/  IMAD.MOV R12, RZ, RZ, -R12 ;  /* 0x000000ffff0c7224 */ /* 0x000fe400078e0a0c */
[----:B------:R-:W-:-:S04]  /*37e0*/  IMAD.HI.U32 R10, R18, R3, RZ ;  /* 0x00000003120a7227 */ /* 0x000fc800078e00ff */
[----:B------:R-:W-:Y:S02]  /*37f0*/  IMAD R2, R0, R12, R7 ;  /* 0x0000000c00027224 */ /* 0x000fe400078e0207 */
[----:B------:R-:W-:Y:S02]  /*3800*/  IMAD.MOV R10, RZ, RZ, -R10 ;  /* 0x000000ffff0a7224 */ /* 0x000fe400078e0a0a */
[--C-:B------:R-:W-:Y:S01]  /*3810*/  @!P4 IMAD.IADD R14, R14, 0x1, -R0.reuse ;  /* 0x000000010e0ec824 */ /* 0x100fe200078e0a00 */
[C---:B------:R-:W-:Y:S01]  /*3820*/  ISETP.GT.U32.AND P4, PT, R0.reuse, R2, PT ;  /* 0x000000020000720c */ /* 0x040fe20003f84070 */
[C---:B------:R-:W-:Y:S02]  /*3830*/  IMAD R3, R0.reuse, R10, R3 ;  /* 0x0000000a00037224 */ /* 0x040fe400078e0203 */
[----:B------:R-:W-:Y:S02]  /*3840*/  @!P6 IMAD.IADD R11, R11, 0x1, -R0 ;  /* 0x000000010b0be824 */ /* 0x000fe400078e0a00 */
[C---:B-1----:R-:W-:Y:S01]  /*3850*/  VIADD R5, R9.reuse, 0xcc ;  /* 0x000000cc09057836 */ /* 0x042fe20000000000 */
[----:B------:R-:W-:Y:S01]  /*3860*/  ISETP.GT.U32.AND P6, PT, R0, R3, PT ;  /* 0x000000030000720c */ /* 0x000fe20003fc4070 */
[----:B------:R-:W-:-:S02]  /*3870*/  VIADD R7, R9, 0xcb ;  /* 0x000000cb09077836 */ /* 0x000fc40000000000 */
[----:B------:R-:W-:Y:S01]  /*3880*/  @!P1 IMAD.MOV R16, RZ, RZ, -R16 ;  /* 0x000000ffff109224 */ /* 0x000fe200078e0a10 */
[----:B------:R-:W-:Y:S01]  /*3890*/  IABS R17, R5 ;  /* 0x0000000500117213 */ /* 0x000fe20000000000 */
[----:B------:R-:W-:Y:S01]  /*38a0*/  @!P2 IMAD.MOV R13, RZ, RZ, -R13 ;  /* 0x000000ffff0da224 */ /* 0x000fe200078e0a0d */
[----:B------:R-:W-:Y:S01]  /*38b0*/  IABS R10, R7 ;  /* 0x00000007000a7213 */ /* 0x000fe20000000000 */
[--C-:B------:R-:W-:Y:S01]  /*38c0*/  @!P4 IMAD.IADD R2, R2, 0x1, -R0.reuse ;  /* 0x000000010202c824 */ /* 0x100fe200078e0a00 */
[----:B------:R-:W-:Y:S01]  /*38d0*/  ISETP.GT.U32.AND P1, PT, R0, R6, PT ;  /* 0x000000060000720c */ /* 0x000fe20003f24070 */
[----:B------:R-:W-:Y:S01]  /*38e0*/  IMAD.HI.U32 R19, R18, R17, RZ ;  /* 0x0000001112137227 */ /* 0x000fe200078e00ff */
[----:B------:R0:W-:Y:S01]  /*38f0*/  STL [R1+0x1b0], R16 ;  /* 0x0001b01001007387 */ /* 0x0001e20000100800 */
[----:B------:R-:W-:Y:S02]  /*3900*/  ISETP.GE.AND P4, PT, R4, RZ, PT ;  /* 0x000000ff0400720c */ /* 0x000fe40003f86270 */
[----:B------:R-:W-:Y:S01]  /*3910*/  @!P6 IMAD.IADD R3, R3, 0x1, -R0 ;  /* 0x000000010303e824 */ /* 0x000fe200078e0a00 */
[----:B------:R-:W-:Y:S01]  /*3920*/  ISETP.GT.U32.AND P6, PT, R0, R2, PT ;  /* 0x000000020000720c */ /* 0x000fe20003fc4070 */
[----:B------:R-:W-:Y:S01]  /*3930*/  IMAD.MOV R19, RZ, RZ, -R19 ;  /* 0x000000ffff137224 */ /* 0x000fe200078e0a13 */
[----:B------:R1:W-:Y:S01]  /*3940*/  STL [R1+0x21c], R13 ;  /* 0x00021c0d01007387 */ /* 0x0003e20000100800 */
[----:B------:R-:W-:-:S02]  /*3950*/  IMAD.MOV.U32 R20, RZ, RZ, R14 ;  /* 0x000000ffff147224 */ /* 0x000fc400078e000e */
[----:B------:R-:W-:Y:S02]  /*3960*/  IMAD R4, R0, R19, R17 ;  /* 0x0000001300047224 */ /* 0x000fe400078e0211 */
[----:B0-----:R-:W-:-:S03]  /*3970*/  IMAD.HI.U32 R16, R18, R10, RZ ;  /* 0x0000000a12107227 */ /* 0x001fc600078e00ff */
[C---:B------:R-:W-:Y:S01]  /*3980*/  ISETP.GT.U32.AND P2, PT, R0.reuse, R4, PT ;  /* 0x000000040000720c */ /* 0x040fe20003f44070 */
[----:B------:R-:W-:Y:S02]  /*3990*/  IMAD.MOV R16, RZ, RZ, -R16 ;  /* 0x000000ffff107224 */ /* 0x000fe400078e0a10 */
[----:B-1----:R-:W-:Y:S02]  /*39a0*/  IMAD.MOV.U32 R13, RZ, RZ, R11 ;  /* 0x000000ffff0d7224 */ /* 0x002fe400078e000b */
[----:B------:R-:W-:Y:S02]  /*39b0*/  VIADD R12, R9, 0xca ;  /* 0x000000ca090c7836 */ /* 0x000fe40000000000 */
[----:B------:R-:W-:Y:S01]  /*39c0*/  @!P5 IMAD.MOV R13, RZ, RZ, -R13 ;  /* 0x000000ffff0dd224 */ /* 0x000fe200078e0a0d */
[----:B------:R-:W-:Y:S01]  /*39d0*/  ISETP.GE.AND P5, PT, R5, RZ, PT ;  /* 0x000000ff0500720c */ /* 0x000fe20003fa6270 */
[----:B------:R-:W-:Y:S01]  /*39e0*/  @!P0 IMAD.MOV R20, RZ, RZ, -R20 ;  /* 0x000000ffff148224 */ /* 0x000fe200078e0a14 */
[C---:B------:R-:W-:Y:S01]  /*39f0*/  ISETP.GT.U32.AND P0, PT, R0.reuse, R3, PT ;  /* 0x000000030000720c */ /* 0x040fe20003f04070 */
[----:B------:R-:W-:-:S02]  /*3a00*/  IMAD R5, R0, R16, R10 ;  /* 0x0000001000057224 */ /* 0x000fc400078e020a */
[--C-:B------:R-:W-:Y:S01]  /*3a10*/  @!P1 IMAD.IADD R6, R6, 0x1, -R0.reuse ;  /* 0x0000000106069824 */ /* 0x100fe200078e0a00 */
[----:B------:R-:W-:Y:S01]  /*3a20*/  ISETP.GE.AND P1, PT, R15, RZ, PT ;  /* 0x000000ff0f00720c */ /* 0x000fe20003f26270 */
[----:B------:R-:W-:Y:S01]  /*3a30*/  @!P6 IMAD.IADD R2, R2, 0x1, -R0 ;  /* 0x000000010202e824 */ /* 0x000fe200078e0a00 */
[----:B------:R-:W-:Y:S01]  /*3a40*/  IABS R15, R12 ;  /* 0x0000000c000f7213 */ /* 0x000fe20000000000 */
[----:B------:R-:W-:Y:S01]  /*3a50*/  IMAD.MOV.U32 R11, RZ, RZ, R6 ;  /* 0x000000ffff0b7224 */ /* 0x000fe200078e0006 */
[----:B------:R-:W-:Y:S01]  /*3a60*/  ISETP.GT.U32.AND P6, PT, R0, R5, PT ;  /* 0x000000050000720c */ /* 0x000fe20003fc4070 */
[----:B------:R-:W-:Y:S01]  /*3a70*/  @!P2 IMAD.IADD R4, R4, 0x1, -R0 ;  /* 0x000000010404a824 */ /* 0x000fe200078e0a00 */
[----:B------:R-:W-:Y:S01]  /*3a80*/  STL [R1+0x224], R20 ;  /* 0x0002241401007387 */ /* 0x000fe20000100800 */
[----:B------:R-:W-:-:S03]  /*3a90*/  IMAD.HI.U32 R6, R18, R15, RZ ;  /* 0x0000000f12067227 */ /* 0x000fc600078e00ff */
[----:B------:R0:W-:Y:S01]  /*3aa0*/  STL [R1+0x228], R13 ;  /* 0x0002280d01007387 */ /* 0x0001e20000100800 */
[----:B------:R-:W-:Y:S01]  /*3ab0*/  @!P3 IMAD.MOV R11, RZ, RZ, -R11 ;  /* 0x000000ffff0bb224 */ /* 0x000fe200078e0a0b */
[----:B------:R-:W-:Y:S01]  /*3ac0*/  ISETP.GE.AND P3, PT, R7, RZ, PT ;  /* 0x000000ff0700720c */ /* 0x000fe20003f66270 */
[----:B------:R-:W-:Y:S02]  /*3ad0*/  VIADD R7, R9, 0xc9 ;  /* 0x000000c909077836 */ /* 0x000fe40000000000 */
[----:B------:R-:W-:Y:S01]  /*3ae0*/  IMAD.MOV R6, RZ, RZ, -R6 ;  /* 0x000000ffff067224 */ /* 0x000fe200078e0a06 */
[----:B------:R1:W-:Y:S01]  /*3af0*/  STL [R1+0x22c], R11 ;  /* 0x00022c0b01007387 */ /* 0x0003e20000100800 */
[--C-:B------:R-:W-:Y:S01]  /*3b00*/  @!P0 IMAD.IADD R3, R3, 0x1, -R0.reuse ;  /* 0x0000000103038824 */ /* 0x100fe200078e0a00 */
[----:B------:R-:W-:Y:S01]  /*3b10*/  IABS R10, R7 ;  /* 0x00000007000a7213 */ /* 0x000fe20000000000 */
[----:B------:R-:W-:Y:S01]  /*3b20*/  @!P6 IMAD.IADD R5, R5, 0x1, -R0 ;  /* 0x000000010505e824 */ /* 0x000fe200078e0a00 */
[C---:B------:R-:W-:Y:S01]  /*3b30*/  ISETP.GT.U32.AND P6, PT, R0.reuse, R4, PT ;  /* 0x000000040000720c */ /* 0x040fe20003fc4070 */
[----:B0-----:R-:W-:Y:S01]  /*3b40*/  IMAD R13, R0, R6, R15 ;  /* 0x00000006000d7224 */ /* 0x001fe200078e020f */
[----:B------:R-:W-:Y:S01]  /*3b50*/  ISETP.GE.AND P0, PT, R12, RZ, PT ;  /* 0x000000ff0c00720c */ /* 0x000fe20003f06270 */
[----:B------:R-:W-:Y:S01]  /*3b60*/  IMAD.MOV.U32 R14, RZ, RZ, R3 ;  /* 0x000000ffff0e7224 */ /* 0x000fe200078e0003 */
[----:B------:R-:W-:Y:S01]  /*3b70*/  ISETP.GE.AND P2, PT, R7, RZ, PT ;  /* 0x000000ff0700720c */ /* 0x000fe20003f46270 */
[----:B------:R-:W-:-:S04]  /*3b80*/  IMAD.HI.U32 R12, R18, R10, RZ ;  /* 0x0000000a120c7227 */ /* 0x000fc800078e00ff */
[----:B------:R-:W-:Y:S01]  /*3b90*/  @!P4 IMAD.MOV R14, RZ, RZ, -R14 ;  /* 0x000000ffff0ec224 */ /* 0x000fe200078e0a0e */
[C---:B------:R-:W-:Y:S01]  /*3ba0*/  ISETP.GT.U32.AND P4, PT, R0.reuse, R13, PT ;  /* 0x0000000d0000720c */ /* 0x040fe20003f84070 */
[----:B-1----:R-:W-:Y:S02]  /*3bb0*/  IMAD.MOV.U32 R11, RZ, RZ, R2 ;  /* 0x000000ffff0b7224 */ /* 0x002fe400078e0002 */
[C---:B------:R-:W-:Y:S02]  /*3bc0*/  VIADD R7, R9.reuse, 0xc8 ;  /* 0x000000c809077836 */ /* 0x040fe40000000000 */
[----:B------:R-:W-:Y:S01]  /*3bd0*/  @!P1 IMAD.MOV R11, RZ, RZ, -R11 ;  /* 0x000000ffff0b9224 */ /* 0x000fe200078e0a0b */
[----:B------:R-:W-:Y:S01]  /*3be0*/  ISETP.GT.U32.AND P1, PT, R0, R5, PT ;  /* 0x000000050000720c */ /* 0x000fe20003f24070 */
[C---:B------:R-:W-:Y:S01]  /*3bf0*/  VIADD R6, R9.reuse, 0xc7 ;  /* 0x000000c709067836 */ /* 0x040fe20000000000 */
[----:B------:R-:W-:Y:S01]  /*3c00*/  IABS R2, R7 ;  /* 0x0000000700027213 */ /* 0x000fe20000000000 */
[----:B------:R-:W-:Y:S01]  /*3c10*/  IMAD.MOV R3, RZ, RZ, -R12 ;  /* 0x000000ffff037224 */ /* 0x000fe200078e0a0c */
[----:B------:R0:W-:Y:S01]  /*3c20*/  STL [R1+0x230], R11 ;  /* 0x0002300b01007387 */ /* 0x0001e20000100800 */
[----:B------:R-:W-:-:S02]  /*3c30*/  VIADD R16, R9, 0xc6 ;  /* 0x000000c609107836 */ /* 0x000fc40000000000 */
[----:B------:R-:W-:Y:S01]  /*3c40*/  IMAD R3, R0, R3, R10 ;  /* 0x0000000300037224 */ /* 0x000fe200078e020a */
[----:B------:R1:W-:Y:S01]  /*3c50*/  STL [R1+0x234], R14 ;  /* 0x0002340e01007387 */ /* 0x0003e20000100800 */
[--C-:B------:R-:W-:Y:S01]  /*3c60*/  @!P6 IMAD.IADD R4, R4, 0x1, -R0.reuse ;  /* 0x000000010404e824 */ /* 0x100fe200078e0a00 */
[----:B------:R-:W-:Y:S01]  /*3c70*/  IABS R12, R16 ;  /* 0x00000010000c7213 */ /* 0x000fe20000000000 */
[----:B------:R-:W-:Y:S01]  /*3c80*/  @!P4 IMAD.IADD R13, R13, 0x1, -R0 ;  /* 0x000000010d0dc824 */ /* 0x000fe200078e0a00 */
[C---:B------:R-:W-:Y:S01]  /*3c90*/  ISETP.GT.U32.AND P6, PT, R0.reuse, R3, PT ;  /* 0x000000030000720c */ /* 0x040fe20003fc4070 */
[----:B------:R-:W-:Y:S01]  /*3ca0*/  IMAD.MOV.U32 R15, RZ, RZ, R4 ;  /* 0x000000ffff0f7224 */ /* 0x000fe200078e0004 */
[----:B0-----:R-:W-:Y:S01]  /*3cb0*/  IABS R11, R6 ;  /* 0x00000006000b7213 */ /* 0x001fe20000000000 */
[----:B------:R-:W-:Y:S01]  /*3cc0*/  @!P1 IMAD.IADD R5, R5, 0x1, -R0 ;  /* 0x0000000105059824 */ /* 0x000fe200078e0a00 */
[----:B------:R-:W-:Y:S01]  /*3cd0*/  ISETP.GE.AND P1, PT, R7, RZ, PT ;  /* 0x000000ff0700720c */ /* 0x000fe20003f26270 */
[----:B------:R-:W-:Y:S01]  /*3ce0*/  @!P5 IMAD.MOV R15, RZ, RZ, -R15 ;  /* 0x000000ffff0fd224 */ /* 0x000fe200078e0a0f */
[----:B------:R-:W-:Y:S01]  /*3cf0*/  ISETP.GT.U32.AND P5, PT, R0, R13, PT ;  /* 0x0000000d0000720c */ /* 0x000fe20003fa4070 */
[----:B------:R-:W-:Y:S01]  /*3d00*/  IMAD.MOV.U32 R10, RZ, RZ, R11 ;  /* 0x000000ffff0a7224 */ /* 0x000fe200078e000b */
[----:B------:R-:W-:Y:S01]  /*3d10*/  ISETP.GE.AND P4, PT, R6, RZ, PT ;  /* 0x000000ff0600720c */ /* 0x000fe20003f86270 */
[----:B-1----:R-:W-:Y:S01]  /*3d20*/  IMAD.HI.U32 R14, R18, R2, RZ ;  /* 0x00000002120e7227 */ /* 0x002fe200078e00ff */
[----:B------:R-:W-:Y:S03]  /*3d30*/  STL [R1+0x238], R15 ;  /* 0x0002380f01007387 */ /* 0x000fe60000100800 */
[----:B------:R-:W-:-:S02]  /*3d40*/  IMAD.MOV.U32 R11, RZ, RZ, R12 ;  /* 0x000000ffff0b7224 */ /* 0x000fc400078e000c */
[----:B------:R-:W-:-:S04]  /*3d50*/  IMAD.HI.U32 R12, R18, R10, RZ ;  /* 0x0000000a120c7227 */ /* 0x000fc800078e00ff */
[----:B------:R-:W-:Y:S02]  /*3d60*/  IMAD.MOV R14, RZ, RZ, -R14 ;  /* 0x000000ffff0e7224 */ /* 0x000fe400078e0a0e */
[----:B------:R-:W-:-:S04]  /*3d70*/  IMAD.HI.U32 R7, R18, R11, RZ ;  /* 0x0000000b12077227 */ /* 0x000fc800078e00ff */
[----:B------:R-:W-:Y:S02]  /*3d80*/  IMAD.MOV R12, RZ, RZ, -R12 ;  /* 0x000000ffff0c7224 */ /* 0x000fe400078e0a0c */
[C---:B------:R-:W-:Y:S02]  /*3d90*/  IMAD R2, R0.reuse, R14, R2 ;  /* 0x0000000e00027224 */ /* 0x040fe400078e0202 */
[----:B------:R-:W-:Y:S02]  /*3da0*/  IMAD.MOV.U32 R6, RZ, RZ, R5 ;  /* 0x000000ffff067224 */ /* 0x000fe400078e0005 */
[----:B------:R-:W-:Y:S02]  /*3db0*/  IMAD.MOV R4, RZ, RZ, -R7 ;  /* 0x000000ffff047224 */ /* 0x000fe400078e0a07 */
[----:B------:R-:W-:Y:S02]  /*3dc0*/  IMAD R7, R0, R12, R10 ;  /* 0x0000000c00077224 */ /* 0x000fe400078e020a */
[----:B------:R-:W-:-:S02]  /*3dd0*/  @!P6 IMAD.IADD R3, R3, 0x1, -R0 ;  /* 0x000000010303e824 */ /* 0x000fc400078e0a00 */
[----:B------:R-:W-:Y:S01]  /*3de0*/  @!P3 IMAD.MOV R6, RZ, RZ, -R6 ;  /* 0x000000ffff06b224 */ /* 0x000fe200078e0a06 */
[C---:B------:R-:W-:Y:S01]  /*3df0*/  ISETP.GT.U32.AND P3, PT, R0.reuse, R2, PT ;  /* 0x000000020000720c */ /* 0x040fe20003f64070 */
[----:B------:R-:W-:Y:S01]  /*3e00*/  @!P5 IMAD.IADD R13, R13, 0x1, -R0 ;  /* 0x000000010d0dd824 */ /* 0x000fe200078e0a00 */
[C---:B------:R-:W-:Y:S01]  /*3e10*/  ISETP.GT.U32.AND P6, PT, R0.reuse, R3, PT ;  /* 0x000000030000720c */ /* 0x040fe20003fc4070 */
[C---:B------:R-:W-:Y:S01]  /*3e20*/  VIADD R10, R9.reuse, 0xc5 ;  /* 0x000000c5090a7836 */ /* 0x040fe20000000000 */
[C---:B------:R-:W-:Y:S01]  /*3e30*/  ISETP.GT.U32.AND P5, PT, R0.reuse, R7, PT ;  /* 0x000000070000720c */ /* 0x040fe20003fa4070 */
[----:B------:R-:W-:Y:S01]  /*3e40*/  IMAD R11, R0, R4, R11 ;  /* 0x00000004000b7224 */ /* 0x000fe200078e020b */
[----:B------:R0:W-:Y:S01]  /*3e50*/  STL [R1+0x23c], R6 ;  /* 0x00023c0601007387 */ /* 0x0001e20000100800 */
[C---:B------:R-:W-:Y:S02]  /*3e60*/  VIADD R5, R9.reuse, 0xc3 ;  /* 0x000000c309057836 */ /* 0x040fe40000000000 */
[----:B------:R-:W-:-:S02]  /*3e70*/  VIADD R12, R9, 0xc4 ;  /* 0x000000c4090c7836 */ /* 0x000fc40000000000 */
[----:B------:R-:W-:Y:S01]  /*3e80*/  VIADD R4, R9, 0xc2 ;  /* 0x000000c209047836 */ /* 0x000fe20000000000 */
[----:B------:R-:W-:Y:S01]  /*3e90*/  IABS R19, R5 ;  /* 0x0000000500137213 */ /* 0x000fe20000000000 */
[--C-:B------:R-:W-:Y:S01]  /*3ea0*/  @!P3 IMAD.IADD R2, R2, 0x1, -R0.reuse ;  /* 0x000000010202b824 */ /* 0x100fe200078e0a00 */
[----:B------:R-:W-:Y:S01]  /*3eb0*/  IABS R14, R12 ;  /* 0x0000000c000e7213 */ /* 0x000fe20000000000 */
[--C-:B------:R-:W-:Y:S01]  /*3ec0*/  @!P6 IMAD.IADD R3, R3, 0x1, -R0.reuse ;  /* 0x000000010303e824 */ /* 0x100fe200078e0a00 */
[----:B0-----:R-:W-:Y:S01]  /*3ed0*/  IABS R6, R10 ;  /* 0x0000000a00067213 */ /* 0x001fe20000000000 */
[----:B------:R-:W-:Y:S01]  /*3ee0*/  @!P5 IMAD.IADD R7, R7, 0x1, -R0 ;  /* 0x000000010707d824 */ /* 0x000fe200078e0a00 */
[C---:B------:R-:W-:Y:S01]  /*3ef0*/  ISETP.GT.U32.AND P6, PT, R0.reuse, R11, PT ;  /* 0x0000000b0000720c */ /* 0x040fe20003fc4070 */
[----:B------:R-:W-:Y:S01]  /*3f00*/  IMAD.MOV.U32 R21, RZ, RZ, R13 ;  /* 0x000000ffff157224 */ /* 0x000fe200078e000d */
[----:B------:R-:W-:Y:S01]  /*3f10*/  ISETP.GT.U32.AND P5, PT, R0, R2, PT ;  /* 0x000000020000720c */ /* 0x000fe20003fa4070 */
[----:B------:R-:W-:Y:S01]  /*3f20*/  IMAD.HI.U32 R15, R18, R6, RZ ;  /* 0x00000006120f7227 */ /* 0x000fe200078e00ff */
[----:B------:R-:W-:-:S02]  /*3f30*/  ISETP.GE.AND P3, PT, R16, RZ, PT ;  /* 0x000000ff1000720c */ /* 0x000fc40003f66270 */
[----:B------:R-:W-:Y:S01]  /*3f40*/  IABS R17, R4 ;  /* 0x0000000400117213 */ /* 0x000fe20000000000 */
[----:B------:R-:W-:Y:S02]  /*3f50*/  IMAD.MOV R15, RZ, RZ, -R15 ;  /* 0x000000ffff0f7224 */ /* 0x000fe400078e0a0f */
[----:B------:R-:W-:Y:S02]  /*3f60*/  IMAD.MOV.U32 R16, RZ, RZ, R19 ;  /* 0x000000ffff107224 */ /* 0x000fe400078e0013 */
[C---:B------:R-:W-:Y:S02]  /*3f70*/  IMAD R6, R0.reuse, R15, R6 ;  /* 0x0000000f00067224 */ /* 0x040fe400078e0206 */
[--C-:B------:R-:W-:Y:S01]  /*3f80*/  @!P6 IMAD.IADD R11, R11, 0x1, -R0.reuse ;  /* 0x000000010b0be824 */ /* 0x100fe200078e0a00 */
[----:B------:R-:W-:Y:S01]  /*3f90*/  ISETP.GT.U32.AND P6, PT, R0, R7, PT ;  /* 0x000000070000720c */ /* 0x000fe20003fc4070 */
[----:B------:R-:W-:Y:S01]  /*3fa0*/  @!P5 IMAD.IADD R2, R2, 0x1, -R0 ;  /* 0x000000010202d824 */ /* 0x000fe200078e0a00 */
[----:B------:R-:W-:Y:S01]  /*3fb0*/  ISETP.GT.U32.AND P5, PT, R0, R6, PT ;  /* 0x000000060000720c */ /* 0x000fe20003fa4070 */
[----:B------:R-:W-:-:S04]  /*3fc0*/  IMAD.HI.U32 R19, R18, R14, RZ ;  /* 0x0000000e12137227 */ /* 0x000fc800078e00ff */
[----:B------:R-:W-:Y:S02]  /*3fd0*/  IMAD.MOV.U32 R20, RZ, RZ, R3 ;  /* 0x000000ffff147224 */ /* 0x000fe400078e0003 */
[----:B------:R-:W-:Y:S02]  /*3fe0*/  IMAD.MOV R19, RZ, RZ, -R19 ;  /* 0x000000ffff137224 */ /* 0x000fe400078e0a13 */
[----:B------:R-:W-:Y:S01]  /*3ff0*/  @!P0 IMAD.MOV R21, RZ, RZ, -R21 ;  /* 0x000000ffff158224 */ /* 0x000fe200078e0a15 */
[----:B------:R-:W-:Y:S01]  /*4000*/  ISETP.GT.U32.AND P0, PT, R0, R11, PT ;  /* 0x0000000b0000720c */ /* 0x000fe20003f04070 */
[----:B------:R-:W-:Y:S01]  /*4010*/  @!P2 IMAD.MOV R20, RZ, RZ, -R20 ;  /* 0x000000ffff14a224 */ /* 0x000fe200078e0a14 */
[----:B------:R-:W-:Y:S01]  /*4020*/  ISETP.GE.AND P2, PT, R10, RZ, PT ;  /* 0x000000ff0a00720c */ /* 0x000fe20003f46270 */
[----:B------:R-:W-:Y:S01]  /*4030*/  IMAD R14, R0, R19, R14 ;  /* 0x00000013000e7224 */ /* 0x000fe200078e020e */
[----:B------:R-:W-:Y:S01]  /*4040*/  STL [R1+0x24c], R21 ;  /* 0x00024c1501007387 */ /* 0x000fe20000100800 */
[----:B------:R-:W-:-:S03]  /*4050*/  IMAD.HI.U32 R13, R18, R17, RZ ;  /* 0x00000011120d7227 */ /* 0x000fc600078e00ff */
[----:B------:R0:W-:Y:S01]  /*4060*/  STL [R1+0x250], R20 ;  /* 0x0002501401007387 */ /* 0x0001e20000100800 */
[----:B------:R-:W-:Y:S02]  /*4070*/  IMAD.MOV R13, RZ, RZ, -R13 ;  /* 0x000000ffff0d7224 */ /* 0x000fe400078e0a0d */
[--C-:B------:R-:W-:Y:S01]  /*4080*/  @!P6 IMAD.IADD R7, R7, 0x1, -R0.reuse ;  /* 0x000000010707e824 */ /* 0x100fe200078e0a00 */
[----:B------:R-:W-:Y:S01]  /*4090*/  ISETP.GT.U32.AND P6, PT, R0, R14, PT ;  /* 0x0000000e0000720c */ /* 0x000fe20003fc4070 */
[----:B------:R-:W-:Y:S02]  /*40a0*/  @!P5 IMAD.IADD R6, R6, 0x1, -R0 ;  /* 0x000000010606d824 */ /* 0x000fe400078e0a00 */
[----:B------:R-:W-:Y:S02]  /*40b0*/  IMAD R13, R0, R13, R17 ;  /* 0x0000000d000d7224 */ /* 0x000fe400078e0211 */
[----:B------:R-:W-:-:S04]  /*40c0*/  IMAD.HI.U32 R10, R18, R16, RZ ;  /* 0x00000010120a7227 */ /* 0x000fc800078e00ff */
[----:B0-----:R-:W-:Y:S02]  /*40d0*/  IMAD.MOV.U32 R20, RZ, RZ, R2 ;  /* 0x000000ffff147224 */ /* 0x001fe400078e0002 */
[----:B------:R-:W-:Y:S01]  /*40e0*/  @!P4 IMAD.MOV R7, RZ, RZ, -R7 ;  /* 0x000000ffff07c224 */ /* 0x000fe200078e0a07 */
[C---:B------:R-:W-:Y:S01]  /*40f0*/  ISETP.GT.U32.AND P4, PT, R0.reuse, R13, PT ;  /* 0x0000000d0000720c */ /* 0x040fe20003f84070 */
[----:B------:R-:W-:Y:S01]  /*4100*/  @!P1 IMAD.MOV R20, RZ, RZ, -R20 ;  /* 0x000000ffff149224 */ /* 0x000fe200078e0a14 */
[----:B------:R-:W-:Y:S01]  /*4110*/  ISETP.GT.U32.AND P1, PT, R0, R6, PT ;  /* 0x000000060000720c */ /* 0x000fe20003f24070 */
[----:B------:R-:W-:Y:S02]  /*4120*/  IMAD.MOV R10, RZ, RZ, -R10 ;  /* 0x000000ffff0a7224 */ /* 0x000fe400078e0a0a */
[----:B------:R-:W-:Y:S01]  /*4130*/  VIADD R3, R9, 0xc1 ;  /* 0x000000c109037836 */ /* 0x000fe20000000000 */
[----:B------:R-:W-:Y:S01]  /*4140*/  STL [R1+0x254], R20 ;  /* 0x0002541401007387 */ /* 0x000fe20000100800 */
[----:B------:R-:W-:Y:S01]  /*4150*/  @!P0 IMAD.IADD R11, R11, 0x1, -R0 ;  /* 0x000000010b0b8824 */ /* 0x000fe200078e0a00 */
[----:B------:R-:W-:Y:S01]  /*4160*/  ISETP.GE.AND P0, PT, R12, RZ, PT ;  /* 0x000000ff0c00720c */ /* 0x000fe20003f06270 */
[----:B------:R-:W-:Y:S01]  /*4170*/  IMAD R10, R0, R10, R16 ;  /* 0x0000000a000a7224 */ /* 0x000fe200078e0210 */
[----:B------:R-:W-:Y:S01]  /*4180*/  IABS R12, R3 ;  /* 0x00000003000c7213 */ /* 0x000fe20000000000 */
[--C-:B------:R-:W-:Y:S01]  /*4190*/  @!P6 IMAD.IADD R14, R14, 0x1, -R0.reuse ;  /* 0x000000010e0ee824 */ /* 0x100fe200078e0a00 */
[----:B------:R0:W-:Y:S01]  /*41a0*/  STL [R1+0x258], R7 ;  /* 0x0002580701007387 */ /* 0x0001e20000100800 */
[----:B------:R-:W-:Y:S01]  /*41b0*/  VIADD R15, R9, 0xc0 ;  /* 0x000000c0090f7836 */ /* 0x000fe20000000000 */
[----:B------:R-:W-:Y:S01]  /*41c0*/  ISETP.GT.U32.AND P5, PT, R0, R10, PT ;  /* 0x0000000a0000720c */ /* 0x000fe20003fa4070 */
[----:B------:R-:W-:Y:S01]  /*41d0*/  @!P1 IMAD.IADD R6, R6, 0x1, -R0 ;  /* 0x0000000106069824 */ /* 0x000fe200078e0a00 */
[----:B------:R-:W-:Y:S01]  /*41e0*/  ISETP.GT.U32.AND P6, PT, R0, R14, PT ;  /* 0x0000000e0000720c */ /* 0x000fe20003fc4070 */
[----:B------:R-:W-:Y:S01]  /*41f0*/  IMAD.HI.U32 R16, R18, R12, RZ ;  /* 0x0000000c12107227 */ /* 0x000fe200078e00ff */
[----:B------:R-:W-:-:S02]  /*4200*/  IABS R2, R15 ;  /* 0x0000000f00027213 */ /* 0x000fc40000000000 */
[----:B------:R-:W-:Y:S01]  /*4210*/  ISETP.GE.AND P1, PT, R4, RZ, PT ;  /* 0x000000ff0400720c */ /* 0x000fe20003f26270 */
[----:B------:R-:W-:Y:S01]  /*4220*/  @!P4 IMAD.IADD R13, R13, 0x1, -R0 ;  /* 0x000000010d0dc824 */ /* 0x000fe200078e0a00 */
[----:B------:R-:W-:Y:S01]  /*4230*/  ISETP.GE.AND P4, PT, R3, RZ, PT ;  /* 0x000000ff0300720c */ /* 0x000fe20003f86270 */
[----:B0-----:R-:W-:Y:S02]  /*4240*/  IMAD.MOV.U32 R7, RZ, RZ, R6 ;  /* 0x000000ffff077224 */ /* 0x001fe400078e0006 */
[----:B------:R-:W-:Y:S02]  /*4250*/  IMAD.MOV R16, RZ, RZ, -R16 ;  /* 0x000000ffff107224 */ /* 0x000fe400078e0a10 */
[----:B------:R-:W-:Y:S01]  /*4260*/  @!P2 IMAD.MOV R7, RZ, RZ, -R7 ;  /* 0x000000ffff07a224 */ /* 0x000fe200078e0a07 */
[C---:B------:R-:W-:Y:S01]  /*4270*/  ISETP.GT.U32.AND P2, PT, R0.reuse, R13, PT ;  /* 0x0000000d0000720c */ /* 0x040fe20003f44070 */
[----:B------:R-:W-:Y:S02]  /*4280*/  IMAD R12, R0, R16, R12 ;  /* 0x00000010000c7224 */ /* 0x000fe400078e020c */
[----:B------:R-:W-:-:S04]  /*4290*/  IMAD.HI.U32 R4, R18, R2, RZ ;  /* 0x0000000212047227 */ /* 0x000fc800078e00ff */
[--C-:B------:R-:W-:Y:S02]  /*42a0*/  @!P5 IMAD.IADD R10, R10, 0x1, -R0.reuse ;  /* 0x000000010a0ad824 */ /* 0x100fe400078e0a00 */
[----:B------:R-:W-:Y:S01]  /*42b0*/  @!P6 IMAD.IADD R14, R14, 0x1, -R0 ;  /* 0x000000010e0ee824 */ /* 0x000fe200078e0a00 */
[C---:B------:R-:W-:Y:S01]  /*42c0*/  ISETP.GT.U32.AND P6, PT, R0.reuse, R12, PT ;  /* 0x0000000c0000720c */ /* 0x040fe20003fc4070 */
[----:B------:R-:W-:Y:S01]  /*42d0*/  IMAD.MOV R4, RZ, RZ, -R4 ;  /* 0x000000ffff047224 */ /* 0x000fe200078e0a04 */
[C---:B------:R-:W-:Y:S01]  /*42e0*/  ISETP.GT.U32.AND P5, PT, R0.reuse, R10, PT ;  /* 0x0000000a0000720c */ /* 0x040fe20003fa4070 */
[----:B------:R-:W-:Y:S01]  /*42f0*/  @!P3 IMAD.MOV R11, RZ, RZ, -R11 ;  /* 0x000000ffff0bb224 */ /* 0x000fe200078e0a0b */
[----:B------:R-:W-:Y:S01]  /*4300*/  ISETP.GE.AND P3, PT, R5, RZ, PT ;  /* 0x000000ff0500720c */ /* 0x000fe20003f66270 */
[C---:B------:R-:W-:Y:S02]  /*4310*/  IMAD R2, R0.reuse, R4, R2 ;  /* 0x0000000400027224 */ /* 0x040fe400078e0202 */
[--C-:B------:R-:W-:Y:S01]  /*4320*/  @!P2 IMAD.IADD R13, R13, 0x1, -R0.reuse ;  /* 0x000000010d0da824 */ /* 0x100fe200078e0a00 */
[----:B------:R-:W-:Y:S01]  /*4330*/  STL [R1+0x25c], R11 ;  /* 0x00025c0b01007387 */ /* 0x000fe20000100800 */
[C---:B------:R-:W-:Y:S01]  /*4340*/  VIADD R3, R9.reuse, 0xbf ;  /* 0x000000bf09037836 */ /* 0x040fe20000000000 */
[----:B------:R-:W-:Y:S01]  /*4350*/  ISETP.GT.U32.AND P2, PT, R0, R2, PT ;  /* 0x000000020000720c */ /* 0x000fe20003f44070 */
[----:B------:R-:W-:Y:S01]  /*4360*/  VIADD R5, R9, 0xbe ;  /* 0x000000be09057836 */ /* 0x000fe20000000000 */
[----:B------:R0:W-:Y:S01]  /*4370*/  STL [R1+0x260], R7 ;  /* 0x0002600701007387 */ /* 0x0001e20000100800 */
[--C-:B------:R-:W-:Y:S01]  /*4380*/  @!P6 IMAD.IADD R12, R12, 0x1, -R0.reuse ;  /* 0x000000010c0ce824 */ /* 0x100fe200078e0a00 */
[----:B------:R-:W-:Y:S01]  /*4390*/  IABS R17, R3 ;  /* 0x0000000300117213 */ /* 0x000fe20000000000 */
[----:B------:R-:W-:Y:S01]  /*43a0*/  @!P5 IMAD.IADD R10, R10, 0x1, -R0 ;  /* 0x000000010a0ad824 */ /* 0x000fe200078e0a00 */
[----:B------:R-:W-:Y:S01]  /*43b0*/  ISETP.GE.AND P5, PT, R15, RZ, PT ;  /* 0x000000ff0f00720c */ /* 0x000fe20003fa6270 */
[----:B------:R-:W-:Y:S01]  /*43c0*/  VIADD R6, R9, 0xbd ;  /* 0x000000bd09067836 */ /* 0x000fe20000000000 */
[----:B------:R-:W-:Y:S01]  /*43d0*/  ISETP.GT.U32.AND P6, PT, R0, R12, PT ;  /* 0x0000000c0000720c */ /* 0x000fe20003fc4070 */
[----:B------:R-:W-:Y:S01]  /*43e0*/  @!P3 IMAD.MOV R10, RZ, RZ, -R10 ;  /* 0x000000ffff0ab224 */ /* 0x000fe200078e0a0a */
[----:B------:R-:W-:Y:S01]  /*43f0*/  ISETP.GE.AND P3, PT, R5, RZ, PT ;  /* 0x000000ff0500720c */ /* 0x000fe20003f66270 */
[----:B------:R-:W-:-:S02]  /*4400*/  VIADD R4, R9, 0xbc ;  /* 0x000000bc09047836 */ /* 0x000fc40000000000 */
[----:B0-----:R-:W-:Y:S02]  /*4410*/  IMAD.MOV.U32 R7, RZ, RZ, R14 ;  /* 0x000000ffff077224 */ /* 0x001fe400078e000e */
[--C-:B------:R-:W-:Y:S02]  /*4420*/  @!P2 IMAD.IADD R2, R2, 0x1, -R0.reuse ;  /* 0x000000010202a824 */ /* 0x100fe400078e0a00 */
[----:B------:R-:W-:Y:S01]  /*4430*/  @!P0 IMAD.MOV R7, RZ, RZ, -R7 ;  /* 0x000000ffff078224 */ /* 0x000fe200078e0a07 */
[----:B------:R-:W-:Y:S01]  /*4440*/  ISETP.GE.AND P0, PT, R3, RZ, PT ;  /* 0x000000ff0300720c */ /* 0x000fe20003f06270 */
[C---:B------:R-:W-:Y:S01]  /*4450*/  VIADD R14, R9.reuse, 0xba ;  /* 0x000000ba090e7836 */ /* 0x040fe20000000000 */
[----:B------:R-:W-:Y:S01]  /*4460*/  ISETP.GT.U32.AND P2, PT, R0, R2, PT ;  /* 0x000000020000720c */ /* 0x000fe20003f44070 */
[----:B------:R-:W-:Y:S01]  /*4470*/  @!P6 IMAD.IADD R12, R12, 0x1, -R0 ;  /* 0x000000010c0ce824 */ /* 0x000fe200078e0a00 */
[----:B------:R0:W-:Y:S01]  /*4480*/  STL [R1+0x264], R7 ;  /* 0x0002640701007387 */ /* 0x0001e20000100800 */
[----:B------:R-:W-:Y:S01]  /*4490*/  IABS R3, R5 ;  /* 0x0000000500037213 */ /* 0x000fe20000000000 */
[----:B------:R-:W-:Y:S01]  /*44a0*/  VIADD R19, R9, 0xbb ;  /* 0x000000bb09137836 */ /* 0x000fe20000000000 */
[----:B------:R-:W-:Y:S01]  /*44b0*/  IABS R5, R6 ;  /* 0x0000000600057213 */ /* 0x000fe20000000000 */
[----:B------:R1:W-:Y:S01]  /*44c0*/  STL [R1+0x26c], R10 ;  /* 0x00026c0a01007387 */ /* 0x0003e20000100800 */
[----:B------:R-:W-:Y:S01]  /*44d0*/  ISETP.GE.AND P6, PT, R4, RZ, PT ;  /* 0x000000ff0400720c */ /* 0x000fe20003fc6270 */
[----:B0-----:R-:W-:Y:S01]  /*44e0*/  IMAD.MOV.U32 R7, RZ, RZ, R13 ;  /* 0x000000ffff077224 */ /* 0x001fe200078e000d */
[----:B------:R-:W-:-:S04]  /*44f0*/  IABS R13, R4 ;  /* 0x00000004000d7213 */ /* 0x000fc80000000000 */
[----:B------:R-:W-:Y:S02]  /*4500*/  @!P2 IMAD.IADD R2, R2, 0x1, -R0 ;  /* 0x000000010202a824 */ /* 0x000fe400078e0a00 */
[----:B------:R-:W-:Y:S01]  /*4510*/  @!P1 IMAD.MOV R7, RZ, RZ, -R7 ;  /* 0x000000ffff079224 */ /* 0x000fe200078e0a07 */
[----:B------:R-:W-:Y:S01]  /*4520*/  ISETP.GE.AND P1, PT, R6, RZ, PT ;  /* 0x000000ff0600720c */ /* 0x000fe20003f26270 */
[----:B------:R-:W-:-:S03]  /*4530*/  IMAD.HI.U32 R6, R18, R5, RZ ;  /* 0x0000000512067227 */ /* 0x000fc600078e00ff */
[----:B------:R0:W-:Y:S01]  /*4540*/  STL [R1+0x270], R7 ;  /* 0x0002700701007387 */ /* 0x0001e20000100800 */
[----:B-1----:R-:W-:Y:S02]  /*4550*/  IMAD.MOV.U32 R10, RZ, RZ, R12 ;  /* 0x000000ffff0a7224 */ /* 0x002fe400078e000c */
[----:B------:R-:W-:Y:S02]  /*4560*/  IMAD.MOV R6, RZ, RZ, -R6 ;  /* 0x000000ffff067224 */ /* 0x000fe400078e0a06 */
[----:B------:R-:W-:Y:S02]  /*4570*/  @!P4 IMAD.MOV R10, RZ, RZ, -R10 ;  /* 0x000000ffff0ac224 */ /* 0x000fe400078e0a0a */
[----:B------:R-:W-:-:S03]  /*4580*/  IMAD.HI.U32 R4, R18, R3, RZ ;  /* 0x0000000312047227 */ /* 0x000fc600078e00ff */
[----:B------:R1:W-:Y:S01]  /*4590*/  STL [R1+0x274], R10 ;  /* 0x0002740a01007387 */ /* 0x0003e20000100800 */
[----:B0-----:R-:W-:-:S04]  /*45a0*/  IMAD.HI.U32 R7, R18, R17, RZ ;  /* 0x0000001112077227 */ /* 0x001fc800078e00ff */
[----:B------:R-:W-:Y:S02]  /*45b0*/  IMAD.MOV R7, RZ, RZ, -R7 ;  /* 0x000000ffff077224 */ /* 0x000fe400078e0a07 */
[C---:B------:R-:W-:Y:S02]  /*45c0*/  IMAD R5, R0.reuse, R6, R5 ;  /* 0x0000000600057224 */ /* 0x040fe400078e0205 */
[C---:B------:R-:W-:Y:S02]  /*45d0*/  IMAD R17, R0.reuse, R7, R17 ;  /* 0x0000000700117224 */ /* 0x040fe400078e0211 */
[----:B------:R-:W-:Y:S01]  /*45e0*/  IMAD.MOV.U32 R7, RZ, RZ, R2 ;  /* 0x000000ffff077224 */ /* 0x000fe200078e0002 */
[----:B------:R-:W-:Y:S01]  /*45f0*/  IABS R2, R14 ;  /* 0x0000000e00027213 */ /* 0x000fe20000000000 */
[----:B------:R-:W-:Y:S01]  /*4600*/  IMAD.MOV R12, RZ, RZ, -R4 ;  /* 0x000000ffff0c7224 */ /* 0x000fe200078e0a04 */
[C---:B------:R-:W-:Y:S01]  /*4610*/  ISETP.GT.U32.AND P4, PT, R0.reuse, R17, PT ;  /* 0x000000110000720c */ /* 0x040fe20003f84070 */
[----:B------:R-:W-:Y:S01]  /*4620*/  @!P5 IMAD.MOV R7, RZ, RZ, -R7 ;  /* 0x000000ffff07d224 */ /* 0x000fe200078e0a07 */
[C---:B------:R-:W-:Y:S01]  /*4630*/  ISETP.GT.U32.AND P5, PT, R0.reuse, R5, PT ;  /* 0x000000050000720c */ /* 0x040fe20003fa4070 */
[----:B------:R-:W-:Y:S01]  /*4640*/  IMAD R12, R0, R12, R3 ;  /* 0x0000000c000c7224 */ /* 0x000fe200078e0203 */
[----:B------:R-:W-:Y:S01]  /*4650*/  IABS R3, R19 ;  /* 0x0000001300037213 */ /* 0x000fe20000000000 */
[----:B------:R-:W-:Y:S01]  /*4660*/  IMAD.HI.U32 R4, R18, R13, RZ ;  /* 0x0000000d12047227 */ /* 0x000fe200078e00ff */
[----:B------:R0:W-:Y:S02]  /*4670*/  STL [R1+0x278], R7 ;  /* 0x0002780701007387 */ /* 0x0001e40000100800 */
[----:B------:R-:W-:Y:S01]  /*4680*/  ISETP.GT.U32.AND P2, PT, R0, R12, PT ;  /* 0x0000000c0000720c */ /* 0x000fe20003f44070 */
[----:B------:R-:W-:-:S02]  /*4690*/  IMAD.MOV R4, RZ, RZ, -R4 ;  /* 0x000000ffff047224 */ /* 0x000fc400078e0a04 */
[----:B------:R-:W-:-:S04]  /*46a0*/  IMAD.HI.U32 R15, R18, R3, RZ ;  /* 0x00000003120f7227 */ /* 0x000fc800078e00ff */
[--C-:B------:R-:W-:Y:S02]  /*46b0*/  @!P4 IMAD.IADD R17, R17, 0x1, -R0.reuse ;  /* 0x000000011111c824 */ /* 0x100fe400078e0a00 */
[--C-:B------:R-:W-:Y:S02]  /*46c0*/  @!P5 IMAD.IADD R5, R5, 0x1, -R0.reuse ;  /* 0x000000010505d824 */ /* 0x100fe400078e0a00 */
[C---:B------:R-:W-:Y:S01]  /*46d0*/  IMAD R13, R0.reuse, R4, R13 ;  /* 0x00000004000d7224 */ /* 0x040fe200078e020d */
[----:B------:R-:W-:Y:S01]  /*46e0*/  ISETP.GT.U32.AND P4, PT, R0, R17, PT ;  /* 0x000000110000720c */ /* 0x000fe20003f84070 */
[----:B------:R-:W-:Y:S01]  /*46f0*/  @!P2 IMAD.IADD R12, R12, 0x1, -R0 ;  /* 0x000000010c0ca824 */ /* 0x000fe200078e0a00 */
[----:B------:R-:W-:Y:S01]  /*4700*/  ISETP.GT.U32.AND P5, PT, R0, R5, PT ;  /* 0x000000050000720c */ /* 0x000fe20003fa4070 */
[----:B------:R-:W-:-:S03]  /*4710*/  IMAD.HI.U32 R4, R18, R2, RZ ;  /* 0x0000000212047227 */ /* 0x000fc600078e00ff */
[C---:B------:R-:W-:Y:S01]  /*4720*/  ISETP.GT.U32.AND P2, PT, R0.reuse, R12, PT ;  /* 0x0000000c0000720c */ /* 0x040fe20003f44070 */
[----:B------:R-:W-:Y:S02]  /*4730*/  IMAD.MOV R4, RZ, RZ, -R4 ;  /* 0x000000ffff047224 */ /* 0x000fe400078e0a04 */
[----:B------:R-:W-:Y:S02]  /*4740*/  IMAD.MOV R15, RZ, RZ, -R15 ;  /* 0x000000ffff0f7224 */ /* 0x000fe400078e0a0f */
[C---:B------:R-:W-:Y:S02]  /*4750*/  IMAD R2, R0.reuse, R4, R2 ;  /* 0x0000000400027224 */ /* 0x040fe400078e0202 */
[--C-:B------:R-:W-:Y:S01]  /*4760*/  @!P4 IMAD.IADD R17, R17, 0x1, -R0.reuse ;  /* 0x000000011111c824 */ /* 0x100fe200078e0a00 */
[C---:B------:R-:W-:Y:S01]  /*4770*/  ISETP.GT.U32.AND P4, PT, R0.reuse, R13, PT ;  /* 0x0000000d0000720c */ /* 0x040fe20003f84070 */
[----:B------:R-:W-:Y:S01]  /*4780*/  @!P5 IMAD.IADD R5, R5, 0x1, -R0 ;  /* 0x000000010505d824 */ /* 0x000fe200078e0a00 */
[C---:B------:R-:W-:Y:S01]  /*4790*/  ISETP.GT.U32.AND P5, PT, R0.reuse, R2, PT ;  /* 0x000000020000720c */ /* 0x040fe20003fa4070 */
[----:B------:R-:W-:-:S02]  /*47a0*/  IMAD R3, R0, R15, R3 ;  /* 0x0000000f00037224 */ /* 0x000fc400078e0203 */
[C---:B-1----:R-:W-:Y:S02]  /*47b0*/  VIADD R10, R9.reuse, 0xb9 ;  /* 0x000000b9090a7836 */ /* 0x042fe40000000000 */
[--C-:B------:R-:W-:Y:S01]  /*47c0*/  @!P2 IMAD.IADD R12, R12, 0x1, -R0.reuse ;  /* 0x000000010c0ca824 */ /* 0x100fe200078e0a00 */
[C---:B------:R-:W-:Y:S01]  /*47d0*/  ISETP.GT.U32.AND P2, PT, R0.reuse, R3, PT ;  /* 0x000000030000720c */ /* 0x040fe20003f44070 */
[----:B------:R-:W-:Y:S01]  /*47e0*/  IMAD.MOV.U32 R20, RZ, RZ, R17 ;  /* 0x000000ffff147224 */ /* 0x000fe200078e0011 */
[----:B------:R-:W-:Y:S01]  /*47f0*/  IABS R6, R10 ;  /* 0x0000000a00067213 */ /* 0x000fe20000000000 */
[----:B0-----:R-:W-:Y:S02]  /*4800*/  VIADD R7, R9, 0xb8 ;  /* 0x000000b809077836 */ /* 0x001fe40000000000 */
[----:B------:R-:W-:Y:S01]  /*4810*/  @!P4 IMAD.IADD R13, R13, 0x1, -R0 ;  /* 0x000000010d0dc824 */ /* 0x000fe200078e0a00 */
[----:B------:R-:W-:Y:S01]  /*4820*/  ISETP.GE.AND P4, PT, R19, RZ, PT ;  /* 0x000000ff1300720c */ /* 0x000fe20003f86270 */
[----:B------:R-:W-:Y:S01]  /*4830*/  VIADD R4, R9, 0xb7 ;  /* 0x000000b709047836 */ /* 0x000fe20000000000 */
[----:B------:R-:W-:Y:S01]  /*4840*/  IABS R11, R7 ;  /* 0x00000007000b7213 */ /* 0x000fe20000000000 */
[----:B------:R-:W-:Y:S01]  /*4850*/  @!P0 IMAD.MOV R20, RZ, RZ, -R20 ;  /* 0x000000ffff148224 */ /* 0x000fe200078e0a14 */
[----:B------:R-:W-:Y:S01]  /*4860*/  ISETP.GT.U32.AND P0, PT, R0, R13, PT ;  /* 0x0000000d0000720c */ /* 0x000fe20003f04070 */
[----:B------:R-:W-:Y:S01]  /*4870*/  @!P5 IMAD.IADD R2, R2, 0x1, -R0 ;  /* 0x000000010202d824 */ /* 0x000fe200078e0a00 */
[----:B------:R-:W-:Y:S01]  /*4880*/  IABS R17, R4 ;  /* 0x0000000400117213 */ /* 0x000fe20000000000 */
[----:B------:R-:W-:Y:S01]  /*4890*/  IMAD.HI.U32 R16, R18, R6, RZ ;  /* 0x0000000612107227 */ /* 0x000fe200078e00ff */
[----:B------:R0:W-:Y:S02]  /*48a0*/  STL [R1+0x27c], R20 ;  /* 0x00027c1401007387 */ /* 0x0001e40000100800 */
[----:B------:R-:W-:Y:S01]  /*48b0*/  ISETP.GT.U32.AND P5, PT, R0, R2, PT ;  /* 0x000000020000720c */ /* 0x000fe20003fa4070 */
[----:B------:R-:W-:-:S04]  /*48c0*/  IMAD.HI.U32 R15, R18, R11, RZ ;  /* 0x0000000b120f7227 */ /* 0x000fc800078e00ff */
[----:B------:R-:W-:Y:S02]  /*48d0*/  IMAD.MOV R16, RZ, RZ, -R16 ;  /* 0x000000ffff107224 */ /* 0x000fe400078e0a10 */
[----:B------:R-:W-:Y:S01]  /*48e0*/  @!P2 IMAD.IADD R3, R3, 0x1, -R0 ;  /* 0x000000010303a824 */ /* 0x000fe200078e0a00 */
[----:B------:R-:W-:Y:S01]  /*48f0*/  ISETP.GE.AND P2, PT, R14, RZ, PT ;  /* 0x000000ff0e00720c */ /* 0x000fe20003f46270 */
[----:B0-----:R-:W-:Y:S02]  /*4900*/  IMAD.MOV.U32 R20, RZ, RZ, R12 ;  /* 0x000000ffff147224 */ /* 0x001fe400078e000c */
[----:B------:R-:W-:-:S04]  /*4910*/  IMAD.HI.U32 R12, R18, R17, RZ ;  /* 0x00000011120c7227 */ /* 0x000fc800078e00ff */
[----:B------:R-:W-:Y:S02]  /*4920*/  IMAD.MOV R15, RZ, RZ, -R15 ;  /* 0x000000ffff0f7224 */ /* 0x000fe400078e0a0f */
[C---:B------:R-:W-:Y:S02]  /*4930*/  IMAD R6, R0.reuse, R16, R6 ;  /* 0x0000001000067224 */ /* 0x040fe400078e0206 */
[----:B------:R-:W-:Y:S01]  /*4940*/  @!P3 IMAD.MOV R20, RZ, RZ, -R20 ;  /* 0x000000ffff14b224 */ /* 0x000fe200078e0a14 */
[C---:B------:R-:W-:Y:S01]  /*4950*/  ISETP.GT.U32.AND P3, PT, R0.reuse, R3, PT ;  /* 0x000000030000720c */ /* 0x040fe20003f64070 */
[----:B------:R-:W-:Y:S01]  /*4960*/  @!P0 IMAD.IADD R13, R13, 0x1, -R0 ;  /* 0x000000010d0d8824 */ /* 0x000fe200078e0a00 */
[C---:B------:R-:W-:Y:S01]  /*4970*/  ISETP.GT.U32.AND P0, PT, R0.reuse, R6, PT ;  /* 0x000000060000720c */ /* 0x040fe20003f04070 */
[----:B------:R-:W-:Y:S01]  /*4980*/  IMAD.MOV R12, RZ, RZ, -R12 ;  /* 0x000000ffff0c7224 */ /* 0x000fe200078e0a0c */
[----:B------:R-:W-:Y:S01]  /*4990*/  STL [R1+0x280], R20 ;  /* 0x0002801401007387 */ /* 0x000fe20000100800 */
[----:B------:R-:W-:-:S02]  /*49a0*/  IMAD R11, R0, R15, R11 ;  /* 0x0000000f000b7224 */ /* 0x000fc400078e020b */
[----:B------:R-:W-:Y:S02]  /*49b0*/  IMAD.MOV.U32 R14, RZ, RZ, R13 ;  /* 0x000000ffff0e7224 */ /* 0x000fe400078e000d */
[C---:B------:R-:W-:Y:S02]  /*49c0*/  IMAD R17, R0.reuse, R12, R17 ;  /* 0x0000000c00117224 */ /* 0x040fe400078e0211 */
[----:B------:R-:W-:Y:S01]  /*49d0*/  @!P6 IMAD.MOV R14, RZ, RZ, -R14 ;  /* 0x000000ffff0ee224 */ /* 0x000fe200078e0a0e */
[----:B------:R-:W-:Y:S01]  /*49e0*/  ISETP.GT.U32.AND P6, PT, R0, R11, PT ;  /* 0x0000000b0000720c */ /* 0x000fe20003fc4070 */
[----:B------:R-:W-:Y:S01]  /*49f0*/  @!P5 IMAD.IADD R2, R2, 0x1, -R0 ;  /* 0x000000010202d824 */ /* 0x000fe200078e0a00 */
[----:B------:R-:W-:Y:S01]  /*4a00*/  ISETP.GT.U32.AND P5, PT, R0, R17, PT ;  /* 0x000000110000720c */ /* 0x000fe20003fa4070 */
[----:B------:R-:W-:Y:S01]  /*4a10*/  @!P1 IMAD.MOV R5, RZ, RZ, -R5 ;  /* 0x000000ffff059224 */ /* 0x000fe200078e0a05 */
[----:B------:R-:W-:Y:S01]  /*4a20*/  ISETP.GE.AND P1, PT, R10, RZ, PT ;  /* 0x000000ff0a00720c */ /* 0x000fe20003f26270 */
[----:B------:R-:W-:-:S02]  /*4a30*/  VIADD R13, R9, 0xb6 ;  /* 0x000000b6090d7836 */ /* 0x000fc40000000000 */
[--C-:B------:R-:W-:Y:S01]  /*4a40*/  @!P3 IMAD.IADD R3, R3, 0x1, -R0.reuse ;  /* 0x000000010303b824 */ /* 0x100fe200078e0a00 */
[----:B------:R0:W-:Y:S01]  /*4a50*/  STL [R1+0x284], R5 ;  /* 0x0002840501007387 */ /* 0x0001e20000100800 */
[----:B------:R-:W-:Y:S01]  /*4a60*/  VIADD R10, R9, 0xb5 ;  /* 0x000000b5090a7836 */ /* 0x000fe20000000000 */
[----:B------:R-:W-:Y:S01]  /*4a70*/  ISETP.GE.AND P3, PT, R7, RZ, PT ;  /* 0x000000ff0700720c */ /* 0x000fe20003f66270 */
[--C-:B------:R-:W-:Y:S01]  /*4a80*/  @!P0 IMAD.IADD R6, R6, 0x1, -R0.reuse ;  /* 0x0000000106068824 */ /* 0x100fe200078e0a00 */
[----:B------:R1:W-:Y:S01]  /*4a90*/  STL [R1+0x288], R14 ;  /* 0x0002880e01007387 */ /* 0x0003e20000100800 */
[--C-:B------:R-:W-:Y:S01]  /*4aa0*/  @!P6 IMAD.IADD R11, R11, 0x1, -R0.reuse ;  /* 0x000000010b0be824 */ /* 0x100fe200078e0a00 */
[----:B------:R-:W-:Y:S01]  /*4ab0*/  IABS R7, R10 ;  /* 0x0000000a00077213 */ /* 0x000fe20000000000 */
[----:B------:R-:W-:Y:S01]  /*4ac0*/  @!P5 IMAD.IADD R17, R17, 0x1, -R0 ;  /* 0x000000011111d824 */ /* 0x000fe200078e0a00 */
[----:B------:R-:W-:Y:S01]  /*4ad0*/  ISETP.GT.U32.AND P6, PT, R0, R6, PT ;  /* 0x000000060000720c */ /* 0x000fe20003fc4070 */
[----:B------:R-:W-:Y:S01]  /*4ae0*/  @!P2 IMAD.MOV R2, RZ, RZ, -R2 ;  /* 0x000000ffff02a224 */ /* 0x000fe200078e0a02 */
[----:B0-----:R-:W-:-:S02]  /*4af0*/  IABS R5, R13 ;  /* 0x0000000d00057213 */ /* 0x001fc40000000000 */
[----:B------:R-:W-:Y:S01]  /*4b00*/  ISETP.GE.AND P0, PT, R4, RZ, PT ;  /* 0x000000ff0400720c */ /* 0x000fe20003f06270 */
[----:B------:R-:W-:Y:S01]  /*4b10*/  VIADD R4, R9, 0xb4 ;  /* 0x000000b409047836 */ /* 0x000fe20000000000 */
[----:B------:R-:W-:Y:S01]  /*4b20*/  ISETP.GT.U32.AND P5, PT, R0, R11, PT ;  /* 0x0000000b0000720c */ /* 0x000fe20003fa4070 */
[----:B-1----:R-:W-:Y:S02]  /*4b30*/  IMAD.MOV.U32 R14, RZ, RZ, R3 ;  /* 0x000000ffff0e7224 */ /* 0x002fe400078e0003 */
[----:B------:R-:W-:-:S04]  /*4b40*/  IMAD.HI.U32 R12, R18, R5, RZ ;  /* 0x00000005120c7227 */ /* 0x000fc800078e00ff */
[----:B------:R-:W-:Y:S01]  /*4b50*/  @!P4 IMAD.MOV R14, RZ, RZ, -R14 ;  /* 0x000000ffff0ec224 */ /* 0x000fe200078e0a0e */
[----:B------:R-:W-:Y:S01]  /*4b60*/  ISETP.GT.U32.AND P4, PT, R0, R17, PT ;  /* 0x000000110000720c */ /* 0x000fe20003f84070 */
[----:B------:R-:W-:Y:S02]  /*4b70*/  IMAD.MOV R3, RZ, RZ, -R12 ;  /* 0x000000ffff037224 */ /* 0x000fe400078e0a0c */
[--C-:B------:R-:W-:Y:S01]  /*4b80*/  @!P6 IMAD.IADD R6, R6, 0x1, -R0.reuse ;  /* 0x000000010606e824 */ /* 0x100fe200078e0a00 */
[----:B------:R0:W-:Y:S01]  /*4b90*/  STL [R1+0x28c], R14 ;  /* 0x00028c0e01007387 */ /* 0x0001e20000100800 */
[C---:B------:R-:W-:Y:S01]  /*4ba0*/  IMAD R5, R0.reuse, R3, R5 ;  /* 0x0000000300057224 */ /* 0x040fe200078e0205 */
[----:B------:R-:W-:Y:S01]  /*4bb0*/  IABS R3, R4 ;  /* 0x0000000400037213 */ /* 0x000fe20000000000 */
[----:B------:R-:W-:Y:S01]  /*4bc0*/  VIADD R12, R9, 0xb3 ;  /* 0x000000b3090c7836 */ /* 0x000fe20000000000 */
[----:B------:R1:W-:Y:S01]  /*4bd0*/  STL [R1+0x298], R2 ;  /* 0x0002980201007387 */ /* 0x0003e20000100800 */
[----:B------:R-:W-:Y:S01]  /*4be0*/  @!P5 IMAD.IADD R11, R11, 0x1, -R0 ;  /* 0x000000010b0bd824 */ /* 0x000fe200078e0a00 */
[----:B------:R-:W-:Y:S01]  /*4bf0*/  ISETP.GT.U32.AND P6, PT, R0, R5, PT ;  /* 0x000000050000720c */ /* 0x000fe20003fc4070 */
[----:B------:R-:W-:Y:S01]  /*4c00*/  IMAD.HI.U32 R15, R18, R3, RZ ;  /* 0x00000003120f7227 */ /* 0x000fe200078e00ff */
[----:B------:R-:W-:-:S02]  /*4c10*/  IABS R19, R12 ;  /* 0x0000000c00137213 */ /* 0x000fc40000000000 */
[----:B------:R-:W-:Y:S01]  /*4c20*/  ISETP.GE.AND P5, PT, R13, RZ, PT ;  /* 0x000000ff0d00720c */ /* 0x000fe20003fa6270 */
[----:B0-----:R-:W-:-:S04]  /*4c30*/  IMAD.HI.U32 R14, R18, R7, RZ ;  /* 0x00000007120e7227 */ /* 0x001fc800078e00ff */
[----:B------:R-:W-:Y:S02]  /*4c40*/  IMAD.MOV R14, RZ, RZ, -R14 ;  /* 0x000000ffff0e7224 */ /* 0x000fe400078e0a0e */
[--C-:B------:R-:W-:Y:S02]  /*4c50*/  @!P4 IMAD.IADD R17, R17, 0x1, -R0.reuse ;  /* 0x000000011111c824 */ /* 0x100fe400078e0a00 */
[----:B------:R-:W-:Y:S02]  /*4c60*/  IMAD R7, R0, R14, R7 ;  /* 0x0000000e00077224 */ /* 0x000fe400078e0207 */
[----:B------:R-:W-:Y:S01]  /*4c70*/  @!P6 IMAD.IADD R5, R5, 0x1, -R0 ;  /* 0x000000010505e824 */ /* 0x000fe200078e0a00 */
[----:B------:R-:W-:Y:S01]  /*4c80*/  ISETP.GE.AND P6, PT, R10, RZ, PT ;  /* 0x000000ff0a00720c */ /* 0x000fe20003fc6270 */
[----:B------:R-:W-:Y:S01]  /*4c90*/  IMAD.HI.U32 R14, R18, R19, RZ ;  /* 0x00000013120e7227 */ /* 0x000fe200078e00ff */
[----:B------:R-:W-:-:S03]  /*4ca0*/  ISETP.GT.U32.AND P4, PT, R0, R7, PT ;  /* 0x000000070000720c */ /* 0x000fc60003f84070 */
[C---:B------:R-:W-:Y:S02]  /*4cb0*/  VIADD R13, R9.reuse, 0xb2 ;  /* 0x000000b2090d7836 */ /* 0x040fe40000000000 */
[----:B------:R-:W-:Y:S02]  /*4cc0*/  IMAD.MOV R15, RZ, RZ, -R15 ;  /* 0x000000ffff0f7224 */ /* 0x000fe400078e0a0f */
[----:B------:R-:W-:Y:S02]  /*4cd0*/  IMAD.MOV.U32 R16, RZ, RZ, R6 ;  /* 0x000000ffff107224 */ /* 0x000fe400078e0006 */
[----:B------:R-:W-:Y:S02]  /*4ce0*/  IMAD.MOV R14, RZ, RZ, -R14 ;  /* 0x000000ffff0e7224 */ /* 0x000fe400078e0a0e */
[----:B------:R-:W-:Y:S02]  /*4cf0*/  VIADD R10, R9, 0xb1 ;  /* 0x000000b1090a7836 */ /* 0x000fe40000000000 */
[----:B------:R-:W-:Y:S01]  /*4d00*/  @!P4 IMAD.IADD R7, R7, 0x1, -R0 ;  /* 0x000000010707c824 */ /* 0x000fe200078e0a00 */
[C---:B------:R-:W-:Y:S01]  /*4d10*/  ISETP.GT.U32.AND P4, PT, R0.reuse, R5, PT ;  /* 0x000000050000720c */ /* 0x040fe20003f84070 */
[C---:B------:R-:W-:Y:S01]  /*4d20*/  IMAD R3, R0.reuse, R15, R3 ;  /* 0x0000000f00037224 */ /* 0x040fe200078e0203 */
[----:B------:R-:W-:Y:S01]  /*4d30*/  IABS R15, R13 ;  /* 0x0000000d000f7213 */ /* 0x000fe20000000000 */
[----:B------:R-:W-:Y:S01]  /*4d40*/  @!P1 IMAD.MOV R16, RZ, RZ, -R16 ;  /* 0x000000ffff109224 */ /* 0x000fe200078e0a10 */
[C---:B------:R-:W-:Y:S01]  /*4d50*/  ISETP.GT.U32.AND P2, PT, R0.reuse, R7, PT ;  /* 0x000000070000720c */ /* 0x040fe20003f44070 */
[----:B------:R-:W-:Y:S01]  /*4d60*/  IMAD R19, R0, R14, R19 ;  /* 0x0000000e00137224 */ /* 0x000fe200078e0213 */
[----:B------:R-:W-:Y:S01]  /*4d70*/  IABS R14, R10 ;  /* 0x0000000a000e7213 */ /* 0x000fe20000000000 */
[----:B-1----:R-:W-:Y:S01]  /*4d80*/  IMAD.HI.U32 R2, R18, R15, RZ ;  /* 0x0000000f12027227 */ /* 0x002fe200078e00ff */
[----:B------:R0:W-:Y:S01]  /*4d90*/  STL [R1+0x29c], R16 ;  /* 0x00029c1001007387 */ /* 0x0001e20000100800 */
[----:B------:R-:W-:-:S02]  /*4da0*/  ISETP.GT.U32.AND P1, PT, R0, R3, PT ;  /* 0x000000030000720c */ /* 0x000fc40003f24070 */
[----:B------:R-:W-:Y:S01]  /*4db0*/  @!P3 IMAD.MOV R11, RZ, RZ, -R11 ;  /* 0x000000ffff0bb224 */ /* 0x000fe200078e0a0b */
[----:B------:R-:W-:Y:S01]  /*4dc0*/  ISETP.GT.U32.AND P3, PT, R0, R19, PT ;  /* 0x000000130000720c */ /* 0x000fe20003f64070 */
[----:B------:R-:W-:-:S03]  /*4dd0*/  IMAD.HI.U32 R6, R18, R14, RZ ;  /* 0x0000000e12067227 */ /* 0x000fc600078e00ff */
[----:B------:R-:W-:Y:S01]  /*4de0*/  STL [R1+0x2a0], R11 ;  /* 0x0002a00b01007387 */ /* 0x000fe20000100800 */
[----:B------:R-:W-:Y:S01]  /*4df0*/  @!P4 IMAD.IADD R5, R5, 0x1, -R0 ;  /* 0x000000010505c824 */ /* 0x000fe200078e0a00 */
[----:B------:R-:W-:Y:S01]  /*4e00*/  ISETP.GE.AND P4, PT, R12, RZ, PT ;  /* 0x000000ff0c00720c */ /* 0x000fe20003f86270 */
[----:B0-----:R-:W-:Y:S02]  /*4e10*/  IMAD.MOV.U32 R16, RZ, RZ, R17 ;  /* 0x000000ffff107224 */ /* 0x001fe400078e0011 */
[----:B------:R-:W-:Y:S02]  /*4e20*/  IMAD.MOV R2, RZ, RZ, -R2 ;  /* 0x000000ffff027224 */ /* 0x000fe400078e0a02 */
[----:B------:R-:W-:Y:S01]  /*4e30*/  @!P0 IMAD.MOV R16, RZ, RZ, -R16 ;  /* 0x000000ffff108224 */ /* 0x000fe200078e0a10 */
[----:B------:R-:W-:Y:S01]  /*4e40*/  ISETP.GE.AND P0, PT, R4, RZ, PT ;  /* 0x000000ff0400720c */ /* 0x000fe20003f06270 */
[----:B------:R-:W-:Y:S02]  /*4e50*/  IMAD.MOV R6, RZ, RZ, -R6 ;  /* 0x000000ffff067224 */ /* 0x000fe400078e0a06 */
[----:B------:R-:W-:Y:S01]  /*4e60*/  @!P2 IMAD.IADD R7, R7, 0x1, -R0 ;  /* 0x000000010707a824 */ /* 0x000fe200078e0a00 */
[----:B------:R0:W-:Y:S01]  /*4e70*/  STL [R1+0x2a4], R16 ;  /* 0x0002a41001007387 */ /* 0x0001e20000100800 */
[----:B------:R-:W-:Y:S01]  /*4e80*/  IMAD R4, R0, R2, R15 ;  /* 0x0000000200047224 */ /* 0x000fe200078e020f */
[----:B------:R-:W-:Y:S01]  /*4e90*/  ISETP.GE.AND P2, PT, R13, RZ, PT ;  /* 0x000000ff0d00720c */ /* 0x000fe20003f46270 */
[----:B------:R-:W-:-:S02]  /*4ea0*/  IMAD.MOV.U32 R17, RZ, RZ, R5 ;  /* 0x000000ffff117224 */ /* 0x000fc400078e0005 */
[C---:B------:R-:W-:Y:S02]  /*4eb0*/  IMAD R6, R0.reuse, R6, R14 ;  /* 0x0000000600067224 */ /* 0x040fe400078e020e */
[----:B------:R-:W-:Y:S01]  /*4ec0*/  @!P5 IMAD.MOV R17, RZ, RZ, -R17 ;  /* 0x000000ffff11d224 */ /* 0x000fe200078e0a11 */
[C---:B------:R-:W-:Y:S01]  /*4ed0*/  ISETP.GT.U32.AND P5, PT, R0.reuse, R4, PT ;  /* 0x000000040000720c */ /* 0x040fe20003fa4070 */
[--C-:B------:R-:W-:Y:S02]  /*4ee0*/  @!P3 IMAD.IADD R19, R19, 0x1, -R0.reuse ;  /* 0x000000011313b824 */ /* 0x100fe400078e0a00 */
[----:B0-----:R-:W-:Y:S01]  /*4ef0*/  IMAD.MOV.U32 R16, RZ, RZ, R7 ;  /* 0x000000ffff107224 */ /* 0x001fe200078e0007 */
[----:B------:R-:W-:Y:S01]  /*4f00*/  STL [R1+0x2a8], R17 ;  /* 0x0002a81101007387 */ /* 0x000fe20000100800 */
[----:B------:R-:W-:Y:S01]  /*4f10*/  @!P1 IMAD.IADD R3, R3, 0x1, -R0 ;  /* 0x0000000103039824 */ /* 0x000fe200078e0a00 */
[C---:B------:R-:W-:Y:S01]  /*4f20*/  ISETP.GT.U32.AND P3, PT, R0.reuse, R19, PT ;  /* 0x000000130000720c */ /* 0x040fe20003f64070 */
[----:B------:R-:W-:Y:S01]  /*4f30*/  @!P6 IMAD.MOV R16, RZ, RZ, -R16 ;  /* 0x000000ffff10e224 */ /* 0x000fe200078e0a10 */
[C---:B------:R-:W-:Y:S01]  /*4f40*/  ISETP.GT.U32.AND P6, PT, R0.reuse, R6, PT ;  /* 0x000000060000720c */ /* 0x040fe20003fc4070 */
[C---:B------:R-:W-:Y:S01]  /*4f50*/  VIADD R11, R9.reuse, 0xb0 ;  /* 0x000000b0090b7836 */ /* 0x040fe20000000000 */
[----:B------:R-:W-:Y:S01]  /*4f60*/  ISETP.GT.U32.AND P1, PT, R0, R3, PT ;  /* 0x000000030000720c */ /* 0x000fe20003f24070 */
[C---:B------:R-:W-:Y:S01]  /*4f70*/  VIADD R2, R9.reuse, 0xaf ;  /* 0x000000af09027836 */ /* 0x040fe20000000000 */
[----:B------:R0:W-:Y:S01]  /*4f80*/  STL [R1+0x2b0], R16 ;  /* 0x0002b01001007387 */ /* 0x0001e20000100800 */
[----:B------:R-:W-:Y:S01]  /*4f90*/  @!P5 IMAD.IADD R4, R4, 0x1, -R0 ;  /* 0x000000010404d824 */ /* 0x000fe200078e0a00 */
[----:B------:R-:W-:Y:S01]  /*4fa0*/  IABS R12, R11 ;  /* 0x0000000b000c7213 */ /* 0x000fe20000000000 */
[----:B------:R-:W-:Y:S01]  /*4fb0*/  VIADD R7, R9, 0xae ;  /* 0x000000ae09077836 */ /* 0x000fe20000000000 */
[----:B------:R-:W-:-:S02]  /*4fc0*/  IABS R5, R2 ;  /* 0x0000000200057213 */ /* 0x000fc40000000000 */
[----:B------:R-:W-:Y:S01]  /*4fd0*/  ISETP.GT.U32.AND P5, PT, R0, R4, PT ;  /* 0x000000040000720c */ /* 0x000fe20003fa4070 */
[----:B------:R-:W-:-:S04]  /*4fe0*/  IMAD.HI.U32 R13, R18, R12, RZ ;  /* 0x0000000c120d7227 */ /* 0x000fc800078e00ff */
[--C-:B------:R-:W-:Y:S02]  /*4ff0*/  @!P6 IMAD.IADD R6, R6, 0x1, -R0.reuse ;  /* 0x000000010606e824 */ /* 0x100fe400078e0a00 */
[--C-:B------:R-:W-:Y:S01]  /*5000*/  @!P3 IMAD.IADD R19, R19, 0x1, -R0.reuse ;  /* 0x000000011313b824 */ /* 0x100fe200078e0a00 */
[----:B------:R-:W-:Y:S01]  /*5010*/  ISETP.GE.AND P3, PT, R11, RZ, PT ;  /* 0x000000ff0b00720c */ /* 0x000fe20003f66270 */
[----:B------:R-:W-:Y:S01]  /*5020*/  @!P1 IMAD.IADD R3, R3, 0x1, -R0 ;  /* 0x0000000103039824 */ /* 0x000fe200078e0a00 */
[----:B------:R-:W-:Y:S01]  /*5030*/  ISETP.GT.U32.AND P6, PT, R0, R6, PT ;  /* 0x000000060000720c */ /* 0x000fe20003fc4070 */
[----:B------:R-:W-:Y:S01]  /*5040*/  IMAD.HI.U32 R11, R18, R5, RZ ;  /* 0x00000005120b7227 */ /* 0x000fe200078e00ff */
[----:B------:R-:W-:Y:S02]  /*5050*/  ISETP.GE.AND P1, PT, R10, RZ, PT ;  /* 0x000000ff0a00720c */ /* 0x000fe40003f26270 */
[----:B------:R-:W-:Y:S01]  /*5060*/  IABS R10, R7 ;  /* 0x00000007000a7213 */ /* 0x000fe20000000000 */
[----:B------:R-:W-:-:S02]  /*5070*/  IMAD.MOV R13, RZ, RZ, -R13 ;  /* 0x000000ffff0d7224 */ /* 0x000fc400078e0a0d */
[----:B------:R-:W-:Y:S02]  /*5080*/  IMAD.MOV.U32 R14, RZ, RZ, R3 ;  /* 0x000000ffff0e7224 */ /* 0x000fe400078e0003 */
[----:B------:R-:W-:Y:S02]  /*5090*/  IMAD.MOV R3, RZ, RZ, -R11 ;  /* 0x000000ffff037224 */ /* 0x000fe400078e0a0b */
[C---:B------:R-:W-:Y:S02]  /*50a0*/  IMAD R11, R0.reuse, R13, R12 ;  /* 0x0000000d000b7224 */ /* 0x040fe400078e020c */
[----:B------:R-:W-:Y:S02]  /*50b0*/  IMAD R3, R0, R3, R5 ;  /* 0x0000000300037224 */ /* 0x000fe400078e0205 */
[--C-:B------:R-:W-:Y:S01]  /*50c0*/  @!P5 IMAD.IADD R4, R4, 0x1, -R0.reuse ;  /* 0x000000010404d824 */ /* 0x100fe200078e0a00 */
[----:B------:R-:W-:Y:S01]  /*50d0*/  ISETP.GT.U32.AND P5, PT, R0, R11, PT ;  /* 0x0000000b0000720c */ /* 0x000fe20003fa4070 */
[----:B------:R-:W-:Y:S01]  /*50e0*/  @!P6 IMAD.IADD R6, R6, 0x1, -R0 ;  /* 0x000000010606e824 */ /* 0x000fe200078e0a00 */
[----:B------:R-:W-:Y:S01]  /*50f0*/  ISETP.GT.U32.AND P6, PT, R0, R3, PT ;  /* 0x000000030000720c */ /* 0x000fe20003fc4070 */
[----:B------:R-:W-:Y:S01]  /*5100*/  @!P0 IMAD.MOV R14, RZ, RZ, -R14 ;  /* 0x000000ffff0e8224 */ /* 0x000fe200078e0a0e */
[----:B------:R-:W-:Y:S01]  /*5110*/  ISETP.GE.AND P0, PT, R2, RZ, PT ;  /* 0x000000ff0200720c */ /* 0x000fe20003f06270 */
[----:B------:R-:W-:-:S02]  /*5120*/  VIADD R12, R9, 0xad ;  /* 0x000000ad090c7836 */ /* 0x000fc40000000000 */
[----:B------:R-:W-:Y:S01]  /*5130*/  IMAD.HI.U32 R5, R18, R10, RZ ;  /* 0x0000000a12057227 */ /* 0x000fe200078e00ff */
[----:B------:R1:W-:Y:S02]  /*5140*/  STL [R1+0x2b4], R14 ;  /* 0x0002b40e01007387 */ /* 0x0003e40000100800 */
[----:B0-----:R-:W-:Y:S01]  /*5150*/  IABS R16, R12 ;  /* 0x0000000c00107213 */ /* 0x001fe20000000000 */
[----:B------:R-:W-:Y:S02]  /*5160*/  IMAD.MOV R5, RZ, RZ, -R5 ;  /* 0x000000ffff057224 */ /* 0x000fe400078e0a05 */
[--C-:B------:R-:W-:Y:S02]  /*5170*/  @!P5 IMAD.IADD R11, R11, 0x1, -R0.reuse ;  /* 0x000000010b0bd824 */ /* 0x100fe400078e0a00 */
[----:B------:R-:W-:Y:S02]  /*5180*/  @!P6 IMAD.IADD R3, R3, 0x1, -R0 ;  /* 0x000000010303e824 */ /* 0x000fe400078e0a00 */
[C---:B------:R-:W-:Y:S01]  /*5190*/  VIADD R2, R9.reuse, 0xab ;  /* 0x000000ab09027836 */ /* 0x040fe20000000000 */
[----:B------:R-:W-:Y:S01]  /*51a0*/  ISETP.GT.U32.AND P6, PT, R0, R11, PT ;  /* 0x0000000b0000720c */ /* 0x000fe20003fc4070 */
[----:B-1----:R-:W-:-:S02]  /*51b0*/  VIADD R14, R9, 0xac ;  /* 0x000000ac090e7836 */ /* 0x002fc40000000000 */
[----:B------:R-:W-:-:S03]  /*51c0*/  IMAD.HI.U32 R20, R18, R16, RZ ;  /* 0x0000001012147227 */ /* 0x000fc600078e00ff */
[----:B------:R-:W-:Y:S01]  /*51d0*/  IABS R15, R14 ;  /* 0x0000000e000f7213 */ /* 0x000fe20000000000 */
[----:B------:R-:W-:Y:S01]  /*51e0*/  IMAD R10, R0, R5, R10 ;  /* 0x00000005000a7224 */ /* 0x000fe200078e020a */
[----:B------:R-:W-:Y:S01]  /*51f0*/  IABS R5, R2 ;  /* 0x0000000200057213 */ /* 0x000fe20000000000 */
[----:B------:R-:W-:Y:S01]  /*5200*/  @!P4 IMAD.MOV R19, RZ, RZ, -R19 ;  /* 0x000000ffff13c224 */ /* 0x000fe200078e0a13 */
[----:B------:R-:W-:Y:S01]  /*5210*/  ISETP.GE.AND P4, PT, R7, RZ, PT ;  /* 0x000000ff0700720c */ /* 0x000fe20003f86270 */
[----:B------:R-:W-:Y:S01]  /*5220*/  IMAD.HI.U32 R17, R18, R15, RZ ;  /* 0x0000000f12117227 */ /* 0x000fe200078e00ff */
[----:B------:R-:W-:Y:S02]  /*5230*/  ISETP.GT.U32.AND P5, PT, R0, R10, PT ;  /* 0x0000000a0000720c */ /* 0x000fe40003fa4070 */
[----:B------:R0:W-:Y:S01]  /*5240*/  STL [R1+0x2b8], R19 ;  /* 0x0002b81301007387 */ /* 0x0001e20000100800 */
[----:B------:R-:W-:Y:S02]  /*5250*/  IMAD.MOV R20, RZ, RZ, -R20 ;  /* 0x000000ffff147224 */ /* 0x000fe400078e0a14 */
[----:B------:R-:W-:-:S02]  /*5260*/  IMAD.MOV R17, RZ, RZ, -R17 ;  /* 0x000000ffff117224 */ /* 0x000fc400078e0a11 */
[C---:B------:R-:W-:Y:S02]  /*5270*/  IMAD R7, R0.reuse, R20, R16 ;  /* 0x0000001400077224 */ /* 0x040fe400078e0210 */
[----:B------:R-:W-:Y:S02]  /*5280*/  @!P6 IMAD.IADD R11, R11, 0x1, -R0 ;  /* 0x000000010b0be824 */ /* 0x000fe400078e0a00 */
[----:B------:R-:W-:Y:S01]  /*5290*/  IMAD.MOV.U32 R21, RZ, RZ, R4 ;  /* 0x000000ffff157224 */ /* 0x000fe200078e0004 */
[C---:B------:R-:W-:Y:S01]  /*52a0*/  ISETP.GT.U32.AND P6, PT, R0.reuse, R7, PT ;  /* 0x000000070000720c */ /* 0x040fe20003fc4070 */
[----:B0-----:R-:W-:Y:S02]  /*52b0*/  IMAD.MOV.U32 R19, RZ, RZ, R5 ;  /* 0x000000ffff137224 */ /* 0x001fe400078e0005 */
[----:B------:R-:W-:Y:S02]  /*52c0*/  IMAD R5, R0, R17, R15 ;  /* 0x0000001100057224 */ /* 0x000fe400078e020f */
[----:B------:R-:W-:-:S02]  /*52d0*/  IMAD.MOV.U32 R17, RZ, RZ, R6 ;  /* 0x000000ffff117224 */ /* 0x000fc400078e0006 */
[----:B------:R-:W-:Y:S02]  /*52e0*/  IMAD.MOV.U32 R15, RZ, RZ, R11 ;  /* 0x000000ffff0f7224 */ /* 0x000fe400078e000b */
[----:B------:R-:W-:-:S04]  /*52f0*/  IMAD.HI.U32 R4, R18, R19, RZ ;  /* 0x0000001312047227 */ /* 0x000fc800078e00ff */
[----:B------:R-:W-:Y:S01]  /*5300*/  @!P2 IMAD.MOV R21, RZ, RZ, -R21 ;  /* 0x000000ffff15a224 */ /* 0x000fe200078e0a15 */
[----:B------:R-:W-:Y:S01]  /*5310*/  ISETP.GT.U32.AND P2, PT, R0, R3, PT ;  /* 0x000000030000720c */ /* 0x000fe20003f44070 */
[----:B------:R-:W-:Y:S01]  /*5320*/  @!P1 IMAD.MOV R17, RZ, RZ, -R17 ;  /* 0x000000ffff119224 */ /* 0x000fe200078e0a11 */
[----:B------:R-:W-:Y:S01]  /*5330*/  ISETP.GE.AND P1, PT, R12, RZ, PT ;  /* 0x000000ff0c00720c */ /* 0x000fe20003f26270 */
[----:B------:R-:W-:Y:S01]  /*5340*/  @!P3 IMAD.MOV R15, RZ, RZ, -R15 ;  /* 0x000000ffff0fb224 */ /* 0x000fe200078e0a0f */
[----:B------:R-:W-:Y:S01]  /*5350*/  STL [R1+0x2d0], R21 ;  /* 0x0002d01501007387 */ /* 0x000fe20000100800 */
[----:B------:R-:W-:Y:S01]  /*5360*/  IMAD.MOV R4, RZ, RZ, -R4 ;  /* 0x000000ffff047224 */ /* 0x000fe200078e0a04 */
[----:B------:R-:W-:Y:S01]  /*5370*/  ISETP.GT.U32.AND P3, PT, R0, R5, PT ;  /* 0x000000050000720c */ /* 0x000fe20003f64070 */
[----:B------:R-:W-:Y:S01]  /*5380*/  @!P5 IMAD.IADD R10, R10, 0x1, -R0 ;  /* 0x000000010a0ad824 */ /* 0x000fe200078e0a00 */
[----:B------:R-:W-:Y:S01]  /*5390*/  STL [R1+0x2d4], R17 ;  /* 0x0002d41101007387 */ /* 0x000fe20000100800 */
[----:B------:R-:W-:-:S02]  /*53a0*/  VIADD R13, R9, 0xaa ;  /* 0x000000aa090d7836 */ /* 0x000fc40000000000 */
[--C-:B------:R-:W-:Y:S01]  /*53b0*/  @!P6 IMAD.IADD R7, R7, 0x1, -R0.reuse ;  /* 0x000000010707e824 */ /* 0x100fe200078e0a00 */
[----:B------:R0:W-:Y:S01]  /*53c0*/  STL [R1+0x2dc], R15 ;  /* 0x0002dc0f01007387 */ /* 0x0001e20000100800 */
[----:B------:R-:W-:Y:S01]  /*53d0*/  ISETP.GT.U32.AND P5, PT, R0, R10, PT ;  /* 0x0000000a0000720c */ /* 0x000fe20003fa4070 */
[----:B------:R-:W-:Y:S01]  /*53e0*/  @!P2 IMAD.IADD R3, R3, 0x1, -R0 ;  /* 0x000000010303a824 */ /* 0x000fe200078e0a00 */
[----:B------:R-:W-:Y:S01]  /*53f0*/  IABS R16, R13 ;  /* 0x0000000d00107213 */ /* 0x000fe20000000000 */
[----:B------:R-:W-:Y:S01]  /*5400*/  VIADD R11, R9, 0xa9 ;  /* 0x000000a9090b7836 */ /* 0x000fe20000000000 */
[----:B------:R-:W-:Y:S01]  /*5410*/  ISETP.GE.AND P2, PT, R14, RZ, PT ;  /* 0x000000ff0e00720c */ /* 0x000fe20003f46270 */
[----:B------:R-:W-:Y:S02]  /*5420*/  IMAD.MOV.U32 R12, RZ, RZ, R3 ;  /* 0x000000ffff0c7224 */ /* 0x000fe400078e0003 */
[----:B------:R-:W-:-:S04]  /*5430*/  IMAD.HI.U32 R6, R18, R16, RZ ;  /* 0x0000001012067227 */ /* 0x000fc800078e00ff */
[C---:B0-----:R-:W-:Y:S02]  /*5440*/  IMAD R15, R0.reuse, R4, R19 ;  /* 0x00000004000f7224 */ /* 0x041fe400078e0213 */
[----:B------:R-:W-:Y:S02]  /*5450*/  @!P3 IMAD.IADD R5, R5, 0x1, -R0 ;  /* 0x000000010505b824 */ /* 0x000fe400078e0a00 */
[----:B------:R-:W-:Y:S01]  /*5460*/  IMAD.MOV R6, RZ, RZ, -R6 ;  /* 0x000000ffff067224 */ /* 0x000fe200078e0a06 */
[----:B------:R-:W-:Y:S01]  /*5470*/  ISETP.GT.U32.AND P6, PT, R0, R15, PT ;  /* 0x0000000f0000720c */ /* 0x000fe20003fc4070 */
[----:B------:R-:W-:Y:S01]  /*5480*/  @!P5 IMAD.IADD R10, R10, 0x1, -R0 ;  /* 0x000000010a0ad824 */ /* 0x000fe200078e0a00 */
[----:B------:R-:W-:Y:S01]  /*5490*/  ISETP.GE.AND P5, PT, R2, RZ, PT ;  /* 0x000000ff0200720c */ /* 0x000fe20003fa6270 */
[C---:B------:R-:W-:Y:S01]  /*54a0*/  IMAD R2, R0.reuse, R6, R16 ;  /* 0x0000000600027224 */ /* 0x040fe200078e0210 */
[C---:B------:R-:W-:Y:S01]  /*54b0*/  ISETP.GT.U32.AND P3, PT, R0.reuse, R5, PT ;  /* 0x000000050000720c */ /* 0x040fe20003f64070 */
[----:B------:R-:W-:Y:S01]  /*54c0*/  @!P0 IMAD.MOV R12, RZ, RZ, -R12 ;  /* 0x000000ffff0c8224 */ /* 0x000fe200078e0a0c */
[----:B------:R-:W-:Y:S01]  /*54d0*/  IABS R16, R11 ;  /* 0x0000000b00107213 */ /* 0x000fe20000000000 */
[C---:B------:R-:W-:Y:S01]  /*54e0*/  VIADD R14, R9.reuse, 0xa8 ;  /* 0x000000a8090e7836 */ /* 0x040fe20000000000 */
[----:B------:R-:W-:Y:S01]  /*54f0*/  ISETP.GT.U32.AND P0, PT, R0, R7, PT ;  /* 0x000000070000720c */ /* 0x000fe20003f04070 */
[----:B------:R-:W-:Y:S01]  /*5500*/  VIADD R6, R9, 0xa7 ;  /* 0x000000a709067836 */ /* 0x000fe20000000000 */
[----:B------:R0:W-:Y:S01]  /*5510*/  STL [R1+0x2e4], R12 ;  /* 0x0002e40c01007387 */ /* 0x0001e20000100800 */
[----:B------:R-:W-:Y:S01]  /*5520*/  IMAD.HI.U32 R19, R18, R16, RZ ;  /* 0x0000001012137227 */ /* 0x000fe200078e00ff */
[----:B------:R-:W-:-:S03]  /*5530*/  IABS R17, R14 ;  /* 0x0000000e00117213 */ /* 0x000fc60000000000 */
[--C-:B------:R-:W-:Y:S02]  /*5540*/  @!P6 IMAD.IADD R15, R15, 0x1, -R0.reuse ;  /* 0x000000010f0fe824 */ /* 0x100fe400078e0a00 */
[----:B------:R-:W-:Y:S02]  /*5550*/  IMAD.MOV R19, RZ, RZ, -R19 ;  /* 0x000000ffff137224 */ /* 0x000fe400078e0a13 */
[--C-:B------:R-:W-:Y:S01]  /*5560*/  @!P3 IMAD.IADD R5, R5, 0x1, -R0.reuse ;  /* 0x000000010505b824 */ /* 0x100fe200078e0a00 */
[C---:B------:R-:W-:Y:S01]  /*5570*/  ISETP.GT.U32.AND P6, PT, R0.reuse, R15, PT ;  /* 0x0000000f0000720c */ /* 0x040fe20003fc4070 */
[----:B------:R-:W-:Y:S01]  /*5580*/  @!P0 IMAD.IADD R7, R7, 0x1, -R0 ;  /* 0x0000000107078824 */ /* 0x000fe200078e0a00 */
[----:B------:R-:W-:Y:S01]  /*5590*/  ISETP.GE.AND P3, PT, R13, RZ, PT ;  /* 0x000000ff0d00720c */ /* 0x000fe20003f66270 */
[C---:B------:R-:W-:Y:S01]  /*55a0*/  IMAD R13, R0.reuse, R19, R16 ;  /* 0x00000013000d7224 */ /* 0x040fe200078e0210 */
[----:B------:R-:W-:Y:S01]  /*55b0*/  ISETP.GT.U32.AND P0, PT, R0, R2, PT ;  /* 0x000000020000720c */ /* 0x000fe20003f04070 */
[----:B------:R-:W-:Y:S01]  /*55c0*/  VIADD R4, R9, 0xa6 ;  /* 0x000000a609047836 */ /* 0x000fe20000000000 */
[----:B0-----:R-:W-:Y:S01]  /*55d0*/  IABS R12, R6 ;  /* 0x00000006000c7213 */ /* 0x001fe20000000000 */
[----:B------:R-:W-:-:S03]  /*55e0*/  IMAD.HI.U32 R16, R18, R17, RZ ;  /* 0x0000001112107227 */ /* 0x000fc600078e00ff */
[----:B------:R-:W-:Y:S01]  /*55f0*/  IABS R3, R4 ;  /* 0x0000000400037213 */ /* 0x000fe20000000000 */
[----:B------:R-:W-:-:S04]  /*5600*/  IMAD.HI.U32 R20, R18, R12, RZ ;  /* 0x0000000c12147227 */ /* 0x000fc800078e00ff */
[--C-:B------:R-:W-:Y:S01]  /*5610*/  @!P6 IMAD.IADD R15, R15, 0x1, -R0.reuse ;  /* 0x000000010f0fe824 */ /* 0x100fe200078e0a00 */
[----:B------:R-:W-:Y:S01]  /*5620*/  ISETP.GT.U32.AND P6, PT, R0, R13, PT ;  /* 0x0000000d0000720c */ /* 0x000fe20003fc4070 */
[----:B------:R-:W-:Y:S01]  /*5630*/  @!P0 IMAD.IADD R2, R2, 0x1, -R0 ;  /* 0x0000000102028824 */ /* 0x000fe200078e0a00 */
[----:B------:R-:W-:Y:S01]  /*5640*/  ISETP.GE.AND P0, PT, R11, RZ, PT ;  /* 0x000000ff0b00720c */ /* 0x000fe20003f06270 */
[----:B------:R-:W-:Y:S02]  /*5650*/  IMAD.MOV R16, RZ, RZ, -R16 ;  /* 0x000000ffff107224 */ /* 0x000fe400078e0a10 */
[----:B------:R-:W-:-:S04]  /*5660*/  IMAD.HI.U32 R19, R18, R3, RZ ;  /* 0x0000000312137227 */ /* 0x000fc800078e00ff */
[----:B------:R-:W-:Y:S02]  /*5670*/  IMAD.MOV R20, RZ, RZ, -R20 ;  /* 0x000000ffff147224 */ /* 0x000fe400078e0a14 */
[C---:B------:R-:W-:Y:S02]  /*5680*/  IMAD R16, R0.reuse, R16, R17 ;  /* 0x0000001000107224 */ /* 0x040fe400078e0211 */
[----:B------:R-:W-:Y:S01]  /*5690*/  @!P6 IMAD.IADD R13, R13, 0x1, -R0 ;  /* 0x000000010d0de824 */ /* 0x000fe200078e0a00 */
[----:B------:R-:W-:Y:S01]  /*56a0*/  ISETP.GT.U32.AND P6, PT, R0, R2, PT ;  /* 0x000000020000720c */ /* 0x000fe20003fc4070 */
[----:B------:R-:W-:Y:S02]  /*56b0*/  IMAD.MOV.U32 R22, RZ, RZ, R10 ;  /* 0x000000ffff167224 */ /* 0x000fe400078e000a */
[----:B------:R-:W-:Y:S02]  /*56c0*/  IMAD.MOV.U32 R21, RZ, RZ, R7 ;  /* 0x000000ffff157224 */ /* 0x000fe400078e0007 */
[----:B------:R-:W-:-:S02]  /*56d0*/  IMAD.MOV R19, RZ, RZ, -R19 ;  /* 0x000000ffff137224 */ /* 0x000fc400078e0a13 */
[C---:B------:R-:W-:Y:S02]  /*56e0*/  VIADD R11, R9.reuse, 0xa5 ;  /* 0x000000a5090b7836 */ /* 0x040fe40000000000 */
[C---:B------:R-:W-:Y:S02]  /*56f0*/  IMAD R12, R0.reuse, R20, R12 ;  /* 0x00000014000c7224 */ /* 0x040fe400078e020c */
[----:B------:R-:W-:Y:S01]  /*5700*/  @!P4 IMAD.MOV R22, RZ, RZ, -R22 ;  /* 0x000000ffff16c224 */ /* 0x000fe200078e0a16 */
[C---:B------:R-:W-:Y:S01]  /*5710*/  ISETP.GT.U32.AND P4, PT, R0.reuse, R16, PT ;  /* 0x000000100000720c */ /* 0x040fe20003f84070 */
[----:B------:R-:W-:Y:S01]  /*5720*/  @!P1 IMAD.MOV R21, RZ, RZ, -R21 ;  /* 0x000000ffff159224 */ /* 0x000fe200078e0a15 */
[C---:B------:R-:W-:Y:S01]  /*5730*/  ISETP.GT.U32.AND P1, PT, R0.reuse, R13, PT ;  /* 0x0000000d0000720c */ /* 0x040fe20003f24070 */
[----:B------:R-:W-:Y:S01]  /*5740*/  IMAD.MOV.U32 R17, RZ, RZ, R5 ;  /* 0x000000ffff117224 */ /* 0x000fe200078e0005 */
[----:B------:R-:W-:Y:S01]  /*5750*/  IABS R10, R11 ;  /* 0x0000000b000a7213 */ /* 0x000fe20000000000 */
[C---:B------:R-:W-:Y:S01]  /*5760*/  IMAD R19, R0.reuse, R19, R3 ;  /* 0x0000001300137224 */ /* 0x040fe200078e0203 */
[----:B------:R-:W-:Y:S01]  /*5770*/  STL [R1+0x2e8], R22 ;  /* 0x0002e81601007387 */ /* 0x000fe20000100800 */
[----:B------:R-:W-:Y:S01]  /*5780*/  @!P2 IMAD.MOV R17, RZ, RZ, -R17 ;  /* 0x000000ffff11a224 */ /* 0x000fe200078e0a11 */
[----:B------:R-:W-:Y:S01]  /*5790*/  ISETP.GT.U32.AND P2, PT, R0, R12, PT ;  /* 0x0000000c0000720c */ /* 0x000fe20003f44070 */
[--C-:B------:R-:W-:Y:S01]  /*57a0*/  @!P6 IMAD.IADD R2, R2, 0x1, -R0.reuse ;  /* 0x000000010202e824 */ /* 0x100fe200078e0a00 */
[----:B------:R-:W-:Y:S01]  /*57b0*/  ISETP.GT.U32.AND P6, PT, R0, R19, PT ;  /* 0x000000130000720c */ /* 0x000fe20003fc4070 */
[----:B------:R-:W-:Y:S01]  /*57c0*/  IMAD.HI.U32 R5, R18, R10, RZ ;  /* 0x0000000a12057227 */ /* 0x000fe200078e00ff */
[----:B------:R-:W-:Y:S03]  /*57d0*/  STL [R1+0x2ec], R21 ;  /* 0x0002ec1501007387 */ /* 0x000fe60000100800 */
[----:B------:R-:W-:Y:S01]  /*57e0*/  VIADD R3, R9, 0xa4 ;  /* 0x000000a409037836 */ /* 0x000fe20000000000 */
[----:B------:R-:W-:Y:S01]  /*57f0*/  STL [R1+0x2f8], R17 ;  /* 0x0002f81101007387 */ /* 0x000fe20000100800 */
[----:B------:R-:W-:Y:S01]  /*5800*/  @!P5 IMAD.MOV R15, RZ, RZ, -R15 ;  /* 0x000000ffff0fd224 */ /* 0x000fe200078e0a0f */
[----:B------:R-:W-:Y:S01]  /*5810*/  ISETP.GE.AND P5, PT, R14, RZ, PT ;  /* 0x000000ff0e00720c */ /* 0x000fe20003fa6270 */
[----:B------:R-:W-:Y:S01]  /*5820*/  IMAD.MOV R5, RZ, RZ, -R5 ;  /* 0x000000ffff057224 */ /* 0x000fe200078e0a05 */
[----:B------:R-:W-:Y:S01]  /*5830*/  IABS R7, R3 ;  /* 0x0000000300077213 */ /* 0x000fe20000000000 */
[--C-:B------:R-:W-:Y:S01]  /*5840*/  @!P1 IMAD.IADD R13, R13, 0x1, -R0.reuse ;  /* 0x000000010d0d9824 */ /* 0x100fe200078e0a00 */
[----:B------:R0:W-:Y:S01]  /*5850*/  STL [R1+0x2fc], R15 ;  /* 0x0002fc0f01007387 */ /* 0x0001e20000100800 */
[----:B------:R-:W-:Y:S01]  /*5860*/  @!P4 IMAD.IADD R16, R16, 0x1, -R0 ;  /* 0x000000011010c824 */ /* 0x000fe200078e0a00 */
[----:B------:R-:W-:Y:S01]  /*5870*/  ISETP.GE.AND P4, PT, R4, RZ, PT ;  /* 0x000000ff0400720c */ /* 0x000fe20003f86270 */
[----:B------:R-:W-:Y:S01]  /*5880*/  IMAD R10, R0, R5, R10 ;  /* 0x00000005000a7224 */ /* 0x000fe200078e020a */
[----:B------:R-:W-:Y:S01]  /*5890*/  ISETP.GE.AND P1, PT, R6, RZ, PT ;  /* 0x000000ff0600720c */ /* 0x000fe20003f26270 */
[----:B------:R-:W-:Y:S01]  /*58a0*/  @!P2 IMAD.IADD R12, R12, 0x1, -R0 ;  /* 0x000000010c0ca824 */ /* 0x000fe200078e0a00 */
[----:B------:R-:W-:Y:S01]  /*58b0*/  ISETP.GT.U32.AND P2, PT, R0, R16, PT ;  /* 0x000000100000720c */ /* 0x000fe20003f44070 */
[----:B------:R-:W-:-:S02]  /*58c0*/  IMAD.MOV.U32 R5, RZ, RZ, R13 ;  /* 0x000000ffff057224 */ /* 0x000fc400078e000d */
[----:B------:R-:W-:Y:S01]  /*58d0*/  @!P6 IMAD.IADD R19, R19, 0x1, -R0 ;  /* 0x000000011313e824 */ /* 0x000fe200078e0a00 */
[----:B------:R-:W-:Y:S01]  /*58e0*/  ISETP.GT.U32.AND P6, PT, R0, R12, PT ;  /* 0x0000000c0000720c */ /* 0x000fe20003fc4070 */
[----:B0-----:R-:W-:Y:S02]  /*58f0*/  IMAD.MOV.U32 R15, RZ, RZ, R2 ;  /* 0x000000ffff0f7224 */ /* 0x001fe400078e0002 */
[----:B------:R-:W-:-:S04]  /*5900*/  IMAD.HI.U32 R4, R18, R7, RZ ;  /* 0x0000000712047227 */ /* 0x000fc800078e00ff */
[----:B------:R-:W-:Y:S01]  /*5910*/  @!P0 IMAD.MOV R5, RZ, RZ, -R5 ;  /* 0x000000ffff058224 */ /* 0x000fe200078e0a05 */
[C---:B------:R-:W-:Y:S01]  /*5920*/  ISETP.GT.U32.AND P0, PT, R0.reuse, R10, PT ;  /* 0x0000000a0000720c */ /* 0x040fe20003f04070 */
[----:B------:R-:W-:Y:S01]  /*5930*/  @!P3 IMAD.MOV R15, RZ, RZ, -R15 ;  /* 0x000000ffff0fb224 */ /* 0x000fe200078e0a0f */
[C---:B------:R-:W-:Y:S01]  /*5940*/  ISETP.GT.U32.AND P3, PT, R0.reuse, R19, PT ;  /* 0x000000130000720c */ /* 0x040fe20003f64070 */
[----:B------:R-:W-:Y:S02]  /*5950*/  IMAD.MOV R4, RZ, RZ, -R4 ;  /* 0x000000ffff047224 */ /* 0x000fe400078e0a04 */
[C---:B------:R-:W-:Y:S01]  /*5960*/  VIADD R2, R9.reuse, 0xa3 ;  /* 0x000000a309027836 */ /* 0x040fe20000000000 */
[----:B------:R0:W-:Y:S01]  /*5970*/  STL [R1+0x300], R15 ;  /* 0x0003000f01007387 */ /* 0x0001e20000100800 */
[----:B------:R-:W-:Y:S02]  /*5980*/  IMAD R7, R0, R4, R7 ;  /* 0x0000000400077224 */ /* 0x000fe400078e0207 */
[----:B------:R-:W-:Y:S01]  /*5990*/  VIADD R4, R9, 0xa2 ;  /* 0x000000a209047836 */ /* 0x000fe20000000000 */
[----:B------:R-:W-:Y:S01]  /*59a0*/  IABS R6, R2 ;  /* 0x0000000200067213 */ /* 0x000fe20000000000 */
[--C-:B------:R-:W-:Y:S01]  /*59b0*/  @!P2 IMAD.IADD R16, R16, 0x1, -R0.reuse ;  /* 0x000000011010a824 */ /* 0x100fe200078e0a00 */
[----:B------:R1:W-:Y:S01]  /*59c0*/  STL [R1+0x304], R5 ;  /* 0x0003040501007387 */ /* 0x0003e20000100800 */
[----:B------:R-:W-:Y:S01]  /*59d0*/  @!P0 IMAD.IADD R10, R10, 0x1, -R0 ;  /* 0x000000010a0a8824 */ /* 0x000fe200078e0a00 */
[----:B------:R-:W-:Y:S01]  /*59e0*/  ISETP.GE.AND P2, PT, R11, RZ, PT ;  /* 0x000000ff0b00720c */ /* 0x000fe20003f46270 */
[----:B------:R-:W-:Y:S01]  /*59f0*/  IMAD.HI.U32 R13, R18, R6, RZ ;  /* 0x00000006120d7227 */ /* 0x000fe200078e00ff */
[----:B------:R-:W-:-:S03]  /*5a00*/  ISETP.GE.AND P0, PT, R2, RZ, PT ;  /* 0x000000ff0200720c */ /* 0x000fc60003f06270 */
[----:B0-----:R-:W-:Y:S02]  /*5a10*/  IMAD.MOV.U32 R15, RZ, RZ, R16 ;  /* 0x000000ffff0f7224 */ /* 0x001fe400078e0010 */
[--C-:B------:R-:W-:Y:S01]  /*5a20*/  @!P3 IMAD.IADD R19, R19, 0x1, -R0.reuse ;  /* 0x000000011313b824 */ /* 0x100fe200078e0a00 */
[----:B-1----:R-:W-:Y:S01]  /*5a30*/  IABS R5, R4 ;  /* 0x0000000400057213 */ /* 0x002fe20000000000 */
[----:B------:R-:W-:Y:S01]  /*5a40*/  @!P6 IMAD.IADD R12, R12, 0x1, -R0 ;  /* 0x000000010c0ce824 */ /* 0x000fe200078e0a00 */
[----:B------:R-:W-:Y:S01]  /*5a50*/  ISETP.GE.AND P3, PT, R3, RZ, PT ;  /* 0x000000ff0300720c */ /* 0x000fe20003f66270 */
[----:B------:R-:W-:Y:S01]  /*5a60*/  VIADD R11, R9, 0xa1 ;  /* 0x000000a1090b7836 */ /* 0x000fe20000000000 */
[----:B------:R-:W-:Y:S01]  /*5a70*/  ISETP.GT.U32.AND P6, PT, R0, R7, PT ;  /* 0x000000070000720c */ /* 0x000fe20003fc4070 */
[----:B------:R-:W-:-:S03]  /*5a80*/  IMAD.HI.U32 R3, R18, R5, RZ ;  /* 0x0000000512037227 */ /* 0x000fc600078e00ff */
[----:B------:R-:W-:Y:S01]  /*5a90*/  IABS R2, R11 ;  /* 0x0000000b00027213 */ /* 0x000fe20000000000 */
[----:B------:R-:W-:Y:S02]  /*5aa0*/  IMAD.MOV R13, RZ, RZ, -R13 ;  /* 0x000000ffff0d7224 */ /* 0x000fe400078e0a0d */
[----:B------:R-:W-:Y:S01]  /*5ab0*/  @!P5 IMAD.MOV R15, RZ, RZ, -R15 ;  /* 0x000000ffff0fd224 */ /* 0x000fe200078e0a0f */
[C---:B------:R-:W-:Y:S01]  /*5ac0*/  ISETP.GT.U32.AND P5, PT, R0.reuse, R10, PT ;  /* 0x0000000a0000720c */ /* 0x040fe20003fa4070 */
[----:B------:R-:W-:Y:S02]  /*5ad0*/  IMAD.MOV R14, RZ, RZ, -R3 ;  /* 0x000000ffff0e7224 */ /* 0x000fe400078e0a03 */
[----:B------:R-:W-:Y:S01]  /*5ae0*/  IMAD R3, R0, R13, R6 ;  /* 0x0000000d00037224 */ /* 0x000fe200078e0206 */
[----:B------:R0:W-:Y:S01]  /*5af0*/  STL [R1+0x308], R15 ;  /* 0x0003080f01007387 */ /* 0x0001e20000100800 */
[----:B------:R-:W-:Y:S02]  /*5b00*/  @!P1 IMAD.MOV R12, RZ, RZ, -R12 ;  /* 0x000000ffff0c9224 */ /* 0x000fe400078e0a0c */
[----:B------:R-:W-:Y:S01]  /*5b10*/  IMAD.HI.U32 R6, R18, R2, RZ ;  /* 0x0000000212067227 */ /* 0x000fe200078e00ff */
[----:B------:R-:W-:-:S02]  /*5b20*/  ISETP.GT.U32.AND P1, PT, R0, R3, PT ;  /* 0x000000030000720c */ /* 0x000fc40003f24070 */
[----:B------:R-:W-:Y:S01]  /*5b30*/  STL [R1+0x30c], R12 ;  /* 0x00030c0c01007387 */ /* 0x000fe20000100800 */
[----:B------:R-:W-:Y:S02]  /*5b40*/  @!P6 IMAD.IADD R7, R7, 0x1, -R0 ;  /* 0x000000010707e824 */ /* 0x000fe400078e0a00 */
[----:B------:R-:W-:Y:S02]  /*5b50*/  IMAD.MOV R6, RZ, RZ, -R6 ;  /* 0x000000ffff067224 */ /* 0x000fe400078e0a06 */
[----:B------:R-:W-:Y:S01]  /*5b60*/  @!P5 IMAD.IADD R10, R10, 0x1, -R0 ;  /* 0x000000010a0ad824 */ /* 0x000fe200078e0a00 */
[C---:B------:R-:W-:Y:S01]  /*5b70*/  ISETP.GT.U32.AND P6, PT, R0.reuse, R7, PT ;  /* 0x000000070000720c */ /* 0x040fe20003fc4070 */
[C---:B------:R-:W-:Y:S02]  /*5b80*/  IMAD R5, R0.reuse, R14, R5 ;  /* 0x0000000e00057224 */ /* 0x040fe400078e0205 */
[C---:B------:R-:W-:Y:S02]  /*5b90*/  IMAD R6, R0.reuse, R6, R2 ;  /* 0x0000000600067224 */ /* 0x040fe400078e0202 */
[----:B------:R-:W-:Y:S01]  /*5ba0*/  IMAD.MOV.U32 R14, RZ, RZ, R10 ;  /* 0x000000ffff0e7224 */ /* 0x000fe200078e000a */
[----:B------:R-:W-:Y:S01]  /*5bb0*/  ISETP.GT.U32.AND P5, PT, R0, R5, PT ;  /* 0x000000050000720c */ /* 0x000fe20003fa4070 */
[----:B0-----:R-:W-:-:S02]  /*5bc0*/  IMAD.MOV.U32 R15, RZ, RZ, R19 ;  /* 0x000000ffff0f7224 */ /* 0x001fc400078e0013 */
[----:B------:R-:W-:Y:S02]  /*5bd0*/  @!P1 IMAD.IADD R3, R3, 0x1, -R0 ;  /* 0x0000000103039824 */ /* 0x000fe400078e0a00 */
[----:B------:R-:W-:Y:S01]  /*5be0*/  @!P2 IMAD.MOV R14, RZ, RZ, -R14 ;  /* 0x000000ffff0ea224 */ /* 0x000fe200078e0a0e */
[----:B------:R-:W-:Y:S01]  /*5bf0*/  ISETP.GT.U32.AND P2, PT, R0, R6, PT ;  /* 0x000000060000720c */ /* 0x000fe20003f44070 */
[----:B------:R-:W-:Y:S01]  /*5c00*/  @!P4 IMAD.MOV R15, RZ, RZ, -R15 ;  /* 0x000000ffff0fc224 */ /* 0x000fe200078e0a0f */
[----:B------:R-:W-:Y:S01]  /*5c10*/  ISETP.GE.AND P4, PT, R4, RZ, PT ;  /* 0x000000ff0400720c */ /* 0x000fe20003f86270 */
[----:B------:R-:W-:Y:S01]  /*5c20*/  VIADD R4, R9, 0xa0 ;  /* 0x000000a009047836 */ /* 0x000fe20000000000 */
[----:B------:R-:W-:Y:S01]  /*5c30*/  ISETP.GT.U32.AND P1, PT, R0, R3, PT ;  /* 0x000000030000720c */ /* 0x000fe20003f24070 */
[--C-:B------:R-:W-:Y:S01]  /*5c40*/  @!P6 IMAD.IADD R7, R7, 0x1, -R0.reuse ;  /* 0x000000010707e824 */ /* 0x100fe200078e0a00 */
[----:B------:R-:W-:Y:S01]  /*5c50*/  ISETP.GE.AND P6, PT, R11, RZ, PT ;  /* 0x000000ff0b00720c */ /* 0x000fe20003fc6270 */
[----:B------:R-:W-:Y:S01]  /*5c60*/  VIADD R11, R9, 0x9f ;  /* 0x0000009f090b7836 */ /* 0x000fe20000000000 */
[----:B------:R-:W-:Y:S01]  /*5c70*/  IABS R20, R4 ;  /* 0x0000000400147213 */ /* 0x000fe20000000000 */
[----:B------:R-:W-:Y:S01]  /*5c80*/  @!P5 IMAD.IADD R5, R5, 0x1, -R0 ;  /* 0x000000010505d824 */ /* 0x000fe200078e0a00 */
[----:B------:R-:W-:Y:S01]  /*5c90*/  STL [R1+0x32c], R15 ;  /* 0x00032c0f01007387 */ /* 0x000fe20000100800 */
[----:B------:R-:W-:Y:S01]  /*5ca0*/  IMAD.MOV.U32 R13, RZ, RZ, R7 ;  /* 0x000000ffff0d7224 */ /* 0x000fe200078e0007 */
[----:B------:R-:W-:Y:S01]  /*5cb0*/  IABS R21, R11 ;  /* 0x0000000b00157213 */ /* 0x000fe20000000000 */
[----:B------:R-:W-:Y:S01]  /*5cc0*/  IMAD.HI.U32 R10, R18, R20, RZ ;  /* 0x00000014120a7227 */ /* 0x000fe200078e00ff */
[----:B------:R0:W-:Y:S01]  /*5cd0*/  STL [R1+0x328], R14 ;  /* 0x0003280e01007387 */ /* 0x0001e20000100800 */
[----:B------:R-:W-:-:S02]  /*5ce0*/  ISETP.GT.U32.AND P5, PT, R0, R5, PT ;  /* 0x000000050000720c */ /* 0x000fc40003fa4070 */
[--C-:B------:R-:W-:Y:S02]  /*5cf0*/  @!P2 IMAD.IADD R6, R6, 0x1, -R0.reuse ;  /* 0x000000010606a824 */ /* 0x100fe400078e0a00 */
[----:B------:R-:W-:Y:S01]  /*5d00*/  @!P1 IMAD.IADD R3, R3, 0x1, -R0 ;  /* 0x0000000103039824 */ /* 0x000fe200078e0a00 */
[----:B------:R-:W-:Y:S01]  /*5d10*/  ISETP.GE.AND P1, PT, R11, RZ, PT ;  /* 0x000000ff0b00720c */ /* 0x000fe20003f26270 */
[----:B------:R-:W-:Y:S01]  /*5d20*/  IMAD.MOV R10, RZ, RZ, -R10 ;  /* 0x000000ffff0a7224 */ /* 0x000fe200078e0a0a */
[----:B------:R-:W-:Y:S01]  /*5d30*/  ISETP.GT.U32.AND P2, PT, R0, R6, PT ;  /* 0x000000060000720c */ /* 0x000fe20003f44070 */
[----:B------:R-:W-:-:S04]  /*5d40*/  IMAD.HI.U32 R7, R18, R21, RZ ;  /* 0x0000001512077227 */ /* 0x000fc800078e00ff */
[C---:B------:R-:W-:Y:S02]  /*5d50*/  IMAD R20, R0.reuse, R10, R20 ;  /* 0x0000000a00147224 */ /* 0x040fe400078e0214 */
[----:B0-----:R-:W-:Y:S02]  /*5d60*/  IMAD.MOV.U32 R14, RZ, RZ, R3 ;  /* 0x000000ffff0e7224 */ /* 0x001fe400078e0003 */
[----:B------:R-:W-:Y:S02]  /*5d70*/  IMAD.MOV R7, RZ, RZ, -R7 ;  /* 0x000000ffff077224 */ /* 0x000fe400078e0a07 */
[----:B------:R-:W-:Y:S01]  /*5d80*/  @!P0 IMAD.MOV R14, RZ, RZ, -R14 ;  /* 0x000000ffff0e8224 */ /* 0x000fe200078e0a0e */
[C---:B------:R-:W-:Y:S01]  /*5d90*/  ISETP.GT.U32.AND P0, PT, R0.reuse, R20, PT ;  /* 0x000000140000720c */ /* 0x040fe20003f04070 */
[----:B------:R-:W-:Y:S02]  /*5da0*/  VIADD R12, R9, 0x9e ;  /* 0x0000009e090c7836 */ /* 0x000fe40000000000 */
[----:B------:R-:W-:-:S02]  /*5db0*/  IMAD R21, R0, R7, R21 ;  /* 0x0000000700157224 */ /* 0x000fc400078e0215 */
[--C-:B------:R-:W-:Y:S01]  /*5dc0*/  @!P2 IMAD.IADD R6, R6, 0x1, -R0.reuse ;  /* 0x000000010606a824 */ /* 0x100fe200078e0a00 */
[----:B------:R-:W-:Y:S01]  /*5dd0*/  IABS R2, R12 ;  /* 0x0000000c00027213 */ /* 0x000fe20000000000 */
[----:B------:R-:W-:Y:S01]  /*5de0*/  @!P3 IMAD.MOV R13, RZ, RZ, -R13 ;  /* 0x000000ffff0db224 */ /* 0x000fe200078e0a0d */
[----:B------:R-:W-:Y:S01]  /*5df0*/  ISETP.GT.U32.AND P2, PT, R0, R21, PT ;  /* 0x000000150000720c */ /* 0x000fe20003f44070 */
[--C-:B------:R-:W-:Y:S01]  /*5e00*/  @!P5 IMAD.IADD R5, R5, 0x1, -R0.reuse ;  /* 0x000000010505d824 */ /* 0x100fe200078e0a00 */
[----:B------:R-:W-:Y:S01]  /*5e10*/  ISETP.GE.AND P3, PT, R4, RZ, PT ;  /* 0x000000ff0400720c */ /* 0x000fe20003f66270 */
[----:B------:R-:W-:Y:S01]  /*5e20*/  IMAD.HI.U32 R4, R18, R2, RZ ;  /* 0x0000000212047227 */ /* 0x000fe200078e00ff */
[----:B------:R0:W-:Y:S01]  /*5e30*/  STL [R1+0x324], R13 ;  /* 0x0003240d01007387 */ /* 0x0001e20000100800 */
[----:B------:R-:W-:Y:S02]  /*5e40*/  ISETP.GE.AND P5, PT, R12, RZ, PT ;  /* 0x000000ff0c00720c */ /* 0x000fe40003fa6270 */
[----:B------:R-:W-:Y:S01]  /*5e50*/  @!P0 IMAD.IADD R20, R20, 0x1, -R0 ;  /* 0x0000000114148824 */ /* 0x000fe200078e0a00 */
[----:B------:R-:W-:Y:S01]  /*5e60*/  STL [R1+0x320], R14 ;  /* 0x0003200e01007387 */ /* 0x000fe20000100800 */
[----:B------:R-:W-:-:S02]  /*5e70*/  VIADD R12, R9, 0x9d ;  /* 0x0000009d090c7836 */ /* 0x000fc40000000000 */
[----:B------:R-:W-:Y:S01]  /*5e80*/  IMAD.MOV R4, RZ, RZ, -R4 ;  /* 0x000000ffff047224 */ /* 0x000fe200078e0a04 */
[C---:B------:R-:W-:Y:S01]  /*5e90*/  ISETP.GT.U32.AND P0, PT, R0.reuse, R20, PT ;  /* 0x000000140000720c */ /* 0x040fe20003f04070 */
[----:B------:R-:W-:Y:S02]  /*5ea0*/  VIADD R7, R9, 0x9c ;  /* 0x0000009c09077836 */ /* 0x000fe40000000000 */
[----:B0-----:R-:W-:Y:S02]  /*5eb0*/  IMAD.MOV.U32 R13, RZ, RZ, R5 ;  /* 0x000000ffff0d7224 */ /* 0x001fe400078e0005 */
[----:B------:R-:W-:Y:S01]  /*5ec0*/  IMAD R2, R0, R4, R2 ;  /* 0x0000000400027224 */ /* 0x000fe200078e0202 */
[----:B------:R-:W-:Y:S01]  /*5ed0*/  IABS R10, R7 ;  /* 0x00000007000a7213 */ /* 0x000fe20000000000 */
[----:B------:R-:W-:Y:S01]  /*5ee0*/  @!P4 IMAD.MOV R13, RZ, RZ, -R13 ;  /* 0x000000ffff0dc224 */ /* 0x000fe200078e0a0d */
[----:B------:R-:W-:Y:S01]  /*5ef0*/  ISETP.GE.AND P4, PT, R12, RZ, PT ;  /* 0x000000ff0c00720c */ /* 0x000fe20003f86270 */
[----:B------:R-:W-:Y:S01]  /*5f00*/  @!P2 IMAD.IADD R21, R21, 0x1, -R0 ;  /* 0x000000011515a824 */ /* 0x000fe200078e0a00 */
[----:B------:R-:W-:Y:S01]  /*5f10*/  IABS R12, R12 ;  /* 0x0000000c000c7213 */ /* 0x000fe20000000000 */
[----:B------:R-:W-:Y:S01]  /*5f20*/  IMAD.MOV.U32 R17, RZ, RZ, R6 ;  /* 0x000000ffff117224 */ /* 0x000fe200078e0006 */
[----:B------:R0:W-:Y:S01]  /*5f30*/  STL [R1+0x340], R13 ;  /* 0x0003400d01007387 */ /* 0x0001e20000100800 */
[----:B------:R-:W-:Y:S01]  /*5f40*/  IMAD.HI.U32 R11, R18, R10, RZ ;  /* 0x0000000a120b7227 */ /* 0x000fe200078e00ff */
[----:B------:R-:W-:-:S03]  /*5f50*/  ISETP.GT.U32.AND P2, PT, R0, R21, PT ;  /* 0x000000150000720c */ /* 0x000fc60003f44070 */
[----:B------:R-:W-:Y:S01]  /*5f60*/  @!P6 IMAD.MOV R17, RZ, RZ, -R17 ;  /* 0x000000ffff11e224 */ /* 0x000fe200078e0a11 */
[----:B------:R-:W-:Y:S01]  /*5f70*/  ISETP.GT.U32.AND P6, PT, R0, R2, PT ;  /* 0x000000020000720c */ /* 0x000fe20003fc4070 */
[----:B------:R-:W-:Y:S02]  /*5f80*/  IMAD.MOV R11, RZ, RZ, -R11 ;  /* 0x000000ffff0b7224 */ /* 0x000fe400078e0a0b */
[----:B------:R-:W-:Y:S01]  /*5f90*/  @!P0 IMAD.IADD R20, R20, 0x1, -R0 ;  /* 0x0000000114148824 */ /* 0x000fe200078e0a00 */
[----:B------:R-:W-:Y:S01]  /*5fa0*/  ISETP.GE.AND P0, PT, R7, RZ, PT ;  /* 0x000000ff0700720c */ /* 0x000fe20003f06270 */
[----:B0-----:R-:W-:Y:S01]  /*5fb0*/  IMAD.HI.U32 R13, R18, R12, RZ ;  /* 0x0000000c120d7227 */ /* 0x001fe200078e00ff */
[----:B------:R0:W-:Y:S03]  /*5fc0*/  STL [R1+0x350], R17 ;  /* 0x0003501101007387 */ /* 0x0001e60000100800 */
[----:B------:R-:W-:-:S02]  /*5fd0*/  IMAD.MOV R13, RZ, RZ, -R13 ;  /* 0x000000ffff0d7224 */ /* 0x000fc400078e0a0d */
[----:B------:R-:W-:Y:S02]  /*5fe0*/  VIADD R16, R9, 0x9b ;  /* 0x0000009b09107836 */ /* 0x000fe40000000000 */
[C---:B------:R-:W-:Y:S02]  /*5ff0*/  IMAD R7, R0.reuse, R13, R12 ;  /* 0x0000000d00077224 */ /* 0x040fe400078e020c */
[C---:B------:R-:W-:Y:S01]  /*6000*/  IMAD R10, R0.reuse, R11, R10 ;  /* 0x0000000b000a7224 */ /* 0x040fe200078e020a */
[----:B------:R-:W-:Y:S01]  /*6010*/  IABS R3, R16 ;  /* 0x0000001000037213 */ /* 0x000fe20000000000 */
[--C-:B------:R-:W-:Y:S01]  /*6020*/  @!P2 IMAD.IADD R21, R21, 0x1, -R0.reuse ;  /* 0x000000011515a824 */ /* 0x100fe200078e0a00 */
[----:B------:R-:W-:Y:S01]  /*6030*/  ISETP.GT.U32.AND P2, PT, R0, R7, PT ;  /* 0x000000070000720c */ /* 0x000fe20003f44070 */
[----:B------:R-:W-:Y:S01]  /*6040*/  @!P6 IMAD.IADD R2, R2, 0x1, -R0 ;  /* 0x000000010202e824 */ /* 0x000fe200078e0a00 */
[----:B------:R-:W-:Y:S01]  /*6050*/  ISETP.GT.U32.AND P6, PT, R0, R10, PT ;  /* 0x0000000a0000720c */ /* 0x000fe20003fc4070 */
[----:B------:R-:W-:-:S04]  /*6060*/  IMAD.HI.U32 R14, R18, R3, RZ ;  /* 0x00000003120e7227 */ /* 0x000fc800078e00ff */
[----:B------:R-:W-:Y:S02]  /*6070*/  IMAD.MOV R6, RZ, RZ, -R14 ;  /* 0x000000ffff067224 */ /* 0x000fe400078e0a0e */
[C---:B------:R-:W-:Y:S02]  /*6080*/  VIADD R13, R9.reuse, 0x99 ;  /* 0x00000099090d7836 */ /* 0x040fe40000000000 */
[C---:B------:R-:W-:Y:S02]  /*6090*/  VIADD R14, R9.reuse, 0x98 ;  /* 0x00000098090e7836 */ /* 0x040fe40000000000 */
[----:B------:R-:W-:Y:S02]  /*60a0*/  VIADD R5, R9, 0x9a ;  /* 0x0000009a09057836 */ /* 0x000fe40000000000 */
[----:B------:R-:W-:Y:S01]  /*60b0*/  IMAD R3, R0, R6, R3 ;  /* 0x0000000600037224 */ /* 0x000fe200078e0203 */
[----:B------:R-:W-:Y:S01]  /*60c0*/  IABS R6, R13 ;  /* 0x0000000d00067213 */ /* 0x000fe20000000000 */
[----:B------:R-:W-:Y:S01]  /*60d0*/  @!P2 IMAD.IADD R7, R7, 0x1, -R0 ;  /* 0x000000010707a824 */ /* 0x000fe200078e0a00 */
[----:B0-----:R-:W-:Y:S01]  /*60e0*/  IABS R17, R14 ;  /* 0x0000000e00117213 */ /* 0x001fe20000000000 */
[----:B------:R-:W-:Y:S01]  /*60f0*/  IMAD.MOV.U32 R23, RZ, RZ, R20 ;  /* 0x000000ffff177224 */ /* 0x000fe200078e0014 */
[----:B------:R-:W-:Y:S01]  /*6100*/  IABS R15, R5 ;  /* 0x00000005000f7213 */ /* 0x000fe20000000000 */
[----:B------:R-:W-:Y:S01]  /*6110*/  @!P6 IMAD.IADD R10, R10, 0x1, -R0 ;  /* 0x000000010a0ae824 */ /* 0x000fe200078e0a00 */
[C---:B------:R-:W-:Y:S01]  /*6120*/  ISETP.GT.U32.AND P2, PT, R0.reuse, R2, PT ;  /* 0x000000020000720c */ /* 0x040fe20003f44070 */
[----:B------:R-:W-:Y:S01]  /*6130*/  @!P3 IMAD.MOV R23, RZ, RZ, -R23 ;  /* 0x000000ffff17b224 */ /* 0x000fe200078e0a17 */
[----:B------:R-:W-:Y:S01]  /*6140*/  ISETP.GT.U32.AND P3, PT, R0, R7, PT ;  /* 0x000000070000720c */ /* 0x000fe20003f64070 */
[----:B------:R-:W-:Y:S01]  /*6150*/  IMAD.HI.U32 R22, R18, R6, RZ ;  /* 0x0000000612167227 */ /* 0x000fe200078e00ff */
[----:B------:R-:W-:-:S02]  /*6160*/  ISETP.GT.U32.AND P6, PT, R0, R10, PT ;  /* 0x0000000a0000720c */ /* 0x000fc40003fc4070 */
[----:B------:R-:W-:Y:S01]  /*6170*/  STL [R1+0x34c], R23 ;  /* 0x00034c1701007387 */ /* 0x000fe20000100800 */
[----:B------:R-:W-:-:S04]  /*6180*/  IMAD.HI.U32 R20, R18, R17, RZ ;  /* 0x0000001112147227 */ /* 0x000fc800078e00ff */
[----:B------:R-:W-:-:S04]  /*6190*/  IMAD.HI.U32 R4, R18, R15, RZ ;  /* 0x0000000f12047227 */ /* 0x000fc800078e00ff */
[----:B------:R-:W-:Y:S02]  /*61a0*/  IMAD.MOV R22, RZ, RZ, -R22 ;  /* 0x000000ffff167224 */ /* 0x000fe400078e0a16 */
[----:B------:R-:W-:Y:S02]  /*61b0*/  IMAD.MOV R20, RZ, RZ, -R20 ;  /* 0x000000ffff147224 */ /* 0x000fe400078e0a14 */
[----:B------:R-:W-:Y:S02]  /*61c0*/  IMAD.MOV R4, RZ, RZ, -R4 ;  /* 0x000000ffff047224 */ /* 0x000fe400078e0a04 */
[----:B------:R-:W-:Y:S01]  /*61d0*/  @!P1 IMAD.MOV R21, RZ, RZ, -R21 ;  /* 0x000000ffff159224 */ /* 0x000fe200078e0a15 */
[C---:B------:R-:W-:Y:S01]  /*61e0*/  ISETP.GT.U32.AND P1, PT, R0.reuse, R3, PT ;  /* 0x000000030000720c */ /* 0x040fe20003f24070 */
[C---:B------:R-:W-:Y:S02]  /*61f0*/  IMAD R6, R0.reuse, R22, R6 ;  /* 0x0000001600067224 */ /* 0x040fe400078e0206 */
[C---:B------:R-:W-:Y:S01]  /*6200*/  IMAD R17, R0.reuse, R20, R17 ;  /* 0x0000001400117224 */ /* 0x040fe200078e0211 */
[----:B------:R0:W-:Y:S01]  /*6210*/  STL [R1+0x348], R21 ;  /* 0x0003481501007387 */ /* 0x0001e20000100800 */
[----:B------:R-:W-:-:S02]  /*6220*/  IMAD R15, R0, R4, R15 ;  /* 0x00000004000f7224 */ /* 0x000fc400078e020f */
[--C-:B------:R-:W-:Y:S01]  /*6230*/  @!P3 IMAD.IADD R7, R7, 0x1, -R0.reuse ;  /* 0x000000010707b824 */ /* 0x100fe200078e0a00 */
[----:B------:R-:W-:Y:S01]  /*6240*/  ISETP.GT.U32.AND P3, PT, R0, R6, PT ;  /* 0x000000060000720c */ /* 0x000fe20003f64070 */
[--C-:B------:R-:W-:Y:S01]  /*6250*/  @!P6 IMAD.IADD R10, R10, 0x1, -R0.reuse ;  /* 0x000000010a0ae824 */ /* 0x100fe200078e0a00 */
[----:B------:R-:W-:Y:S01]  /*6260*/  ISETP.GT.U32.AND P6, PT, R0, R17, PT ;  /* 0x000000110000720c */ /* 0x000fe20003fc4070 */
[--C-:B------:R-:W-:Y:S01]  /*6270*/  @!P2 IMAD.IADD R2, R2, 0x1, -R0.reuse ;  /* 0x000000010202a824 */ /* 0x100fe200078e0a00 */
[----:B------:R-:W-:Y:S01]  /*6280*/  ISETP.GT.U32.AND P2, PT, R0, R15, PT ;  /* 0x0000000f0000720c */ /* 0x000fe20003f44070 */
[----:B------:R-:W-:Y:S02]  /*6290*/  VIADD R11, R9, 0x97 ;  /* 0x00000097090b7836 */ /* 0x000fe40000000000 */
[----:B------:R-:W-:Y:S01]  /*62a0*/  @!P1 IMAD.IADD R3, R3, 0x1, -R0 ;  /* 0x0000000103039824 */ /* 0x000fe200078e0a00 */
[----:B------:R-:W-:Y:S01]  /*62b0*/  ISETP.GE.AND P1, PT, R16, RZ, PT ;  /* 0x000000ff1000720c */ /* 0x000fe20003f26270 */
[----:B------:R-:W-:Y:S01]  /*62c0*/  VIADD R12, R9, 0x96 ;  /* 0x00000096090c7836 */ /* 0x000fe20000000000 */
[----:B------:R-:W-:Y:S01]  /*62d0*/  IABS R19, R11 ;  /* 0x0000000b00137213 */ /* 0x000fe20000000000 */
[----:B------:R-:W-:-:S02]  /*62e0*/  IMAD.MOV.U32 R24, RZ, RZ, R2 ;  /* 0x000000ffff187224 */ /* 0x000fc400078e0002 */
[----:B------:R-:W-:Y:S01]  /*62f0*/  @!P3 IMAD.IADD R6, R6, 0x1, -R0 ;  /* 0x000000010606b824 */ /* 0x000fe200078e0a00 */
[----:B------:R-:W-:Y:S01]  /*6300*/  ISETP.GT.U32.AND P3, PT, R0, R3, PT ;  /* 0x000000030000720c */ /* 0x000fe20003f64070 */
[----:B0-----:R-:W-:Y:S01]  /*6310*/  IMAD.HI.U32 R21, R18, R19, RZ ;  /* 0x0000001312157227 */ /* 0x001fe200078e00ff */
[----:B------:R-:W-:-:S03]  /*6320*/  IABS R4, R12 ;  /* 0x0000000c00047213 */ /* 0x000fc60000000000 */
[----:B------:R-:W-:Y:S02]  /*6330*/  IMAD.MOV.U32 R23, RZ, RZ, R7 ;  /* 0x000000ffff177224 */ /* 0x000fe400078e0007 */
[--C-:B------:R-:W-:Y:S02]  /*6340*/  @!P6 IMAD.IADD R17, R17, 0x1, -R0.reuse ;  /* 0x000000011111e824 */ /* 0x100fe400078e0a00 */
[----:B------:R-:W-:Y:S01]  /*6350*/  @!P2 IMAD.IADD R15, R15, 0x1, -R0 ;  /* 0x000000010f0fa824 */ /* 0x000fe200078e0a00 */
[----:B------:R-:W-:Y:S01]  /*6360*/  ISETP.GE.AND P2, PT, R5, RZ, PT ;  /* 0x000000ff0500720c */ /* 0x000fe20003f46270 */
[----:B------:R-:W-:Y:S02]  /*6370*/  IMAD.MOV R21, RZ, RZ, -R21 ;  /* 0x000000ffff157224 */ /* 0x000fe400078e0a15 */
[----:B------:R-:W-:Y:S01]  /*6380*/  @!P5 IMAD.MOV R24, RZ, RZ, -R24 ;  /* 0x000000ffff18d224 */ /* 0x000fe200078e0a18 */
[C---:B------:R-:W-:Y:S01]  /*6390*/  ISETP.GT.U32.AND P5, PT, R0.reuse, R6, PT ;  /* 0x000000060000720c */ /* 0x040fe20003fa4070 */
[----:B------:R-:W-:Y:S01]  /*63a0*/  @!P4 IMAD.MOV R23, RZ, RZ, -R23 ;  /* 0x000000ffff17c224 */ /* 0x000fe200078e0a17 */
[C---:B------:R-:W-:Y:S01]  /*63b0*/  ISETP.GT.U32.AND P4, PT, R0.reuse, R17, PT ;  /* 0x000000110000720c */ /* 0x040fe20003f84070 */
[C---:B------:R-:W-:Y:S01]  /*63c0*/  VIADD R5, R9.reuse, 0x95 ;  /* 0x0000009509057836 */ /* 0x040fe20000000000 */
[----:B------:R-:W-:Y:S01]  /*63d0*/  ISETP.GT.U32.AND P6, PT, R0, R15, PT ;  /* 0x0000000f0000720c */ /* 0x000fe20003fc4070 */
[----:B------:R-:W-:Y:S01]  /*63e0*/  IMAD.HI.U32 R22, R18, R4, RZ ;  /* 0x0000000412167227 */ /* 0x000fe200078e00ff */
[----:B------:R-:W-:Y:S02]  /*63f0*/  STL [R1+0x364], R24 ;  /* 0x0003641801007387 */ /* 0x000fe40000100800 */
[----:B------:R-:W-:Y:S01]  /*6400*/  IABS R2, R5 ;  /* 0x0000000500027213 */ /* 0x000fe20000000000 */
[----:B------:R-:W-:Y:S01]  /*6410*/  IMAD R19, R0, R21, R19 ;  /* 0x0000001500137224 */ /* 0x000fe200078e0213 */
[----:B------:R-:W-:Y:S01]  /*6420*/  STL [R1+0x368], R23 ;  /* 0x0003681701007387 */ /* 0x000fe20000100800 */
[----:B------:R-:W-:-:S02]  /*6430*/  VIADD R16, R9, 0x94 ;  /* 0x0000009409107836 */ /* 0x000fc40000000000 */
[----:B------:R-:W-:Y:S01]  /*6440*/  @!P0 IMAD.MOV R10, RZ, RZ, -R10 ;  /* 0x000000ffff0a8224 */ /* 0x000fe200078e0a0a */
[C---:B------:R-:W-:Y:S01]  /*6450*/  ISETP.GT.U32.AND P0, PT, R0.reuse, R19, PT ;  /* 0x000000130000720c */ /* 0x040fe20003f04070 */
[----:B------:R-:W-:Y:S01]  /*6460*/  IMAD.MOV R22, RZ, RZ, -R22 ;  /* 0x000000ffff167224 */ /* 0x000fe200078e0a16 */
[----:B------:R-:W-:Y:S01]  /*6470*/  IABS R7, R16 ;  /* 0x0000001000077213 */ /* 0x000fe20000000000 */
[----:B------:R-:W-:Y:S01]  /*6480*/  @!P3 IMAD.IADD R3, R3, 0x1, -R0 ;  /* 0x000000010303b824 */ /* 0x000fe200078e0a00 */
[----:B------:R-:W-:Y:S01]  /*6490*/  ISETP.GE.AND P3, PT, R13, RZ, PT ;  /* 0x000000ff0d00720c */ /* 0x000fe20003f66270 */
[----:B------:R0:W-:Y:S01]  /*64a0*/  STL [R1+0x360], R10 ;  /* 0x0003600a01007387 */ /* 0x0001e20000100800 */
[----:B------:R-:W-:Y:S02]  /*64b0*/  IMAD R4, R0, R22, R4 ;  /* 0x0000001600047224 */ /* 0x000fe400078e0204 */
[--C-:B------:R-:W-:Y:S01]  /*64c0*/  @!P5 IMAD.IADD R6, R6, 0x1, -R0.reuse ;  /* 0x000000010606d824 */ /* 0x100fe200078e0a00 */
[----:B------:R-:W-:Y:S01]  /*64d0*/  ISETP.GE.AND P5, PT, R14, RZ, PT ;  /* 0x000000ff0e00720c */ /* 0x000fe20003fa6270 */
[--C-:B------:R-:W-:Y:S01]  /*64e0*/  @!P4 IMAD.IADD R17, R17, 0x1, -R0.reuse ;  /* 0x000000011111c824 */ /* 0x100fe200078e0a00 */
[----:B------:R-:W-:Y:S01]  /*64f0*/  ISETP.GE.AND P4, PT, R11, RZ, PT ;  /* 0x000000ff0b00720c */ /* 0x000fe20003f86270 */
[----:B------:R-:W-:Y:S01]  /*6500*/  @!P6 IMAD.IADD R15, R15, 0x1, -R0 ;  /* 0x000000010f0fe824 */ /* 0x000fe200078e0a00 */
[----:B------:R-:W-:Y:S01]  /*6510*/  ISETP.GT.U32.AND P6, PT, R0, R4, PT ;  /* 0x000000040000720c */ /* 0x000fe20003fc4070 */
[----:B------:R-:W-:-:S04]  /*6520*/  IMAD.HI.U32 R11, R18, R7, RZ ;  /* 0x00000007120b7227 */ /* 0x000fc800078e00ff */
[----:B0-----:R-:W-:-:S04]  /*6530*/  IMAD.HI.U32 R10, R18, R2, RZ ;  /* 0x00000002120a7227 */ /* 0x001fc800078e00ff */
[----:B------:R-:W-:Y:S02]  /*6540*/  IMAD.MOV R10, RZ, RZ, -R10 ;  /* 0x000000ffff0a7224 */ /* 0x000fe400078e0a0a */
[----:B------:R-:W-:Y:S02]  /*6550*/  IMAD.MOV.U32 R21, RZ, RZ, R3 ;  /* 0x000000ffff157224 */ /* 0x000fe400078e0003 */
[----:B------:R-:W-:Y:S02]  /*6560*/  IMAD.MOV R11, RZ, RZ, -R11 ;  /* 0x000000ffff0b7224 */ /* 0x000fe400078e0a0b */
[----:B------:R-:W-:Y:S02]  /*6570*/  IMAD R2, R0, R10, R2 ;  /* 0x0000000a00027224 */ /* 0x000fe400078e0202 */
[----:B------:R-:W-:Y:S02]  /*6580*/  IMAD.MOV.U32 R3, RZ, RZ, R6 ;  /* 0x000000ffff037224 */ /* 0x000fe400078e0006 */
[----:B------:R-:W-:Y:S01]  /*6590*/  @!P0 IMAD.IADD R19, R19, 0x1, -R0 ;  /* 0x0000000113138824 */ /* 0x000fe200078e0a00 */
[----:B------:R-:W-:Y:S01]  /*65a0*/  ISETP.GE.AND P0, PT, R12, RZ, PT ;  /* 0x000000ff0c00720c */ /* 0x000fe20003f06270 */
[----:B------:R-:W-:-:S02]  /*65b0*/  IMAD R7, R0, R11, R7 ;  /* 0x0000000b00077224 */ /* 0x000fc400078e0207 */
[----:B------:R-:W-:Y:S02]  /*65c0*/  IMAD.MOV.U32 R12, RZ, RZ, R17 ;  /* 0x000000ffff0c7224 */ /* 0x000fe400078e0011 */
[----:B------:R-:W-:Y:S01]  /*65d0*/  @!P3 IMAD.MOV R3, RZ, RZ, -R3 ;  /* 0x000000ffff03b224 */ /* 0x000fe200078e0a03 */
[C---:B------:R-:W-:Y:S01]  /*65e0*/  ISETP.GT.U32.AND P3, PT, R0.reuse, R2, PT ;  /* 0x000000020000720c */ /* 0x040fe20003f64070 */
[----:B------:R-:W-:Y:S02]  /*65f0*/  IMAD.MOV.U32 R20, RZ, RZ, R15 ;  /* 0x000000ffff147224 */ /* 0x000fe400078e000f */
[----:B------:R-:W-:Y:S01]  /*6600*/  @!P5 IMAD.MOV R12, RZ, RZ, -R12 ;  /* 0x000000ffff0cd224 */ /* 0x000fe200078e0a0c */
[C---:B------:R-:W-:Y:S01]  /*6610*/  ISETP.GT.U32.AND P5, PT, R0.reuse, R7, PT ;  /* 0x000000070000720c */ /* 0x040fe20003fa4070 */
[----:B------:R-:W-:Y:S01]  /*6620*/  @!P1 IMAD.MOV R21, RZ, RZ, -R21 ;  /* 0x000000ffff159224 */ /* 0x000fe200078e0a15 */
[----:B------:R-:W-:Y:S01]  /*6630*/  ISETP.GT.U32.AND P1, PT, R0, R19, PT ;  /* 0x000000130000720c */ /* 0x000fe20003f24070 */
[----:B------:R-:W-:Y:S01]  /*6640*/  @!P6 IMAD.IADD R4, R4, 0x1, -R0 ;  /* 0x000000010404e824 */ /* 0x000fe200078e0a00 */
[----:B------:R-:W-:Y:S01]  /*6650*/  ISETP.GE.AND P6, PT, R5, RZ, PT ;  /* 0x000000ff0500720c */ /* 0x000fe20003fc6270 */
[----:B------:R-:W-:Y:S01]  /*6660*/  @!P2 IMAD.MOV R20, RZ, RZ, -R20 ;  /* 0x000000ffff14a224 */ /* 0x000fe200078e0a14 */
[----:B------:R-:W-:Y:S01]  /*6670*/  STL [R1+0x3b4], R21 ;  /* 0x0003b41501007387 */ /* 0x000fe20000100800 */
[C---:B------:R-:W-:Y:S01]  /*6680*/  VIADD R5, R9.reuse, 0x93 ;  /* 0x0000009309057836 */ /* 0x040fe20000000000 */
[----:B------:R-:W-:Y:S01]  /*6690*/  ISETP.GT.U32.AND P2, PT, R0, R4, PT ;  /* 0x000000040000720c */ /* 0x000fe20003f44070 */
[--C-:B------:R-:W-:Y:S01]  /*66a0*/  @!P3 IMAD.IADD R2, R2, 0x1, -R0.reuse ;  /* 0x000000010202b824 */ /* 0x100fe200078e0a00 */
[----:B------:R-:W-:Y:S01]  /*66b0*/  STL [R1+0x3b0], R20 ;  /* 0x0003b01401007387 */ /* 0x000fe20000100800 */
[----:B------:R-:W-:Y:S01]  /*66c0*/  VIADD R13, R9, 0x91 ;  /* 0x00000091090d7836 */ /* 0x000fe20000000000 */
[----:B------:R-:W-:Y:S01]  /*66d0*/  IABS R6, R5 ;  /* 0x0000000500067213 */ /* 0x000fe20000000000 */
[--C-:B------:R-:W-:Y:S01]  /*66e0*/  @!P5 IMAD.IADD R7, R7, 0x1, -R0.reuse ;  /* 0x000000010707d824 */ /* 0x100fe200078e0a00 */
[----:B------:R0:W-:Y:S01]  /*66f0*/  STL [R1+0x3ac], R3 ;  /* 0x0003ac0301007387 */ /* 0x0001e20000100800 */
[--C-:B------:R-:W-:Y:S01]  /*6700*/  @!P1 IMAD.IADD R19, R19, 0x1, -R0.reuse ;  /* 0x0000000113139824 */ /* 0x100fe200078e0a00 */
[----:B------:R-:W-:Y:S01]  /*6710*/  ISETP.GT.U32.AND P5, PT, R0, R2, PT ;  /* 0x000000020000720c */ /* 0x000fe20003fa4070 */
[----:B------:R-:W-:Y:S01]  /*6720*/  VIADD R14, R9, 0x90 ;  /* 0x00000090090e7836 */ /* 0x000fe20000000000 */
[----:B------:R-:W-:Y:S01]  /*6730*/  STL [R1+0x3a8], R12 ;  /* 0x0003a80c01007387 */ /* 0x000fe20000100800 */
[----:B------:R-:W-:Y:S01]  /*6740*/  IMAD.MOV.U32 R11, RZ, RZ, R19 ;  /* 0x000000ffff0b7224 */ /* 0x000fe200078e0013 */
[----:B------:R-:W-:Y:S01]  /*6750*/  ISETP.GE.AND P1, PT, R16, RZ, PT ;  /* 0x000000ff1000720c */ /* 0x000fe20003f26270 */
[----:B------:R-:W-:Y:S01]  /*6760*/  @!P2 IMAD.IADD R4, R4, 0x1, -R0 ;  /* 0x000000010404a824 */ /* 0x000fe200078e0a00 */
[----:B------:R-:W-:Y:S01]  /*6770*/  ISETP.GE.AND P2, PT, R5, RZ, PT ;  /* 0x000000ff0500720c */ /* 0x000fe20003f46270 */
[----:B------:R-:W-:Y:S01]  /*6780*/  @!P4 IMAD.MOV R11, RZ, RZ, -R11 ;  /* 0x000000ffff0bc224 */ /* 0x000fe200078e0a0b */
[----:B------:R-:W-:Y:S01]  /*6790*/  ISETP.GT.U32.AND P4, PT, R0, R7, PT ;  /* 0x000000070000720c */ /* 0x000fe20003f84070 */
[----:B0-----:R-:W-:-:S02]  /*67a0*/  VIADD R3, R9, 0x92 ;  /* 0x0000009209037836 */ /* 0x001fc40000000000 */
[C---:B------:R-:W-:Y:S01]  /*67b0*/  VIADD R15, R9.reuse, 0x8c ;  /* 0x0000008c090f7836 */ /* 0x040fe20000000000 */
[----:B------:R0:W-:Y:S01]  /*67c0*/  STL [R1+0x3a4], R11 ;  /* 0x0003a40b01007387 */ /* 0x0001e20000100800 */
[----:B------:R-:W-:Y:S01]  /*67d0*/  @!P5 IMAD.IADD R2, R2, 0x1, -R0 ;  /* 0x000000010202d824 */ /* 0x000fe200078e0a00 */
[----:B------:R-:W-:Y:S01]  /*67e0*/  IABS R10, R3 ;  /* 0x00000003000a7213 */ /* 0x000fe20000000000 */
[----:B------:R-:W-:Y:S01]  /*67f0*/  VIADD R16, R9, 0x8d ;  /* 0x0000008d09107836 */ /* 0x000fe20000000000 */
[----:B------:R-:W-:Y:S01]  /*6800*/  ISETP.GE.AND P3, PT, R3, RZ, PT ;  /* 0x000000ff0300720c */ /* 0x000fe20003f66270 */
[----:B------:R-:W-:-:S04]  /*6810*/  IMAD.HI.U32 R3, R18, R6, RZ ;  /* 0x0000000612037227 */ /* 0x000fc800078e00ff */
[----:B------:R-:W-:Y:S02]  /*6820*/  IMAD.MOV R3, RZ, RZ, -R3 ;  /* 0x000000ffff037224 */ /* 0x000fe400078e0a03 */
[----:B------:R-:W-:Y:S02]  /*6830*/  IMAD.MOV.U32 R5, RZ, RZ, R10 ;  /* 0x000000ffff057224 */ /* 0x000fe400078e000a */
[----:B------:R-:W-:Y:S02]  /*6840*/  IMAD R3, R0, R3, R6 ;  /* 0x0000000300037224 */ /* 0x000fe400078e0206 */
[----:B------:R-:W-:-:S03]  /*6850*/  IMAD.HI.U32 R10, R18, R5, RZ ;  /* 0x00000005120a7227 */ /* 0x000fc600078e00ff */
[C---:B------:R-:W-:Y:S01]  /*6860*/  ISETP.GT.U32.AND P5, PT, R0.reuse, R3, PT ;  /* 0x000000030000720c */ /* 0x040fe20003fa4070 */
[----:B0-----:R-:W-:Y:S02]  /*6870*/  IMAD.MOV.U32 R11, RZ, RZ, R4 ;  /* 0x000000ffff0b7224 */ /* 0x001fe400078e0004 */
[----:B------:R-:W-:Y:S02]  /*6880*/  IMAD.MOV R4, RZ, RZ, -R10 ;  /* 0x000000ffff047224 */ /* 0x000fe400078e0a0a */
[----:B------:R-:W-:Y:S02]  /*6890*/  IMAD.MOV.U32 R12, RZ, RZ, R2 ;  /* 0x000000ffff0c7224 */ /* 0x000fe400078e0002 */
[C---:B------:R-:W-:Y:S02]  /*68a0*/  IMAD R4, R0.reuse, R4, R5 ;  /* 0x0000000400047224 */ /* 0x040fe400078e0205 */
[----:B------:R-:W-:Y:S02]  /*68b0*/  @!P6 IMAD.MOV R12, RZ, RZ, -R12 ;  /* 0x000000ffff0ce224 */ /* 0x000fe400078e0a0c */
[----:B------:R-:W-:Y:S01]  /*68c0*/  @!P0 IMAD.MOV R11, RZ, RZ, -R11 ;  /* 0x000000ffff0b8224 */ /* 0x000fe200078e0a0b */
[C---:B------:R-:W-:Y:S01]  /*68d0*/  ISETP.GT.U32.AND P6, PT, R0.reuse, R4, PT ;  /* 0x000000040000720c */ /* 0x040fe20003fc4070 */
[--C-:B------:R-:W-:Y:S01]  /*68e0*/  @!P5 IMAD.IADD R3, R3, 0x1, -R0.reuse ;  /* 0x000000010303d824 */ /* 0x100fe200078e0a00 */
[----:B------:R-:W-:Y:S01]  /*68f0*/  ISETP.GE.AND P0, PT, R13, RZ, PT ;  /* 0x000000ff0d00720c */ /* 0x000fe20003f06270 */
[----:B------:R-:W-:Y:S01]  /*6900*/  @!P4 IMAD.IADD R7, R7, 0x1, -R0 ;  /* 0x000000010707c824 */ /* 0x000fe200078e0a00 */
[----:B------:R-:W-:Y:S01]  /*6910*/  IABS R13, R13 ;  /* 0x0000000d000d7213 */ /* 0x000fe20000000000 */
[----:B------:R0:W-:Y:S01]  /*6920*/  STL [R1+0x3a0], R11 ;  /* 0x0003a00b01007387 */ /* 0x0001e20000100800 */
[----:B------:R-:W-:Y:S01]  /*6930*/  ISETP.GT.U32.AND P5, PT, R0, R3, PT ;  /* 0x000000030000720c */ /* 0x000fe20003fa4070 */
[----:B------:R-:W-:Y:S01]  /*6940*/  VIADD R10, R9, 0x8f ;  /* 0x0000008f090a7836 */ /* 0x000fe20000000000 */
[----:B------:R-:W-:Y:S01]  /*6950*/  ISETP.GE.AND P4, PT, R14, RZ, PT ;  /* 0x000000ff0e00720c */ /* 0x000fe20003f86270 */
[----:B------:R-:W-:Y:S01]  /*6960*/  IMAD.HI.U32 R5, R18, R13, RZ ;  /* 0x0000000d12057227 */ /* 0x000fe200078e00ff */
[----:B------:R-:W-:Y:S01]  /*6970*/  STL [R1+0x39c], R12 ;  /* 0x00039c0c01007387 */ /* 0x000fe20000100800 */
[----:B------:R-:W-:-:S02]  /*6980*/  IABS R14, R14 ;  /* 0x0000000e000e7213 */ /* 0x000fc40000000000 */
[----:B------:R-:W-:Y:S02]  /*6990*/  VIADD R6, R9, 0x8e ;  /* 0x0000008e09067836 */ /* 0x000fe40000000000 */
[----:B0-----:R-:W-:Y:S01]  /*69a0*/  IMAD.MOV.U32 R11, RZ, RZ, R7 ;  /* 0x000000ffff0b7224 */ /* 0x001fe200078e0007 */
[----:B------:R-:W-:Y:S01]  /*69b0*/  IABS R7, R10 ;  /* 0x0000000a00077213 */ /* 0x000fe20000000000 */
[----:B------:R-:W-:Y:S02]  /*69c0*/  IMAD.MOV R2, RZ, RZ, -R5 ;  /* 0x000000ffff027224 */ /* 0x000fe400078e0a05 */
[----:B------:R-:W-:Y:S01]  /*69d0*/  @!P1 IMAD.MOV R11, RZ, RZ, -R11 ;  /* 0x000000ffff0b9224 */ /* 0x000fe200078e0a0b */
[----:B------:R-:W-:Y:S01]  /*69e0*/  ISETP.GE.AND P1, PT, R10, RZ, PT ;  /* 0x000000ff0a00720c */ /* 0x000fe20003f26270 */
[--C-:B------:R-:W-:Y:S02]  /*69f0*/  @!P6 IMAD.IADD R4, R4, 0x1, -R0.reuse ;  /* 0x000000010404e824 */ /* 0x100fe400078e0a00 */
[C---:B------:R-:W-:Y:S01]  /*6a00*/  IMAD R13, R0.reuse, R2, R13 ;  /* 0x00000002000d7224 */ /* 0x040fe200078e020d */
[----:B------:R0:W-:Y:S01]  /*6a10*/  STL [R1+0x3c0], R11 ;  /* 0x0003c00b01007387 */ /* 0x0001e20000100800 */
[----:B------:R-:W-:Y:S01]  /*6a20*/  IABS R2, R6 ;  /* 0x0000000600027213 */ /* 0x000fe20000000000 */
[----:B------:R-:W-:Y:S01]  /*6a30*/  @!P5 IMAD.IADD R3, R3, 0x1, -R0 ;  /* 0x000000010303d824 */ /* 0x000fe200078e0a00 */
[----:B------:R-:W-:Y:S01]  /*6a40*/  ISETP.GT.U32.AND P6, PT, R0, R4, PT ;  /* 0x000000040000720c */ /* 0x000fe20003fc4070 */
[----:B------:R-:W-:Y:S01]  /*6a50*/  IMAD.HI.U32 R5, R18, R14, RZ ;  /* 0x0000000e12057227 */ /* 0x000fe200078e00ff */
[----:B------:R-:W-:-:S03]  /*6a60*/  ISETP.GT.U32.AND P5, PT, R0, R13, PT ;  /* 0x0000000d0000720c */ /* 0x000fc60003fa4070 */
[----:B------:R-:W-:-:S04]  /*6a70*/  IMAD.HI.U32 R10, R18, R2, RZ ;  /* 0x00000002120a7227 */ /* 0x000fc800078e00ff */
[----:B0-----:R-:W-:-:S04]  /*6a80*/  IMAD.HI.U32 R11, R18, R7, RZ ;  /* 0x00000007120b7227 */ /* 0x001fc800078e00ff */
[----:B------:R-:W-:Y:S02]  /*6a90*/  IMAD.MOV R11, RZ, RZ, -R11 ;  /* 0x000000ffff0b7224 */ /* 0x000fe400078e0a0b */
[----:B------:R-:W-:Y:S02]  /*6aa0*/  IMAD.MOV.U32 R12, RZ, RZ, R3 ;  /* 0x000000ffff0c7224 */ /* 0x000fe400078e0003 */
[----:B------:R-:W-:Y:S02]  /*6ab0*/  IMAD.MOV R10, RZ, RZ, -R10 ;  /* 0x000000ffff0a7224 */ /* 0x000fe400078e0a0a */
[C---:B------:R-:W-:Y:S01]  /*6ac0*/  IMAD R3, R0.reuse, R11, R7 ;  /* 0x0000000b00037224 */ /* 0x040fe200078e0207 */
[----:B------:R-:W-:Y:S01]  /*6ad0*/  IABS R11, R15 ;  /* 0x0000000f000b7213 */ /* 0x000fe20000000000 */
[----:B------:R-:W-:Y:S02]  /*6ae0*/  IMAD.MOV R5, RZ, RZ, -R5 ;  /* 0x000000ffff057224 */ /* 0x000fe400078e0a05 */
[----:B------:R-:W-:-:S02]  /*6af0*/  IMAD R2, R0, R10, R2 ;  /* 0x0000000a00027224 */ /* 0x000fc400078e0202 */
[----:B------:R-:W-:Y:S01]  /*6b00*/  @!P6 IMAD.IADD R4, R4, 0x1, -R0 ;  /* 0x000000010404e824 */ /* 0x000fe200078e0a00 */
[C---:B------:R-:W-:Y:S01]  /*6b10*/  ISETP.GT.U32.AND P6, PT, R0.reuse, R3, PT ;  /* 0x000000030000720c */ /* 0x040fe20003fc4070 */
[C---:B------:R-:W-:Y:S01]  /*6b20*/  IMAD R14, R0.reuse, R5, R14 ;  /* 0x00000005000e7224 */ /* 0x040fe200078e020e */
[----:B------:R-:W-:Y:S01]  /*6b30*/  IABS R5, R16 ;  /* 0x0000001000057213 */ /* 0x000fe20000000000 */
[----:B------:R-:W-:Y:S01]  /*6b40*/  @!P5 IMAD.IADD R13, R13, 0x1, -R0 ;  /* 0x000000010d0dd824 */ /* 0x000fe200078e0a00 */
[C---:B------:R-:W-:Y:S01]  /*6b50*/  ISETP.GT.U32.AND P5, PT, R0.reuse, R2, PT ;  /* 0x000000020000720c */ /* 0x040fe20003fa4070 */
[----:B------:R-:W-:Y:S01]  /*6b60*/  @!P2 IMAD.MOV R12, RZ, RZ, -R12 ;  /* 0x000000ffff0ca224 */ /* 0x000fe200078e0a0c */
[----:B------:R-:W-:Y:S01]  /*6b70*/  ISETP.GT.U32.AND P2, PT, R0, R14, PT ;  /* 0x0000000e0000720c */ /* 0x000fe20003f44070 */
[----:B------:R-:W-:-:S03]  /*6b80*/  IMAD.HI.U32 R17, R18, R11, RZ ;  /* 0x0000000b12117227 */ /* 0x000fc600078e00ff */
[----:B------:R0:W-:Y:S01]  /*6b90*/  STL [R1+0x3bc], R12 ;  /* 0x0003bc0c01007387 */ /* 0x0001e20000100800 */
[----:B------:R-:W-:Y:S02]  /*6ba0*/  IMAD.MOV R17, RZ, RZ, -R17 ;  /* 0x000000ffff117224 */ /* 0x000fe400078e0a11 */
[----:B------:R-:W-:Y:S02]  /*6bb0*/  @!P6 IMAD.IADD R3, R3, 0x1, -R0 ;  /* 0x000000010303e824 */ /* 0x000fe400078e0a00 */
[----:B------:R-:W-:Y:S02]  /*6bc0*/  IMAD.MOV.U32 R19, RZ, RZ, R4 ;  /* 0x000000ffff137224 */ /* 0x000fe400078e0004 */
[--C-:B------:R-:W-:Y:S01]  /*6bd0*/  @!P5 IMAD.IADD R2, R2, 0x1, -R0.reuse ;  /* 0x000000010202d824 */ /* 0x100fe200078e0a00 */
[----:B------:R-:W-:Y:S01]  /*6be0*/  ISETP.GT.U32.AND P5, PT, R0, R3, PT ;  /* 0x000000030000720c */ /* 0x000fe20003fa4070 */
[----:B------:R-:W-:Y:S01]  /*6bf0*/  @!P2 IMAD.IADD R14, R14, 0x1, -R0 ;  /* 0x000000010e0ea824 */ /* 0x000fe200078e0a00 */
[C---:B------:R-:W-:Y:S01]  /*6c00*/  ISETP.GT.U32.AND P2, PT, R0.reuse, R13, PT ;  /* 0x0000000d0000720c */ /* 0x040fe20003f44070 */
[----:B------:R-:W-:-:S02]  /*6c10*/  IMAD R11, R0, R17, R11 ;  /* 0x00000011000b7224 */ /* 0x000fc400078e020b */
[----:B------:R-:W-:Y:S01]  /*6c20*/  IMAD.HI.U32 R7, R18, R5, RZ ;  /* 0x0000000512077227 */ /* 0x000fe200078e00ff */
[----:B------:R-:W-:-:S03]  /*6c30*/  ISETP.GT.U32.AND P6, PT, R0, R14, PT ;  /* 0x0000000e0000720c */ /* 0x000fc60003fc4070 */
[----:B------:R-:W-:Y:S01]  /*6c40*/  @!P3 IMAD.MOV R19, RZ, RZ, -R19 ;  /* 0x000000ffff13b224 */ /* 0x000fe200078e0a13 */
[C---:B------:R-:W-:Y:S01]  /*6c50*/  ISETP.GT.U32.AND P3, PT, R0.reuse, R2, PT ;  /* 0x000000020000720c */ /* 0x040fe20003f64070 */
[----:B------:R-:W-:Y:S02]  /*6c60*/  IMAD.MOV R10, RZ, RZ, -R7 ;  /* 0x000000ffff0a7224 */ /* 0x000fe400078e0a07 */
[--C-:B------:R-:W-:Y:S01]  /*6c70*/  @!P5 IMAD.IADD R3, R3, 0x1, -R0.reuse ;  /* 0x000000010303d824 */ /* 0x100fe200078e0a00 */
[C---:B------:R-:W-:Y:S01]  /*6c80*/  ISETP.GT.U32.AND P5, PT, R0.reuse, R11, PT ;  /* 0x0000000b0000720c */ /* 0x040fe20003fa4070 */
[----:B------:R-:W-:Y:S01]  /*6c90*/  IMAD R5, R0, R10, R5 ;  /* 0x0000000a00057224 */ /* 0x000fe200078e0205 */
[----:B------:R1:W-:Y:S01]  /*6ca0*/  STL [R1+0x3b8], R19 ;  /* 0x0003b81301007387 */ /* 0x0003e20000100800 */
[--C-:B------:R-:W-:Y:S02]  /*6cb0*/  @!P2 IMAD.IADD R13, R13, 0x1, -R0.reuse ;  /* 0x000000010d0da824 */ /* 0x100fe400078e0a00 */
[--C-:B------:R-:W-:Y:S01]  /*6cc0*/  @!P6 IMAD.IADD R14, R14, 0x1, -R0.reuse ;  /* 0x000000010e0ee824 */ /* 0x100fe200078e0a00 */
[----:B------:R-:W-:Y:S01]  /*6cd0*/  ISETP.GE.AND P6, PT, R6, RZ, PT ;  /* 0x000000ff0600720c */ /* 0x000fe20003fc6270 */
[----:B------:R-:W-:Y:S01]  /*6ce0*/  VIADD R6, R9, 0x89 ;  /* 0x0000008909067836 */ /* 0x000fe20000000000 */
[----:B------:R-:W-:Y:S01]  /*6cf0*/  ISETP.GT.U32.AND P2, PT, R0, R5, PT ;  /* 0x000000050000720c */ /* 0x000fe20003f44070 */
[----:B------:R-:W-:Y:S01]  /*6d00*/  @!P3 IMAD.IADD R2, R2, 0x1, -R0 ;  /* 0x000000010202b824 */ /* 0x000fe200078e0a00 */
[----:B------:R-:W-:Y:S01]  /*6d10*/  ISETP.GE.AND P3, PT, R16, RZ, PT ;  /* 0x000000ff1000720c */ /* 0x000fe20003f66270 */
[----:B------:R-:W-:Y:S01]  /*6d20*/  IMAD.MOV.U32 R20, RZ, RZ, R14 ;  /* 0x000000ffff147224 */ /* 0x000fe200078e000e */
[----:B------:R-:W-:Y:S01]  /*6d30*/  IABS R16, R6 ;  /* 0x0000000600107213 */ /* 0x000fe20000000000 */
[----:B------:R-:W-:-:S02]  /*6d40*/  @!P5 IMAD.IADD R11, R11, 0x1, -R0 ;  /* 0x000000010b0bd824 */ /* 0x000fc400078e0a00 */
[----:B------:R-:W-:Y:S02]  /*6d50*/  VIADD R7, R9, 0x8b ;  /* 0x0000008b09077836 */ /* 0x000fe40000000000 */
[----:B------:R-:W-:Y:S01]  /*6d60*/  @!P4 IMAD.MOV R20, RZ, RZ, -R20 ;  /* 0x000000ffff14c224 */ /* 0x000fe200078e0a14 */
[----:B------:R-:W-:Y:S01]  /*6d70*/  ISETP.GT.U32.AND P4, PT, R0, R11, PT ;  /* 0x0000000b0000720c */ /* 0x000fe20003f84070 */
[----:B------:R-:W-:Y:S01]  /*6d80*/  IMAD.MOV.U32 R21, RZ, RZ, R13 ;  /* 0x000000ffff157224 */ /* 0x000fe200078e000d */
[----:B------:R-:W-:Y:S01]  /*6d90*/  IABS R10, R7 ;  /* 0x00000007000a7213 */ /* 0x000fe20000000000 */
[----:B------:R-:W-:-:S04]  /*6da0*/  IMAD.HI.U32 R13, R18, R16, RZ ;  /* 0x00000010120d7227 */ /* 0x000fc800078e00ff */
[----:B0-----:R-:W-:Y:S02]  /*6db0*/  VIADD R12, R9, 0x8a ;  /* 0x0000008a090c7836 */ /* 0x001fe40000000000 */
[----:B------:R-:W-:Y:S01]  /*6dc0*/  @!P2 IMAD.IADD R5, R5, 0x1, -R0 ;  /* 0x000000010505a824 */ /* 0x000fe200078e0a00 */
[----:B------:R-:W-:Y:S01]  /*6dd0*/  ISETP.GE.AND P2, PT, R15, RZ, PT ;  /* 0x000000ff0f00720c */ /* 0x000fe20003f46270 */
[----:B------:R-:W-:Y:S01]  /*6de0*/  IMAD.MOV R13, RZ, RZ, -R13 ;  /* 0x000000ffff0d7224 */ /* 0x000fe200078e0a0d */
[----:B------:R-:W-:Y:S01]  /*6df0*/  IABS R4, R12 ;  /* 0x0000000c00047213 */ /* 0x000fe20000000000 */
[----:B------:R-:W-:Y:S01]  /*6e00*/  @!P0 IMAD.MOV R21, RZ, RZ, -R21 ;  /* 0x000000ffff158224 */ /* 0x000fe200078e0a15 */
[----:B------:R-:W-:Y:S01]  /*6e10*/  ISETP.GT.U32.AND P0, PT, R0, R5, PT ;  /* 0x000000050000720c */ /* 0x000fe20003f04070 */
[----:B------:R-:W-:-:S03]  /*6e20*/  IMAD.HI.U32 R17, R18, R10, RZ ;  /* 0x0000000a12117227 */ /* 0x000fc600078e00ff */
[----:B------:R-:W-:Y:S01]  /*6e30*/  STL [R1+0x398], R21 ;  /* 0x0003981501007387 */ /* 0x000fe20000100800 */
[----:B------:R-:W-:Y:S02]  /*6e40*/  IMAD R16, R0, R13, R16 ;  /* 0x0000000d00107224 */ /* 0x000fe400078e0210 */
[----:B-1----:R-:W-:Y:S01]  /*6e50*/  IMAD.HI.U32 R19, R18, R4, RZ ;  /* 0x0000000412137227 */ /* 0x002fe200078e00ff */
[----:B------:R-:W-:Y:S03]  /*6e60*/  STL [R1+0x394], R20 ;  /* 0x0003941401007387 */ /* 0x000fe60000100800 */
[----:B------:R-:W-:Y:S02]  /*6e70*/  IMAD.MOV R17, RZ, RZ, -R17 ;  /* 0x000000ffff117224 */ /* 0x000fe400078e0a11 */
[----:B------:R-:W-:Y:S01]  /*6e80*/  @!P4 IMAD.IADD R11, R11, 0x1, -R0 ;  /* 0x000000010b0bc824 */ /* 0x000fe200078e0a00 */
[----:B------:R-:W-:Y:S01]  /*6e90*/  ISETP.GT.U32.AND P4, PT, R0, R16, PT ;  /* 0x000000100000720c */ /* 0x000fe20003f84070 */
[----:B------:R-:W-:Y:S01]  /*6ea0*/  @!P1 IMAD.MOV R3, RZ, RZ, -R3 ;  /* 0x000000ffff039224 */ /* 0x000fe200078e0a03 */
[----:B------:R-:W-:Y:S01]  /*6eb0*/  ISETP.GE.AND P1, PT, R7, RZ, PT ;  /* 0x000000ff0700720c */ /* 0x000fe20003f26270 */
[----:B------:R-:W-:-:S02]  /*6ec0*/  IMAD.MOV R19, RZ, RZ, -R19 ;  /* 0x000000ffff137224 */ /* 0x000fc400078e0a13 */
[C---:B------:R-:W-:Y:S01]  /*6ed0*/  IMAD R10, R0.reuse, R17, R10 ;  /* 0x00000011000a7224 */ /* 0x040fe200078e020a */
[----:B------:R0:W-:Y:S01]  /*6ee0*/  STL [R1+0x390], R3 ;  /* 0x0003900301007387 */ /* 0x0001e20000100800 */
[----:B------:R-:W-:Y:S02]  /*6ef0*/  VIADD R15, R9, 0x88 ;  /* 0x00000088090f7836 */ /* 0x000fe40000000000 */
[----:B------:R-:W-:Y:S01]  /*6f00*/  @!P6 IMAD.MOV R2, RZ, RZ, -R2 ;  /* 0x000000ffff02e224 */ /* 0x000fe200078e0a02 */
[C---:B------:R-:W-:Y:S01]  /*6f10*/  ISETP.GT.U32.AND P5, PT, R0.reuse, R10, PT ;  /* 0x0000000a0000720c */ /* 0x040fe20003fa4070 */
[----:B------:R-:W-:Y:S01]  /*6f20*/  IMAD R4, R0, R19, R4 ;  /* 0x0000001300047224 */ /* 0x000fe200078e0204 */
[----:B------:R-:W-:Y:S01]  /*6f30*/  IABS R7, R15 ;  /* 0x0000000f00077213 */ /* 0x000fe20000000000 */
[--C-:B------:R-:W-:Y:S01]  /*6f40*/  @!P0 IMAD.IADD R5, R5, 0x1, -R0.reuse ;  /* 0x0000000105058824 */ /* 0x100fe200078e0a00 */
[----:B------:R1:W-:Y:S01]  /*6f50*/  STL [R1+0x38c], R2 ;  /* 0x00038c0201007387 */ /* 0x0003e20000100800 */
[----:B------:R-:W-:Y:S01]  /*6f60*/  @!P4 IMAD.IADD R16, R16, 0x1, -R0 ;  /* 0x000000011010c824 */ /* 0x000fe200078e0a00 */
[----:B------:R-:W-:Y:S01]  /*6f70*/  ISETP.GT.U32.AND P6, PT, R0, R4, PT ;  /* 0x000000040000720c */ /* 0x000fe20003fc4070 */
[----:B0-----:R-:W-:Y:S01]  /*6f80*/  VIADD R3, R9, 0x86 ;  /* 0x0000008609037836 */ /* 0x001fe20000000000 */
[----:B------:R-:W-:Y:S01]  /*6f90*/  ISETP.GE.AND P0, PT, R12, RZ, PT ;  /* 0x000000ff0c00720c */ /* 0x000fe20003f06270 */
[----:B------:R-:W-:Y:S01]  /*6fa0*/  IMAD.MOV.U32 R13, RZ, RZ, R5 ;  /* 0x000000ffff0d7224 */ /* 0x000fe200078e0005 */
[----:B------:R-:W-:Y:S01]  /*6fb0*/  ISETP.GT.U32.AND P4, PT, R0, R16, PT ;  /* 0x000000100000720c */ /* 0x000fe20003f84070 */
[----:B------:R-:W-:Y:S01]  /*6fc0*/  IMAD.HI.U32 R5, R18, R7, RZ ;  /* 0x0000000712057227 */ /* 0x000fe200078e00ff */
[----:B------:R-:W-:-:S03]  /*6fd0*/  IABS R17, R3 ;  /* 0x0000000300117213 */ /* 0x000fc60000000000 */
[----:B-1----:R-:W-:Y:S02]  /*6fe0*/  VIADD R2, R9, 0x87 ;  /* 0x0000008709027836 */ /* 0x002fe40000000000 */
[----:B------:R-:W-:Y:S02]  /*6ff0*/  IMAD.MOV R5, RZ, RZ, -R5 ;  /* 0x000000ffff057224 */ /* 0x000fe400078e0a05 */
[----:B------:R-:W-:Y:S01]  /*7000*/  @!P5 IMAD.IADD R10, R10, 0x1, -R0 ;  /* 0x000000010a0ad824 */ /* 0x000fe200078e0a00 */
[----:B------:R-:W-:Y:S01]  /*7010*/  IABS R14, R2 ;  /* 0x00000002000e7213 */ /* 0x000fe20000000000 */
[----:B------:R-:W-:Y:S01]  /*7020*/  IMAD R5, R0, R5, R7 ;  /* 0x0000000500057224 */ /* 0x000fe200078e0207 */
[----:B------:R-:W-:Y:S01]  /*7030*/  ISETP.GE.AND P5, PT, R6, RZ, PT ;  /* 0x000000ff0600720c */ /* 0x000fe20003fa6270 */
[----:B------:R-:W-:Y:S02]  /*7040*/  IMAD.MOV.U32 R7, RZ, RZ, R17 ;  /* 0x000000ffff077224 */ /* 0x000fe400078e0011 */
[----:B------:R-:W-:-:S04]  /*7050*/  IMAD.HI.U32 R12, R18, R14, RZ ;  /* 0x0000000e120c7227 */ /* 0x000fc800078e00ff */
[----:B------:R-:W-:Y:S02]  /*7060*/  IMAD.MOV R17, RZ, RZ, -R12 ;  /* 0x000000ffff117224 */ /* 0x000fe400078e0a0c */
[----:B------:R-:W-:Y:S01]  /*7070*/  @!P6 IMAD.IADD R4, R4, 0x1, -R0 ;  /* 0x000000010404e824 */ /* 0x000fe200078e0a00 */
[C---:B------:R-:W-:Y:S01]  /*7080*/  ISETP.GT.U32.AND P6, PT, R0.reuse, R10, PT ;  /* 0x0000000a0000720c */ /* 0x040fe20003fc4070 */
[C---:B------:R-:W-:Y:S02]  /*7090*/  IMAD R14, R0.reuse, R17, R14 ;  /* 0x00000011000e7224 */ /* 0x040fe400078e020e */
[----:B------:R-:W-:Y:S01]  /*70a0*/  @!P3 IMAD.MOV R13, RZ, RZ, -R13 ;  /* 0x000000ffff0db224 */ /* 0x000fe200078e0a0d */
[----:B------:R-:W-:Y:S01]  /*70b0*/  ISETP.GT.U32.AND P3, PT, R0, R4, PT ;  /* 0x000000040000720c */ /* 0x000fe20003f64070 */
[----:B------:R-:W-:Y:S02]  /*70c0*/  VIADD R6, R9, 0x85 ;  /* 0x0000008509067836 */ /* 0x000fe40000000000 */
[----:B------:R-:W-:Y:S01]  /*70d0*/  @!P4 IMAD.IADD R16, R16, 0x1, -R0 ;  /* 0x000000011010c824 */ /* 0x000fe200078e0a00 */
[----:B------:R-:W-:Y:S01]  /*70e0*/  ISETP.GT.U32.AND P4, PT, R0, R14, PT ;  /* 0x0000000e0000720c */ /* 0x000fe20003f84070 */
[----:B------:R0:W-:Y:S01]  /*70f0*/  STL [R1+0x388], R13 ;  /* 0x0003880d01007387 */ /* 0x0001e20000100800 */
[----:B------:R-:W-:-:S02]  /*7100*/  IMAD.MOV.U32 R21, RZ, RZ, R11 ;  /* 0x000000ffff157224 */ /* 0x000fc400078e000b */
[----:B------:R-:W-:-:S04]  /*7110*/  IMAD.HI.U32 R17, R18, R7, RZ ;  /* 0x0000000712117227 */ /* 0x000fc800078e00ff */
[--C-:B------:R-:W-:Y:S01]  /*7120*/  @!P6 IMAD.IADD R10, R10, 0x1, -R0.reuse ;  /* 0x000000010a0ae824 */ /* 0x100fe200078e0a00 */
[----:B------:R-:W-:Y:S01]  /*7130*/  ISETP.GT.U32.AND P6, PT, R0, R5, PT ;  /* 0x000000050000720c */ /* 0x000fe20003fc4070 */
[--C-:B------:R-:W-:Y:S01]  /*7140*/  @!P3 IMAD.IADD R4, R4, 0x1, -R0.reuse ;  /* 0x000000010404b824 */ /* 0x100fe200078e0a00 */
[----:B0-----:R-:W-:Y:S01]  /*7150*/  IABS R13, R6 ;  /* 0x00000006000d7213 */ /* 0x001fe20000000000 */
[----:B------:R-:W-:Y:S01]  /*7160*/  IMAD.MOV R17, RZ, RZ, -R17 ;  /* 0x000000ffff117224 */ /* 0x000fe200078e0a11 */
[----:B------:R-:W-:Y:S01]  /*7170*/  ISETP.GE.AND P3, PT, R15, RZ, PT ;  /* 0x000000ff0f00720c */ /* 0x000fe20003f66270 */
[----:B------:R-:W-:Y:S02]  /*7180*/  @!P4 IMAD.IADD R14, R14, 0x1, -R0 ;  /* 0x000000010e0ec824 */ /* 0x000fe400078e0a00 */
[----:B------:R-:W-:Y:S02]  /*7190*/  IMAD.MOV.U32 R12, RZ, RZ, R13 ;  /* 0x000000ffff0c7224 */ /* 0x000fe400078e000d */
[----:B------:R-:W-:Y:S01]  /*71a0*/  VIADD R13, R9, 0x84 ;  /* 0x00000084090d7836 */ /* 0x000fe20000000000 */
[----:B------:R-:W-:Y:S01]  /*71b0*/  ISETP.GT.U32.AND P4, PT, R0, R14, PT ;  /* 0x0000000e0000720c */ /* 0x000fe20003f84070 */
[----:B------:R-:W-:-:S02]  /*71c0*/  @!P2 IMAD.MOV R21, RZ, RZ, -R21 ;  /* 0x000000ffff15a224 */ /* 0x000fc400078e0a15 */
[----:B------:R-:W-:Y:S01]  /*71d0*/  @!P6 IMAD.IADD R5, R5, 0x1, -R0 ;  /* 0x000000010505e824 */ /* 0x000fe200078e0a00 */
[----:B------:R-:W-:Y:S01]  /*71e0*/  IABS R15, R13 ;  /* 0x0000000d000f7213 */ /* 0x000fe20000000000 */
[----:B------:R-:W-:Y:S01]  /*71f0*/  IMAD.HI.U32 R19, R18, R12, RZ ;  /* 0x0000000c12137227 */ /* 0x000fe200078e00ff */
[----:B------:R-:W-:Y:S01]  /*7200*/  ISETP.GE.AND P6, PT, R2, RZ, PT ;  /* 0x000000ff0200720c */ /* 0x000fe20003fc6270 */
[----:B------:R-:W-:Y:S01]  /*7210*/  STL [R1+0x384], R21 ;  /* 0x0003841501007387 */ /* 0x000fe20000100800 */
[----:B------:R-:W-:Y:S01]  /*7220*/  ISETP.GT.U32.AND P2, PT, R0, R5, PT ;  /* 0x000000050000720c */ /* 0x000fe20003f44070 */
[----:B------:R-:W-:-:S04]  /*7230*/  IMAD.HI.U32 R11, R18, R15, RZ ;  /* 0x0000000f120b7227 */ /* 0x000fc800078e00ff */
[----:B------:R-:W-:Y:S02]  /*7240*/  IMAD.MOV R11, RZ, RZ, -R11 ;  /* 0x000000ffff0b7224 */ /* 0x000fe400078e0a0b */
[C---:B------:R-:W-:Y:S02]  /*7250*/  IMAD R7, R0.reuse, R17, R7 ;  /* 0x0000001100077224 */ /* 0x040fe400078e0207 */
[----:B------:R-:W-:Y:S02]  /*7260*/  IMAD R11, R0, R11, R15 ;  /* 0x0000000b000b7224 */ /* 0x000fe400078e020f */
[----:B------:R-:W-:Y:S02]  /*7270*/  IMAD.MOV.U32 R20, RZ, RZ, R10 ;  /* 0x000000ffff147224 */ /* 0x000fe400078e000a */
[----:B------:R-:W-:Y:S02]  /*7280*/  IMAD.MOV R19, RZ, RZ, -R19 ;  /* 0x000000ffff137224 */ /* 0x000fe400078e0a13 */
[----:B------:R-:W-:Y:S01]  /*7290*/  @!P4 IMAD.IADD R14, R14, 0x1, -R0 ;  /* 0x000000010e0ec824 */ /* 0x000fe200078e0a00 */
[C---:B------:R-:W-:Y:S01]  /*72a0*/  ISETP.GT.U32.AND P4, PT, R0.reuse, R11, PT ;  /* 0x0000000b0000720c */ /* 0x040fe20003f84070 */
[----:B------:R-:W-:Y:S01]  /*72b0*/  @!P1 IMAD.MOV R20, RZ, RZ, -R20 ;  /* 0x000000ffff149224 */ /* 0x000fe200078e0a14 */
[----:B------:R-:W-:Y:S01]  /*72c0*/  ISETP.GT.U32.AND P1, PT, R0, R7, PT ;  /* 0x000000070000720c */ /* 0x000fe20003f24070 */
[----:B------:R-:W-:-:S02]  /*72d0*/  IMAD.MOV.U32 R10, RZ, RZ, R4 ;  /* 0x000000ffff0a7224 */ /* 0x000fc400078e0004 */
[----:B------:R-:W-:Y:S01]  /*72e0*/  IMAD R12, R0, R19, R12 ;  /* 0x00000013000c7224 */ /* 0x000fe200078e020c */
[----:B------:R-:W-:Y:S01]  /*72f0*/  STL [R1+0x380], R20 ;  /* 0x0003801401007387 */ /* 0x000fe20000100800 */
[----:B------:R-:W-:Y:S02]  /*7300*/  IMAD.MOV.U32 R4, RZ, RZ, R16 ;  /* 0x000000ffff047224 */ /* 0x000fe400078e0010 */
[----:B------:R-:W-:Y:S01]  /*7310*/  @!P2 IMAD.IADD R5, R5, 0x1, -R0 ;  /* 0x000000010505a824 */ /* 0x000fe200078e0a00 */
[----:B------:R-:W-:Y:S01]  /*7320*/  ISETP.GE.AND P2, PT, R6, RZ, PT ;  /* 0x000000ff0600720c */ /* 0x000fe20003f46270 */
[----:B------:R-:W-:Y:S01]  /*7330*/  @!P5 IMAD.MOV R4, RZ, RZ, -R4 ;  /* 0x000000ffff04d224 */ /* 0x000fe200078e0a04 */
[----:B------:R-:W-:Y:S01]  /*7340*/  ISETP.GT.U32.AND P5, PT, R0, R12, PT ;  /* 0x0000000c0000720c */ /* 0x000fe20003fa4070 */
[----:B------:R-:W-:Y:S01]  /*7350*/  @!P0 IMAD.MOV R10, RZ, RZ, -R10 ;  /* 0x000000ffff0a8224 */ /* 0x000fe200078e0a0a */
[----:B------:R-:W-:Y:S01]  /*7360*/  ISETP.GE.AND P0, PT, R3, RZ, PT ;  /* 0x000000ff0300720c */ /* 0x000fe20003f06270 */
[----:B------:R-:W-:-:S02]  /*7370*/  VIADD R6, R9, 0x82 ;  /* 0x0000008209067836 */ /* 0x000fc40000000000 */
[----:B------:R-:W-:Y:S01]  /*7380*/  VIADD R2, R9, 0x83 ;  /* 0x0000008309027836 */ /* 0x000fe20000000000 */
[----:B------:R0:W-:Y:S01]  /*7390*/  STL [R1+0x37c], R10 ;  /* 0x00037c0a01007387 */ /* 0x0001e20000100800 */
[--C-:B------:R-:W-:Y:S02]  /*73a0*/  @!P4 IMAD.IADD R11, R11, 0x1, -R0.reuse ;  /* 0x000000010b0bc824 */ /* 0x100fe400078e0a00 */
[--C-:B------:R-:W-:Y:S01]  /*73b0*/  @!P1 IMAD.IADD R7, R7, 0x1, -R0.reuse ;  /* 0x0000000107079824 */ /* 0x100fe200078e0a00 */
[----:B------:R-:W-:Y:S01]  /*73c0*/  IABS R17, R2 ;  /* 0x0000000200117213 */ /* 0x000fe20000000000 */
[----:B------:R-:W-:Y:S01]  /*73d0*/  IMAD.MOV.U32 R15, RZ, RZ, R5 ;  /* 0x000000ffff0f7224 */ /* 0x000fe200078e0005 */
[----:B------:R-:W-:Y:S01]  /*73e0*/  ISETP.GE.AND P1, PT, R13, RZ, PT ;  /* 0x000000ff0d00720c */ /* 0x000fe20003f26270 */
[----:B------:R1:W-:Y:S01]  /*73f0*/  STL [R1+0x378], R4 ;  /* 0x0003780401007387 */ /* 0x0003e20000100800 */
[----:B------:R-:W-:Y:S01]  /*7400*/  ISETP.GT.U32.AND P4, PT, R0, R11, PT ;  /* 0x0000000b0000720c */ /* 0x000fe20003f84070 */
[----:B------:R-:W-:Y:S01]  /*7410*/  @!P3 IMAD.MOV R15, RZ, RZ, -R15 ;  /* 0x000000ffff0fb224 */ /* 0x000fe200078e0a0f */
[----:B0-----:R-:W-:Y:S01]  /*7420*/  IABS R10, R6 ;  /* 0x00000006000a7213 */ /* 0x001fe20000000000 */
[----:B------:R-:W-:Y:S01]  /*7430*/  @!P5 IMAD.IADD R12, R12, 0x1, -R0 ;  /* 0x000000010c0cd824 */ /* 0x000fe200078e0a00 */
[----:B------:R-:W-:Y:S01]  /*7440*/  ISETP.GT.U32.AND P3, PT, R0, R7, PT ;  /* 0x000000070000720c */ /* 0x000fe20003f64070 */
[----:B------:R-:W-:Y:S01]  /*7450*/  @!P6 IMAD.MOV R14, RZ, RZ, -R14 ;  /* 0x000000ffff0ee224 */ /* 0x000fe200078e0a0e */
[----:B------:R-:W-:Y:S01]  /*7460*/  ISETP.GE.AND P6, PT, R2, RZ, PT ;  /* 0x000000ff0200720c */ /* 0x000fe20003fc6270 */
[----:B------:R-:W-:Y:S01]  /*7470*/  IMAD.HI.U32 R13, R18, R10, RZ ;  /* 0x0000000a120d7227 */ /* 0x000fe200078e00ff */
[----:B------:R-:W-:Y:S01]  /*7480*/  ISETP.GT.U32.AND P5, PT, R0, R12, PT ;  /* 0x0000000c0000720c */ /* 0x000fe20003fa4070 */
[----:B------:R-:W-:Y:S02]  /*7490*/  STL [R1+0x374], R15 ;  /* 0x0003740f01007387 */ /* 0x000fe40000100800 */
[----:B-1----:R-:W-:-:S02]  /*74a0*/  IMAD.HI.U32 R4, R18, R17, RZ ;  /* 0x0000001112047227 */ /* 0x002fc400078e00ff */
[----:B------:R0:W-:Y:S02]  /*74b0*/  STL [R1+0x370], R14 ;  /* 0x0003700e01007387 */ /* 0x0001e40000100800 */
[----:B------:R-:W-:Y:S02]  /*74c0*/  IMAD.MOV R13, RZ, RZ, -R13 ;  /* 0x000000ffff0d7224 */ /* 0x000fe400078e0a0d */
[----:B------:R-:W-:Y:S02]  /*74d0*/  IMAD.MOV R4, RZ, RZ, -R4 ;  /* 0x000000ffff047224 */ /* 0x000fe400078e0a04 */
[C---:B------:R-:W-:Y:S02]  /*74e0*/  IMAD R2, R0.reuse, R13, R10 ;  /* 0x0000000d00027224 */ /* 0x040fe400078e020a */
[C---:B------:R-:W-:Y:S02]  /*74f0*/  IMAD R4, R0.reuse, R4, R17 ;  /* 0x0000000400047224 */ /* 0x040fe400078e0211 */
[--C-:B------:R-:W-:Y:S01]  /*7500*/  @!P4 IMAD.IADD R11, R11, 0x1, -R0.reuse ;  /* 0x000000010b0bc824 */ /* 0x100fe200078e0a00 */
[C---:B------:R-:W-:Y:S01]  /*7510*/  ISETP.GT.U32.AND P4, PT, R0.reuse, R2, PT ;  /* 0x000000020000720c */ /* 0x040fe20003f84070 */
[--C-:B------:R-:W-:Y:S01]  /*7520*/  @!P3 IMAD.IADD R7, R7, 0x1, -R0.reuse ;  /* 0x000000010707b824 */ /* 0x100fe200078e0a00 */
[----:B------:R-:W-:Y:S01]  /*7530*/  ISETP.GT.U32.AND P3, PT, R0, R4, PT ;  /* 0x000000040000720c */ /* 0x000fe20003f64070 */
[----:B------:R-:W-:Y:S01]  /*7540*/  @!P5 IMAD.IADD R12, R12, 0x1, -R0 ;  /* 0x000000010c0cd824 */ /* 0x000fe200078e0a00 */
[----:B------:R-:W-:Y:S01]  /*7550*/  ISETP.GE.AND P5, PT, R6, RZ, PT ;  /* 0x000000ff0600720c */ /* 0x000fe20003fa6270 */
[----:B------:R-:W-:-:S02]  /*7560*/  VIADD R6, R9, 0x80 ;  /* 0x0000008009067836 */ /* 0x000fc40000000000 */
[C---:B------:R-:W-:Y:S02]  /*7570*/  VIADD R3, R9.reuse, 0x81 ;  /* 0x0000008109037836 */ /* 0x040fe40000000000 */
[----:B------:R-:W-:Y:S01]  /*7580*/  IMAD.MOV.U32 R16, RZ, RZ, R7 ;  /* 0x000000ffff107224 */ /* 0x000fe200078e0007 */
[----:B0-----:R-:W-:Y:S01]  /*7590*/  IABS R14, R6 ;  /* 0x00000006000e7213 */ /* 0x001fe20000000000 */
[----:B------:R-:W-:Y:S01]  /*75a0*/  VIADD R10, R9, 0x7f ;  /* 0x0000007f090a7836 */ /* 0x000fe20000000000 */
[----:B------:R-:W-:Y:S01]  /*75b0*/  IABS R5, R3 ;  /* 0x0000000300057213 */ /* 0x000fe20000000000 */
[--C-:B------:R-:W-:Y:S02]  /*75c0*/  @!P4 IMAD.IADD R2, R2, 0x1, -R0.reuse ;  /* 0x000000010202c824 */ /* 0x100fe400078e0a00 */
[----:B------:R-:W-:Y:S01]  /*75d0*/  @!P3 IMAD.IADD R4, R4, 0x1, -R0 ;  /* 0x000000010404b824 */ /* 0x000fe200078e0a00 */
[----:B------:R-:W-:Y:S01]  /*75e0*/  IABS R15, R10 ;  /* 0x0000000a000f7213 */ /* 0x000fe20000000000 */
[----:B------:R-:W-:Y:S01]  /*75f0*/  @!P0 IMAD.MOV R16, RZ, RZ, -R16 ;  /* 0x000000ffff108224 */ /* 0x000fe200078e0a10 */
[----:B------:R-:W-:Y:S01]  /*7600*/  ISETP.GE.AND P0, PT, R3, RZ, PT ;  /* 0x000000ff0300720c */ /* 0x000fe20003f06270 */
[----:B------:R-:W-:Y:S01]  /*7610*/  IMAD.HI.U32 R3, R18, R14, RZ ;  /* 0x0000000e12037227 */ /* 0x000fe200078e00ff */
[----:B------:R-:W-:-:S02]  /*7620*/  ISETP.GT.U32.AND P4, PT, R0, R2, PT ;  /* 0x000000020000720c */ /* 0x000fc40003f84070 */
[----:B------:R-:W-:Y:S01]  /*7630*/  ISETP.GT.U32.AND P3, PT, R0, R4, PT ;  /* 0x000000040000720c */ /* 0x000fe20003f64070 */
[----:B------:R-:W-:Y:S01]  /*7640*/  @!P1 IMAD.MOV R11, RZ, RZ, -R11 ;  /* 0x000000ffff0b9224 */ /* 0x000fe200078e0a0b */
[----:B------:R-:W-:Y:S01]  /*7650*/  ISETP.GE.AND P1, PT, R6, RZ, PT ;  /* 0x000000ff0600720c */ /* 0x000fe20003f26270 */
[----:B------:R-:W-:Y:S01]  /*7660*/  IMAD.HI.U32 R13, R18, R5, RZ ;  /* 0x00000005120d7227 */ /* 0x000fe200078e00ff */
[----:B------:R0:W-:Y:S03]  /*7670*/  STL [R1+0x36c], R16 ;  /* 0x00036c1001007387 */ /* 0x0001e60000100800 */
[----:B------:R-:W-:Y:S02]  /*7680*/  IMAD.MOV R6, RZ, RZ, -R3 ;  /* 0x000000ffff067224 */ /* 0x000fe400078e0a03 */
[----:B------:R-:W-:Y:S02]  /*7690*/  IMAD.MOV R13, RZ, RZ, -R13 ;  /* 0x000000ffff0d7224 */ /* 0x000fe400078e0a0d */
[----:B------:R-:W-:-:S02]  /*76a0*/  IMAD R6, R0, R6, R14 ;  /* 0x0000000600067224 */ /* 0x000fc400078e020e */
[----:B------:R-:W-:-:S04]  /*76b0*/  IMAD.HI.U32 R7, R18, R15, RZ ;  /* 0x0000000f12077227 */ /* 0x000fc800078e00ff */
[----:B------:R-:W-:Y:S02]  /*76c0*/  IMAD R5, R0, R13, R5 ;  /* 0x0000000d00057224 */ /* 0x000fe400078e0205 */
[--C-:B------:R-:W-:Y:S01]  /*76d0*/  @!P4 IMAD.IADD R2, R2, 0x1, -R0.reuse ;  /* 0x000000010202c824 */ /* 0x100fe200078e0a00 */
[----:B------:R-:W-:Y:S01]  /*76e0*/  ISETP.GT.U32.AND P4, PT, R0, R6, PT ;  /* 0x000000060000720c */ /* 0x000fe20003f84070 */
[----:B------:R-:W-:Y:S02]  /*76f0*/  IMAD.MOV R7, RZ, RZ, -R7 ;  /* 0x000000ffff077224 */ /* 0x000fe400078e0a07 */
[----:B------:R-:W-:Y:S01]  /*7700*/  @!P3 IMAD.IADD R4, R4, 0x1, -R0 ;  /* 0x000000010404b824 */ /* 0x000fe200078e0a00 */
[----:B------:R-:W-:Y:S01]  /*7710*/  ISETP.GE.AND P3, PT, R10, RZ, PT ;  /* 0x000000ff0a00720c */ /* 0x000fe20003f66270 */
[----:B------:R-:W-:Y:S01]  /*7720*/  @!P2 IMAD.MOV R12, RZ, RZ, -R12 ;  /* 0x000000ffff0ca224 */ /* 0x000fe200078e0a0c */
[C---:B------:R-:W-:Y:S01]  /*7730*/  ISETP.GT.U32.AND P2, PT, R0.reuse, R5, PT ;  /* 0x000000050000720c */ /* 0x040fe20003f44070 */
[----:B------:R-:W-:-:S02]  /*7740*/  IMAD R14, R0, R7, R15 ;  /* 0x00000007000e7224 */ /* 0x000fc400078e020f */
[----:B0-----:R-:W-:Y:S01]  /*7750*/  IMAD.MOV.U32 R16, RZ, RZ, R4 ;  /* 0x000000ffff107224 */ /* 0x001fe200078e0004 */
[----:B------:R0:W-:Y:S01]  /*7760*/  STL [R1+0x35c], R12 ;  /* 0x00035c0c01007387 */ /* 0x0001e20000100800 */
[C---:B------:R-:W-:Y:S02]  /*7770*/  VIADD R3, R9.reuse, 0x7e ;  /* 0x0000007e09037836 */ /* 0x040fe40000000000 */
[----:B------:R-:W-:Y:S01]  /*7780*/  @!P6 IMAD.MOV R16, RZ, RZ, -R16 ;  /* 0x000000ffff10e224 */ /* 0x000fe200078e0a10 */
[----:B------:R-:W-:Y:S01]  /*7790*/  ISETP.GT.U32.AND P6, PT, R0, R14, PT ;  /* 0x0000000e0000720c */ /* 0x000fe20003fc4070 */
[--C-:B------:R-:W-:Y:S01]  /*77a0*/  @!P4 IMAD.IADD R6, R6, 0x1, -R0.reuse ;  /* 0x000000010606c824 */ /* 0x100fe200078e0a00 */
[----:B------:R1:W-:Y:S01]  /*77b0*/  STL [R1+0x358], R11 ;  /* 0x0003580b01007387 */ /* 0x0003e20000100800 */
[----:B------:R-:W-:Y:S02]  /*77c0*/  VIADD R10, R9, 0x7d ;  /* 0x0000007d090a7836 */ /* 0x000fe40000000000 */
[----:B------:R-:W-:Y:S01]  /*77d0*/  @!P2 IMAD.IADD R5, R5, 0x1, -R0 ;  /* 0x000000010505a824 */ /* 0x000fe200078e0a00 */
[C---:B------:R-:W-:Y:S01]  /*77e0*/  ISETP.GT.U32.AND P4, PT, R0.reuse, R6, PT ;  /* 0x000000060000720c */ /* 0x040fe20003f84070 */
[----:B------:R-:W-:Y:S01]  /*77f0*/  IMAD.MOV.U32 R13, RZ, RZ, R2 ;  /* 0x000000ffff0d7224 */ /* 0x000fe200078e0002 */
[----:B0-----:R-:W-:Y:S01]  /*7800*/  IABS R12, R10 ;  /* 0x0000000a000c7213 */ /* 0x001fe20000000000 */
[----:B------:R-:W-:Y:S01]  /*7810*/  VIADD R7, R9, 0x7c ;  /* 0x0000007c09077836 */ /* 0x000fe20000000000 */
[----:B------:R-:W-:Y:S01]  /*7820*/  ISETP.GT.U32.AND P2, PT, R0, R5, PT ;  /* 0x000000050000720c */ /* 0x000fe20003f44070 */
[----:B------:R-:W-:Y:S01]  /*7830*/  @!P5 IMAD.MOV R13, RZ, RZ, -R13 ;  /* 0x000000ffff0dd224 */ /* 0x000fe200078e0a0d */
[----:B-1----:R-:W-:Y:S01]  /*7840*/  IABS R11, R3 ;  /* 0x00000003000b7213 */ /* 0x002fe20000000000 */
[----:B------:R-:W-:Y:S01]  /*7850*/  @!P6 IMAD.IADD R14, R14, 0x1, -R0 ;  /* 0x000000010e0ee824 */ /* 0x000fe200078e0a00 */
[----:B------:R-:W-:Y:S01]  /*7860*/  ISETP.GE.AND P5, PT, R3, RZ, PT ;  /* 0x000000ff0300720c */ /* 0x000fe20003fa6270 */
[----:B------:R-:W-:Y:S01]  /*7870*/  IMAD.HI.U32 R3, R18, R12, RZ ;  /* 0x0000000c12037227 */ /* 0x000fe200078e00ff */
[----:B------:R-:W-:Y:S01]  /*7880*/  IABS R4, R7 ;  /* 0x0000000700047213 */ /* 0x000fe20000000000 */
[----:B------:R0:W-:Y:S01]  /*7890*/  STL [R1+0x354], R16 ;  /* 0x0003541001007387 */ /* 0x0001e20000100800 */
[----:B------:R-:W-:Y:S01]  /*78a0*/  ISETP.GT.U32.AND P6, PT, R0, R14, PT ;  /* 0x0000000e0000720c */ /* 0x000fe20003fc4070 */
[----:B------:R-:W-:-:S02]  /*78b0*/  IMAD.HI.U32 R2, R18, R11, RZ ;  /* 0x0000000b12027227 */ /* 0x000fc400078e00ff */
[----:B------:R1:W-:Y:S02]  /*78c0*/  STL [R1+0x344], R13 ;  /* 0x0003440d01007387 */ /* 0x0003e40000100800 */
[----:B------:R-:W-:Y:S02]  /*78d0*/  IMAD.MOV R2, RZ, RZ, -R2 ;  /* 0x000000ffff027224 */ /* 0x000fe400078e0a02 */
[----:B------:R-:W-:Y:S02]  /*78e0*/  IMAD.MOV R3, RZ, RZ, -R3 ;  /* 0x000000ffff037224 */ /* 0x000fe400078e0a03 */
[--C-:B------:R-:W-:Y:S02]  /*78f0*/  @!P4 IMAD.IADD R6, R6, 0x1, -R0.reuse ;  /* 0x000000010606c824 */ /* 0x100fe400078e0a00 */
[----:B------:R-:W-:Y:S02]  /*7900*/  IMAD R2, R0, R2, R11 ;  /* 0x0000000200027224 */ /* 0x000fe400078e020b */
[----:B------:R-:W-:Y:S01]  /*7910*/  @!P2 IMAD.IADD R5, R5, 0x1, -R0 ;  /* 0x000000010505a824 */ /* 0x000fe200078e0a00 */
[----:B------:R-:W-:Y:S01]  /*7920*/  ISETP.GE.AND P2, PT, R10, RZ, PT ;  /* 0x000000ff0a00720c */ /* 0x000fe20003f46270 */
[C---:B------:R-:W-:Y:S01]  /*7930*/  IMAD R3, R0.reuse, R3, R12 ;  /* 0x0000000300037224 */ /* 0x040fe200078e020c */
[----:B------:R-:W-:Y:S01]  /*7940*/  ISETP.GT.U32.AND P4, PT, R0, R2, PT ;  /* 0x000000020000720c */ /* 0x000fe20003f84070 */
[----:B------:R-:W-:-:S02]  /*7950*/  IMAD.MOV.U32 R11, RZ, RZ, R6 ;  /* 0x000000ffff0b7224 */ /* 0x000fc400078e0006 */
[----:B------:R-:W-:-:S04]  /*7960*/  IMAD.HI.U32 R10, R18, R4, RZ ;  /* 0x00000004120a7227 */ /* 0x000fc800078e00ff */
[----:B------:R-:W-:Y:S01]  /*7970*/  @!P1 IMAD.MOV R11, RZ, RZ, -R11 ;  /* 0x000000ffff0b9224 */ /* 0x000fe200078e0a0b */
[----:B------:R-:W-:Y:S01]  /*7980*/  ISETP.GT.U32.AND P1, PT, R0, R3, PT ;  /* 0x000000030000720c */ /* 0x000fe20003f24070 */
[----:B------:R-:W-:Y:S02]  /*7990*/  IMAD.MOV R10, RZ, RZ, -R10 ;  /* 0x000000ffff0a7224 */ /* 0x000fe400078e0a0a */
[----:B------:R-:W-:Y:S02]  /*79a0*/  @!P6 IMAD.IADD R14, R14, 0x1, -R0 ;  /* 0x000000010e0ee824 */ /* 0x000fe400078e0a00 */
[----:B------:R-:W-:Y:S02]  /*79b0*/  IMAD R4, R0, R10, R4 ;  /* 0x0000000a00047224 */ /* 0x000fe400078e0204 */
[----:B0-----:R-:W-:Y:S02]  /*79c0*/  IMAD.MOV.U32 R16, RZ, RZ, R14 ;  /* 0x000000ffff107224 */ /* 0x001fe400078e000e */
[----:B------:R-:W-:-:S02]  /*79d0*/  VIADD R10, R9, 0x7b ;  /* 0x0000007b090a7836 */ /* 0x000fc40000000000 */
[----:B------:R-:W-:Y:S01]  /*79e0*/  @!P3 IMAD.MOV R16, RZ, RZ, -R16 ;  /* 0x000000ffff10b224 */ /* 0x000fe200078e0a10 */
[----:B------:R-:W-:Y:S01]  /*79f0*/  ISETP.GT.U32.AND P3, PT, R0, R4, PT ;  /* 0x000000040000720c */ /* 0x000fe20003f64070 */
[--C-:B------:R-:W-:Y:S01]  /*7a00*/  @!P4 IMAD.IADD R2, R2, 0x1, -R0.reuse ;  /* 0x000000010202c824 */ /* 0x100fe200078e0a00 */
[----:B------:R-:W-:Y:S01]  /*7a10*/  ISETP.GE.AND P6, PT, R10, RZ, PT ;  /* 0x000000ff0a00720c */ /* 0x000fe20003fc6270 */
[----:B------:R-:W-:Y:S01]  /*7a20*/  @!P1 IMAD.IADD R3, R3, 0x1, -R0 ;  /* 0x0000000103039824 */ /* 0x000fe200078e0a00 */
[----:B------:R-:W-:Y:S01]  /*7a30*/  IABS R10, R10 ;  /* 0x0000000a000a7213 */ /* 0x000fe20000000000 */
[----:B-1----:R-:W-:Y:S01]  /*7a40*/  IMAD.MOV.U32 R13, RZ, RZ, R5 ;  /* 0x000000ffff0d7224 */ /* 0x002fe200078e0005 */
[C---:B------:R-:W-:Y:S01]  /*7a50*/  ISETP.GT.U32.AND P4, PT, R0.reuse, R2, PT ;  /* 0x000000020000720c */ /* 0x040fe20003f84070 */
[----:B------:R-:W-:Y:S01]  /*7a60*/  VIADD R5, R9, 0x7a ;  /* 0x0000007a09057836 */ /* 0x000fe20000000000 */
[----:B------:R-:W-:Y:S01]  /*7a70*/  ISETP.GT.U32.AND P1, PT, R0, R3, PT ;  /* 0x000000030000720c */ /* 0x000fe20003f24070 */
[----:B------:R-:W-:-:S04]  /*7a80*/  IMAD.HI.U32 R14, R18, R10, RZ ;  /* 0x0000000a120e7227 */ /* 0x000fc800078e00ff */
[----:B------:R-:W-:Y:S02]  /*7a90*/  @!P3 IMAD.IADD R4, R4, 0x1, -R0 ;  /* 0x000000010404b824 */ /* 0x000fe400078e0a00 */
[----:B------:R-:W-:Y:S01]  /*7aa0*/  @!P0 IMAD.MOV R13, RZ, RZ, -R13 ;  /* 0x000000ffff0d8224 */ /* 0x000fe200078e0a0d */
[----:B------:R-:W-:Y:S01]  /*7ab0*/  ISETP.GE.AND P0, PT, R7, RZ, PT ;  /* 0x000000ff0700720c */ /* 0x000fe20003f06270 */
[C---:B------:R-:W-:Y:S01]  /*7ac0*/  VIADD R7, R9.reuse, 0x78 ;  /* 0x0000007809077836 */ /* 0x040fe20000000000 */
[----:B------:R-:W-:Y:S01]  /*7ad0*/  ISETP.GT.U32.AND P3, PT, R0, R4, PT ;  /* 0x000000040000720c */ /* 0x000fe20003f64070 */
[----:B------:R-:W-:Y:S01]  /*7ae0*/  IMAD.MOV R14, RZ, RZ, -R14 ;  /* 0x000000ffff0e7224 */ /* 0x000fe200078e0a0e */
[----:B------:R0:W-:Y:S01]  /*7af0*/  STL [R1+0x33c], R13 ;  /* 0x00033c0d01007387 */ /* 0x0001e20000100800 */
[----:B------:R-:W-:Y:S02]  /*7b00*/  VIADD R6, R9, 0x79 ;  /* 0x0000007909067836 */ /* 0x000fe40000000000 */
[----:B------:R-:W-:Y:S01]  /*7b10*/  @!P4 IMAD.IADD R2, R2, 0x1, -R0 ;  /* 0x000000010202c824 */ /* 0x000fe200078e0a00 */
[----:B------:R1:W-:Y:S01]  /*7b20*/  STL [R1+0x338], R11 ;  /* 0x0003380b01007387 */ /* 0x0003e20000100800 */
[C---:B------:R-:W-:Y:S01]  /*7b30*/  IMAD R10, R0.reuse, R14, R10 ;  /* 0x0000000e000a7224 */ /* 0x040fe200078e020a */
[----:B------:R-:W-:Y:S01]  /*7b40*/  IABS R12, R6 ;  /* 0x00000006000c7213 */ /* 0x000fe20000000000 */
[----:B------:R-:W-:Y:S01]  /*7b50*/  @!P1 IMAD.IADD R3, R3, 0x1, -R0 ;  /* 0x0000000103039824 */ /* 0x000fe200078e0a00 */
[----:B------:R-:W-:Y:S01]  /*7b60*/  ISETP.GE.AND P4, PT, R5, RZ, PT ;  /* 0x000000ff0500720c */ /* 0x000fe20003f86270 */
[----:B------:R-:W-:Y:S01]  /*7b70*/  IMAD.MOV.U32 R19, RZ, RZ, R2 ;  /* 0x000000ffff137224 */ /* 0x000fe200078e0002 */
[----:B0-----:R-:W-:Y:S01]  /*7b80*/  IABS R13, R7 ;  /* 0x00000007000d7213 */ /* 0x001fe20000000000 */
[----:B------:R-:W-:Y:S01]  /*7b90*/  IMAD.MOV.U32 R17, RZ, RZ, R3 ;  /* 0x000000ffff117224 */ /* 0x000fe200078e0003 */
[----:B------:R-:W-:Y:S01]  /*7ba0*/  ISETP.GT.U32.AND P1, PT, R0, R10, PT ;  /* 0x0000000a0000720c */ /* 0x000fe20003f24070 */
[----:B------:R0:W-:Y:S01]  /*7bb0*/  STL [R1+0x334], R16 ;  /* 0x0003341001007387 */ /* 0x0001e20000100800 */
[----:B-1----:R-:W-:Y:S01]  /*7bc0*/  IABS R11, R5 ;  /* 0x00000005000b7213 */ /* 0x002fe20000000000 */
[----:B------:R-:W-:-:S04]  /*7bd0*/  IMAD.HI.U32 R5, R18, R13, RZ ;  /* 0x0000000d12057227 */ /* 0x000fc800078e00ff */
[----:B------:R-:W-:-:S04]  /*7be0*/  IMAD.HI.U32 R15, R18, R11, RZ ;  /* 0x0000000b120f7227 */ /* 0x000fc800078e00ff */
[----:B0-----:R-:W-:-:S04]  /*7bf0*/  IMAD.HI.U32 R16, R18, R12, RZ ;  /* 0x0000000c12107227 */ /* 0x001fc800078e00ff */
[----:B------:R-:W-:Y:S02]  /*7c00*/  @!P5 IMAD.MOV R19, RZ, RZ, -R19 ;  /* 0x000000ffff13d224 */ /* 0x000fe400078e0a13 */
[----:B------:R-:W-:Y:S01]  /*7c10*/  @!P2 IMAD.MOV R17, RZ, RZ, -R17 ;  /* 0x000000ffff11a224 */ /* 0x000fe200078e0a11 */
[----:B------:R-:W-:Y:S01]  /*7c20*/  ISETP.GE.AND P2, PT, R6, RZ, PT ;  /* 0x000000ff0600720c */ /* 0x000fe20003f46270 */
[----:B------:R-:W-:Y:S01]  /*7c30*/  IMAD.MOV R15, RZ, RZ, -R15 ;  /* 0x000000ffff0f7224 */ /* 0x000fe200078e0a0f */
[----:B------:R-:W-:Y:S01]  /*7c40*/  STL [R1+0x330], R19 ;  /* 0x0003301301007387 */ /* 0x000fe20000100800 */
[----:B------:R-:W-:Y:S02]  /*7c50*/  IMAD.MOV R5, RZ, RZ, -R5 ;  /* 0x000000ffff057224 */ /* 0x000fe400078e0a05 */
[----:B------:R-:W-:Y:S01]  /*7c60*/  @!P3 IMAD.IADD R4, R4, 0x1, -R0 ;  /* 0x000000010404b824 */ /* 0x000fe200078e0a00 */
[----:B------:R0:W-:Y:S01]  /*7c70*/  STL [R1+0x31c], R17 ;  /* 0x00031c1101007387 */ /* 0x0001e20000100800 */
[----:B------:R-:W-:-:S02]  /*7c80*/  IMAD.MOV R16, RZ, RZ, -R16 ;  /* 0x000000ffff107224 */ /* 0x000fc400078e0a10 */
[C---:B------:R-:W-:Y:S02]  /*7c90*/  IMAD R11, R0.reuse, R15, R11 ;  /* 0x0000000f000b7224 */ /* 0x040fe400078e020b */
[C---:B------:R-:W-:Y:S02]  /*7ca0*/  IMAD R13, R0.reuse, R5, R13 ;  /* 0x00000005000d7224 */ /* 0x040fe400078e020d */
[C---:B------:R-:W-:Y:S01]  /*7cb0*/  IMAD R12, R0.reuse, R16, R12 ;  /* 0x00000010000c7224 */ /* 0x040fe200078e020c */
[----:B------:R-:W-:Y:S01]  /*7cc0*/  ISETP.GT.U32.AND P5, PT, R0, R11, PT ;  /* 0x0000000b0000720c */ /* 0x000fe20003fa4070 */
[----:B------:R-:W-:Y:S02]  /*7cd0*/  @!P1 IMAD.IADD R10, R10, 0x1, -R0 ;  /* 0x000000010a0a9824 */ /* 0x000fe400078e0a00 */
[----:B0-----:R-:W-:Y:S01]  /*7ce0*/  IMAD.MOV.U32 R17, RZ, RZ, R4 ;  /* 0x000000ffff117224 */ /* 0x001fe200078e0004 */
[C---:B------:R-:W-:Y:S01]  /*7cf0*/  ISETP.GT.U32.AND P3, PT, R0.reuse, R12, PT ;  /* 0x0000000c0000720c */ /* 0x040fe20003f64070 */
[C---:B------:R-:W-:Y:S01]  /*7d00*/  VIADD R3, R9.reuse, 0x76 ;  /* 0x0000007609037836 */ /* 0x040fe20000000000 */
[C---:B------:R-:W-:Y:S01]  /*7d10*/  ISETP.GT.U32.AND P1, PT, R0.reuse, R10, PT ;  /* 0x0000000a0000720c */ /* 0x040fe20003f24070 */
[----:B------:R-:W-:Y:S01]  /*7d20*/  @!P0 IMAD.MOV R17, RZ, RZ, -R17 ;  /* 0x000000ffff118224 */ /* 0x000fe200078e0a11 */
[----:B------:R-:W-:Y:S01]  /*7d30*/  ISETP.GT.U32.AND P0, PT, R0, R13, PT ;  /* 0x0000000d0000720c */ /* 0x000fe20003f04070 */
[C---:B------:R-:W-:Y:S01]  /*7d40*/  VIADD R2, R9.reuse, 0x77 ;  /* 0x0000007709027836 */ /* 0x040fe20000000000 */
[----:B------:R-:W-:Y:S01]  /*7d50*/  IABS R15, R3 ;  /* 0x00000003000f7213 */ /* 0x000fe20000000000 */
[----:B------:R-:W-:Y:S01]  /*7d60*/  VIADD R5, R9, 0x75 ;  /* 0x0000007509057836 */ /* 0x000fe20000000000 */
[----:B------:R0:W-:Y:S01]  /*7d70*/  STL [R1+0x318], R17 ;  /* 0x0003181101007387 */ /* 0x0001e20000100800 */
[--C-:B------:R-:W-:Y:S01]  /*7d80*/  @!P5 IMAD.IADD R11, R11, 0x1, -R0.reuse ;  /* 0x000000010b0bd824 */ /* 0x100fe200078e0a00 */
[----:B------:R-:W-:Y:S01]  /*7d90*/  IABS R14, R2 ;  /* 0x00000002000e7213 */ /* 0x000fe20000000000 */
[----:B------:R-:W-:Y:S01]  /*7da0*/  VIADD R19, R9, 0x6e ;  /* 0x0000006e09137836 */ /* 0x000fe20000000000 */
[----:B------:R-:W-:Y:S01]  /*7db0*/  IABS R6, R5 ;  /* 0x0000000500067213 */ /* 0x000fe20000000000 */
[--C-:B------:R-:W-:Y:S01]  /*7dc0*/  @!P3 IMAD.IADD R12, R12, 0x1, -R0.reuse ;  /* 0x000000010c0cb824 */ /* 0x100fe200078e0a00 */
[----:B------:R-:W-:Y:S01]  /*7dd0*/  ISETP.GT.U32.AND P5, PT, R0, R11, PT ;  /* 0x0000000b0000720c */ /* 0x000fe20003fa4070 */
[--C-:B------:R-:W-:Y:S01]  /*7de0*/  @!P1 IMAD.IADD R10, R10, 0x1, -R0.reuse ;  /* 0x000000010a0a9824 */ /* 0x100fe200078e0a00 */
[----:B------:R-:W-:Y:S01]  /*7df0*/  ISETP.GE.AND P1, PT, R7, RZ, PT ;  /* 0x000000ff0700720c */ /* 0x000fe20003f26270 */
[----:B------:R-:W-:Y:S01]  /*7e00*/  @!P0 IMAD.IADD R13, R13, 0x1, -R0 ;  /* 0x000000010d0d8824 */ /* 0x000fe200078e0a00 */
[----:B------:R-:W-:Y:S01]  /*7e10*/  ISETP.GT.U32.AND P3, PT, R0, R12, PT ;  /* 0x0000000c0000720c */ /* 0x000fe20003f64070 */
[----:B------:R-:W-:Y:S01]  /*7e20*/  IMAD.HI.U32 R7, R18, R15, RZ ;  /* 0x0000000f12077227 */ /* 0x000fe200078e00ff */
[----:B------:R-:W-:-:S02]  /*7e30*/  IABS R20, R19 ;  /* 0x0000001300147213 */ /* 0x000fc40000000000 */
[----:B------:R-:W-:Y:S01]  /*7e40*/  ISETP.GT.U32.AND P0, PT, R0, R13, PT ;  /* 0x0000000d0000720c */ /* 0x000fe20003f04070 */
[----:B------:R-:W-:Y:S02]  /*7e50*/  IMAD.MOV R7, RZ, RZ, -R7 ;  /* 0x000000ffff077224 */ /* 0x000fe400078e0a07 */
[----:B------:R-:W-:-:S04]  /*7e60*/  IMAD.HI.U32 R4, R18, R14, RZ ;  /* 0x0000000e12047227 */ /* 0x000fc800078e00ff */
[C---:B------:R-:W-:Y:S02]  /*7e70*/  IMAD R15, R0.reuse, R7, R15 ;  /* 0x00000007000f7224 */ /* 0x040fe400078e020f */
[----:B0-----:R-:W-:Y:S02]  /*7e80*/  IMAD.MOV.U32 R17, RZ, RZ, R10 ;  /* 0x000000ffff117224 */ /* 0x001fe400078e000a */
[----:B------:R-:W-:Y:S02]  /*7e90*/  IMAD.MOV R4, RZ, RZ, -R4 ;  /* 0x000000ffff047224 */ /* 0x000fe400078e0a04 */
[--C-:B------:R-:W-:Y:S02]  /*7ea0*/  @!P5 IMAD.IADD R11, R11, 0x1, -R0.reuse ;  /* 0x000000010b0bd824 */ /* 0x100fe400078e0a00 */
[--C-:B------:R-:W-:Y:S01]  /*7eb0*/  @!P0 IMAD.IADD R13, R13, 0x1, -R0.reuse ;  /* 0x000000010d0d8824 */ /* 0x100fe200078e0a00 */
[----:B------:R-:W-:Y:S01]  /*7ec0*/  ISETP.GT.U32.AND P0, PT, R0, R15, PT ;  /* 0x0000000f0000720c */ /* 0x000fe20003f04070 */
[----:B------:R-:W-:Y:S01]  /*7ed0*/  @!P3 IMAD.IADD R12, R12, 0x1, -R0 ;  /* 0x000000010c0cb824 */ /* 0x000fe200078e0a00 */
[----:B------:R-:W-:Y:S01]  /*7ee0*/  ISETP.GE.AND P3, PT, R5, RZ, PT ;  /* 0x000000ff0500720c */ /* 0x000fe20003f66270 */
[----:B------:R-:W-:Y:S01]  /*7ef0*/  @!P6 IMAD.MOV R17, RZ, RZ, -R17 ;  /* 0x000000ffff11e224 */ /* 0x000fe200078e0a11 */
[----:B------:R-:W-:Y:S01]  /*7f00*/  ISETP.GE.AND P6, PT, R2, RZ, PT ;  /* 0x000000ff0200720c */ /* 0x000fe20003fc6270 */
[----:B------:R-:W-:-:S02]  /*7f10*/  IMAD R4, R0, R4, R14 ;  /* 0x0000000400047224 */ /* 0x000fc400078e020e */
[----:B------:R-:W-:Y:S01]  /*7f20*/  IMAD.MOV.U32 R16, RZ, RZ, R11 ;  /* 0x000000ffff107224 */ /* 0x000fe200078e000b */
[----:B------:R-:W-:Y:S01]  /*7f30*/  STL [R1+0x314], R17 ;  /* 0x0003141101007387 */ /* 0x000fe20000100800 */
[----:B------:R-:W-:Y:S01]  /*7f40*/  VIADD R2, R9, 0x74 ;  /* 0x0000007409027836 */ /* 0x000fe20000000000 */
[----:B------:R-:W-:Y:S01]  /*7f50*/  ISETP.GT.U32.AND P5, PT, R0, R4, PT ;  /* 0x000000040000720c */ /* 0x000fe20003fa4070 */
[----:B------:R-:W-:Y:S02]  /*7f60*/  IMAD.MOV.U32 R14, RZ, RZ, R12 ;  /* 0x000000ffff0e7224 */ /* 0x000fe400078e000c */
[----:B------:R-:W-:Y:S01]  /*7f70*/  @!P4 IMAD.MOV R16, RZ, RZ, -R16 ;  /* 0x000000ffff10c224 */ /* 0x000fe200078e0a10 */
[----:B------:R-:W-:Y:S01]  /*7f80*/  ISETP.GE.AND P4, PT, R3, RZ, PT ;  /* 0x000000ff0300720c */ /* 0x000fe20003f86270 */
[----:B------:R-:W-:Y:S01]  /*7f90*/  @!P2 IMAD.MOV R14, RZ, RZ, -R14 ;  /* 0x000000ffff0ea224 */ /* 0x000fe200078e0a0e */
[----:B------:R-:W-:Y:S01]  /*7fa0*/  ISETP.GE.AND P2, PT, R2, RZ, PT ;  /* 0x000000ff0200720c */ /* 0x000fe20003f46270 */
[----:B------:R-:W-:Y:S01]  /*7fb0*/  VIADD R3, R9, 0x73 ;  /* 0x0000007309037836 */ /* 0x000fe20000000000 */
[----:B------:R-:W-:Y:S01]  /*7fc0*/  IABS R2, R2 ;  /* 0x0000000200027213 */ /* 0x000fe20000000000 */
[----:B------:R-:W-:Y:S01]  /*7fd0*/  IMAD.MOV.U32 R11, RZ, RZ, R13 ;  /* 0x000000ffff0b7224 */ /* 0x000fe200078e000d */
[----:B------:R-:W-:Y:S01]  /*7fe0*/  STL [R1+0x310], R16 ;  /* 0x0003101001007387 */ /* 0x000fe20000100800 */
[----:B------:R-:W-:-:S02]  /*7ff0*/  @!P0 IMAD.IADD R15, R15, 0x1, -R0 ;  /* 0x000000010f0f8824 */ /* 0x000fc400078e0a00 */
[----:B------:R-:W-:Y:S01]  /*8000*/  @!P1 IMAD.MOV R11, RZ, RZ, -R11 ;  /* 0x000000ffff0b9224 */ /* 0x000fe200078e0a0b */
[----:B------:R0:W-:Y:S01]  /*8010*/  STL [R1+0x2f4], R14 ;  /* 0x0002f40e01007387 */ /* 0x0001e20000100800 */
[----:B------:R-:W-:Y:S01]  /*8020*/  ISETP.GE.AND P1, PT, R3, RZ, PT ;  /* 0x000000ff0300720c */ /* 0x000fe20003f26270 */
[----:B------:R-:W-:Y:S01]  /*8030*/  @!P5 IMAD.IADD R4, R4, 0x1, -R0 ;  /* 0x000000010404d824 */ /* 0x000fe200078e0a00 */
[----:B------:R-:W-:Y:S01]  /*8040*/  ISETP.GT.U32.AND P0, PT, R0, R15, PT ;  /* 0x0000000f0000720c */ /* 0x000fe20003f04070 */
[----:B------:R1:W-:Y:S01]  /*8050*/  STL [R1+0x2f0], R11 ;  /* 0x0002f00b01007387 */ /* 0x0003e20000100800 */
[----:B------:R-:W-:Y:S02]  /*8060*/  IMAD.HI.U32 R10, R18, R6, RZ ;  /* 0x00000006120a7227 */ /* 0x000fe400078e00ff */
[----:B------:R-:W-:Y:S02]  /*8070*/  ISETP.GT.U32.AND P5, PT, R0, R4, PT ;  /* 0x000000040000720c */ /* 0x000fe40003fa4070 */
[----:B------:R-:W-:Y:S01]  /*8080*/  IMAD.MOV R10, RZ, RZ, -R10 ;  /* 0x000000ffff0a7224 */ /* 0x000fe200078e0a0a */
[----:B0-----:R-:W-:Y:S01]  /*8090*/  IABS R14, R3 ;  /* 0x00000003000e7213 */ /* 0x001fe20000000000 */
[----:B------:R-:W-:-:S02]  /*80a0*/  IMAD.MOV.U32 R3, RZ, RZ, R2 ;  /* 0x000000ffff037224 */ /* 0x000fc400078e0002 */
[----:B------:R-:W-:Y:S02]  /*80b0*/  VIADD R5, R9, 0x72 ;  /* 0x0000007209057836 */ /* 0x000fe40000000000 */
[----:B-1----:R-:W-:-:S04]  /*80c0*/  IMAD.HI.U32 R11, R18, R3, RZ ;  /* 0x00000003120b7227 */ /* 0x002fc800078e00ff */
[----:B------:R-:W-:Y:S02]  /*80d0*/  IMAD.MOV R11, RZ, RZ, -R11 ;  /* 0x000000ffff0b7224 */ /* 0x000fe400078e0a0b */
[----:B------:R-:W-:Y:S02]  /*80e0*/  @!P0 IMAD.IADD R15, R15, 0x1, -R0 ;  /* 0x000000010f0f8824 */ /* 0x000fe400078e0a00 */
[----:B------:R-:W-:Y:S02]  /*80f0*/  IMAD R3, R0, R11, R3 ;  /* 0x0000000b00037224 */ /* 0x000fe400078e0203 */
[----:B------:R-:W-:-:S03]  /*8100*/  IMAD.HI.U32 R2, R18, R14, RZ ;  /* 0x0000000e12027227 */ /* 0x000fc600078e00ff */
[----:B------:R-:W-:Y:S01]  /*8110*/  ISETP.GT.U32.AND P0, PT, R0, R3, PT ;  /* 0x000000030000720c */ /* 0x000fe20003f04070 */
[----:B------:R-:W-:Y:S02]  /*8120*/  @!P5 IMAD.IADD R4, R4, 0x1, -R0 ;  /* 0x000000010404d824 */ /* 0x000fe400078e0a00 */
[----:B------:R-:W-:Y:S02]  /*8130*/  IMAD.MOV R2, RZ, RZ, -R2 ;  /* 0x000000ffff027224 */ /* 0x000fe400078e0a02 */
[C---:B------:R-:W-:Y:S01]  /*8140*/  IMAD R16, R0.reuse, R10, R6 ;  /* 0x0000000a00107224 */ /* 0x040fe200078e0206 */
[----:B------:R-:W-:Y:S01]  /*8150*/  IABS R6, R5 ;  /* 0x0000000500067213 */ /* 0x000fe20000000000 */
[----:B------:R-:W-:Y:S02]  /*8160*/  VIADD R10, R9, 0x71 ;  /* 0x00000071090a7836 */ /* 0x000fe40000000000 */
[C---:B------:R-:W-:Y:S01]  /*8170*/  IMAD R14, R0.reuse, R2, R14 ;  /* 0x00000002000e7224 */ /* 0x040fe200078e020e */
[----:B------:R-:W-:Y:S01]  /*8180*/  ISETP.GT.U32.AND P5, PT, R0, R16, PT ;  /* 0x000000100000720c */ /* 0x000fe20003fa4070 */
[----:B------:R-:W-:Y:S01]  /*8190*/  IMAD.MOV.U32 R13, RZ, RZ, R4 ;  /* 0x000000ffff0d7224 */ /* 0x000fe200078e0004 */
[----:B------:R-:W-:Y:S01]  /*81a0*/  IABS R7, R10 ;  /* 0x0000000a00077213 */ /* 0x000fe20000000000 */
[----:B------:R-:W-:-:S02]  /*81b0*/  @!P0 IMAD.IADD R3, R3, 0x1, -R0 ;  /* 0x0000000103038824 */ /* 0x000fc400078e0a00 */
[----:B------:R-:W-:Y:S01]  /*81c0*/  @!P6 IMAD.MOV R13, RZ, RZ, -R13 ;  /* 0x000000ffff0de224 */ /* 0x000fe200078e0a0d */
[----:B------:R-:W-:Y:S01]  /*81d0*/  ISETP.GT.U32.AND P6, PT, R0, R14, PT ;  /* 0x0000000e0000720c */ /* 0x000fe20003fc4070 */
[----:B------:R-:W-:Y:S01]  /*81e0*/  IMAD.HI.U32 R11, R18, R6, RZ ;  /* 0x00000006120b7227 */ /* 0x000fe200078e00ff */
[----:B------:R-:W-:Y:S02]  /*81f0*/  ISETP.GT.U32.AND P0, PT, R0, R3, PT ;  /* 0x000000030000720c */ /* 0x000fe40003f04070 */
[----:B------:R0:W-:Y:S01]  /*8200*/  STL [R1+0x2e0], R13 ;  /* 0x0002e00d01007387 */ /* 0x0001e20000100800 */
[----:B------:R-:W-:-:S04]  /*8210*/  IMAD.HI.U32 R2, R18, R7, RZ ;  /* 0x0000000712027227 */ /* 0x000fc800078e00ff */
[----:B------:R-:W-:Y:S02]  /*8220*/  IMAD.MOV.U32 R12, RZ, RZ, R15 ;  /* 0x000000ffff0c7224 */ /* 0x000fe400078e000f */
[----:B------:R-:W-:Y:S02]  /*8230*/  IMAD.MOV R4, RZ, RZ, -R11 ;  /* 0x000000ffff047224 */ /* 0x000fe400078e0a0b */
[----:B------:R-:W-:Y:S02]  /*8240*/  VIADD R15, R9, 0x70 ;  /* 0x00000070090f7836 */ /* 0x000fe40000000000 */
[----:B------:R-:W-:Y:S02]  /*8250*/  IMAD.MOV R11, RZ, RZ, -R2 ;  /* 0x000000ffff0b7224 */ /* 0x000fe400078e0a02 */
[----:B------:R-:W-:Y:S01]  /*8260*/  IMAD R2, R0, R4, R6 ;  /* 0x0000000400027224 */ /* 0x000fe200078e0206 */
[----:B------:R-:W-:Y:S01]  /*8270*/  IABS R4, R15 ;  /* 0x0000000f00047213 */ /* 0x000fe20000000000 */
[----:B------:R-:W-:-:S02]  /*8280*/  @!P6 IMAD.IADD R14, R14, 0x1, -R0 ;  /* 0x000000010e0ee824 */ /* 0x000fc400078e0a00 */
[----:B------:R-:W-:Y:S01]  /*8290*/  @!P4 IMAD.MOV R12, RZ, RZ, -R12 ;  /* 0x000000ffff0cc224 */ /* 0x000fe200078e0a0c */
[----:B------:R-:W-:Y:S01]  /*82a0*/  ISETP.GE.AND P4, PT, R5, RZ, PT ;  /* 0x000000ff0500720c */ /* 0x000fe20003f86270 */
[----:B------:R-:W-:Y:S01]  /*82b0*/  @!P0 IMAD.IADD R3, R3, 0x1, -R0 ;  /* 0x0000000103038824 */ /* 0x000fe200078e0a00 */
[----:B------:R-:W-:Y:S01]  /*82c0*/  ISETP.GT.U32.AND P0, PT, R0, R2, PT ;  /* 0x000000020000720c */ /* 0x000fe20003f04070 */
[----:B------:R-:W-:Y:S01]  /*82d0*/  IMAD.HI.U32 R5, R18, R4, RZ ;  /* 0x0000000412057227 */ /* 0x000fe200078e00ff */
[C---:B------:R-:W-:Y:S01]  /*82e0*/  ISETP.GT.U32.AND P6, PT, R0.reuse, R14, PT ;  /* 0x0000000e0000720c */ /* 0x040fe20003fc4070 */
[----:B------:R1:W-:Y:S02]  /*82f0*/  STL [R1+0x2d8], R12 ;  /* 0x0002d80c01007387 */ /* 0x0003e40000100800 */
[----:B------:R-:W-:Y:S02]  /*8300*/  IMAD.MOV R5, RZ, RZ, -R5 ;  /* 0x000000ffff057224 */ /* 0x000fe400078e0a05 */
[----:B------:R-:W-:-:S02]  /*8310*/  IMAD R7, R0, R11, R7 ;  /* 0x0000000b00077224 */ /* 0x000fc400078e0207 */
[----:B------:R-:W-:Y:S02]  /*8320*/  VIADD R11, R9, 0x6f ;  /* 0x0000006f090b7836 */ /* 0x000fe40000000000 */
[----:B------:R-:W-:Y:S02]  /*8330*/  IMAD R4, R0, R5, R4 ;  /* 0x0000000500047224 */ /* 0x000fe400078e0204 */
[--C-:B------:R-:W-:Y:S01]  /*8340*/  @!P0 IMAD.IADD R2, R2, 0x1, -R0.reuse ;  /* 0x0000000102028824 */ /* 0x100fe200078e0a00 */
[----:B------:R-:W-:Y:S01]  /*8350*/  IABS R22, R11 ;  /* 0x0000000b00167213 */ /* 0x000fe20000000000 */
[--C-:B------:R-:W-:Y:S01]  /*8360*/  @!P6 IMAD.IADD R14, R14, 0x1, -R0.reuse ;  /* 0x000000010e0ee824 */ /* 0x100fe200078e0a00 */
[----:B------:R-:W-:Y:S01]  /*8370*/  ISETP.GT.U32.AND P0, PT, R0, R4, PT ;  /* 0x000000040000720c */ /* 0x000fe20003f04070 */
[----:B------:R-:W-:Y:S01]  /*8380*/  @!P5 IMAD.IADD R16, R16, 0x1, -R0 ;  /* 0x000000011010d824 */ /* 0x000fe200078e0a00 */
[----:B------:R-:W-:Y:S01]  /*8390*/  ISETP.GT.U32.AND P6, PT, R0, R7, PT ;  /* 0x000000070000720c */ /* 0x000fe20003fc4070 */
[----:B------:R-:W-:-:S03]  /*83a0*/  IMAD.HI.U32 R21, R18, R22, RZ ;  /* 0x0000001612157227 */ /* 0x000fc600078e00ff */
[C---:B------:R-:W-:Y:S01]  /*83b0*/  ISETP.GT.U32.AND P5, PT, R0.reuse, R16, PT ;  /* 0x000000100000720c */ /* 0x040fe20003fa4070 */
[----:B------:R-:W-:Y:S02]  /*83c0*/  IMAD.MOV R21, RZ, RZ, -R21 ;  /* 0x000000ffff157224 */ /* 0x000fe400078e0a15 */
[----:B0-----:R-:W-:Y:S02]  /*83d0*/  VIADD R13, R9, 0x6c ;  /* 0x0000006c090d7836 */ /* 0x001fe40000000000 */
[----:B------:R-:W-:Y:S02]  /*83e0*/  IMAD R21, R0, R21, R22 ;  /* 0x0000001500157224 */ /* 0x000fe400078e0216 */
[----:B------:R-:W-:Y:S01]  /*83f0*/  @!P0 IMAD.IADD R4, R4, 0x1, -R0 ;  /* 0x0000000104048824 */ /* 0x000fe200078e0a00 */
[----:B------:R-:W-:Y:S01]  /*8400*/  IABS R6, R13 ;  /* 0x0000000d00067213 */ /* 0x000fe20000000000 */
[----:B------:R-:W-:Y:S01]  /*8410*/  IMAD.MOV.U32 R22, RZ, RZ, R3 ;  /* 0x000000ffff167224 */ /* 0x000fe200078e0003 */
[----:B------:R-:W-:Y:S01]  /*8420*/  ISETP.GT.U32.AND P0, PT, R0, R2, PT ;  /* 0x000000020000720c */ /* 0x000fe20003f04070 */
[----:B------:R-:W-:-:S04]  /*8430*/  IMAD.HI.U32 R23, R18, R20, RZ ;  /* 0x0000001412177227 */ /* 0x000fc800078e00ff */
[----:B------:R-:W-:Y:S01]  /*8440*/  @!P6 IMAD.IADD R7, R7, 0x1, -R0 ;  /* 0x000000010707e824 */ /* 0x000fe200078e0a00 */
[C---:B------:R-:W-:Y:S01]  /*8450*/  ISETP.GT.U32.AND P6, PT, R0.reuse, R21, PT ;  /* 0x000000150000720c */ /* 0x040fe20003fc4070 */
[----:B------:R-:W-:Y:S01]  /*8460*/  @!P2 IMAD.MOV R22, RZ, RZ, -R22 ;  /* 0x000000ffff16a224 */ /* 0x000fe200078e0a16 */
[----:B------:R-:W-:Y:S01]  /*8470*/  ISETP.GT.U32.AND P2, PT, R0, R4, PT ;  /* 0x000000040000720c */ /* 0x000fe20003f44070 */
[----:B-1----:R-:W-:Y:S02]  /*8480*/  VIADD R12, R9, 0x6d ;  /* 0x0000006d090c7836 */ /* 0x002fe40000000000 */
[----:B------:R-:W-:-:S04]  /*8490*/  IMAD.HI.U32 R5, R18, R6, RZ ;  /* 0x0000000612057227 */ /* 0x000fc800078e00ff */
[----:B------:R-:W-:Y:S02]  /*84a0*/  IMAD.MOV R23, RZ, RZ, -R23 ;  /* 0x000000ffff177224 */ /* 0x000fe400078e0a17 */
[----:B------:R-:W-:Y:S01]  /*84b0*/  @!P5 IMAD.IADD R16, R16, 0x1, -R0 ;  /* 0x000000011010d824 */ /* 0x000fe200078e0a00 */
[----:B------:R-:W-:Y:S01]  /*84c0*/  ISETP.GE.AND P5, PT, R10, RZ, PT ;  /* 0x000000ff0a00720c */ /* 0x000fe20003fa6270 */
[C---:B------:R-:W-:Y:S01]  /*84d0*/  IMAD R20, R0.reuse, R23, R20 ;  /* 0x0000001700147224 */ /* 0x040fe200078e0214 */
[----:B------:R-:W-:Y:S01]  /*84e0*/  IABS R10, R12 ;  /* 0x0000000c000a7213 */ /* 0x000fe20000000000 */
[----:B------:R-:W-:Y:S02]  /*84f0*/  IMAD.MOV R5, RZ, RZ, -R5 ;  /* 0x000000ffff057224 */ /* 0x000fe400078e0a05 */
[----:B------:R-:W-:Y:S02]  /*8500*/  IMAD.MOV.U32 R24, RZ, RZ, R16 ;  /* 0x000000ffff187224 */ /* 0x000fe400078e0010 */
[----:B------:R-:W-:-:S02]  /*8510*/  IMAD R5, R0, R5, R6 ;  /* 0x0000000500057224 */ /* 0x000fc400078e0206 */
[----:B------:R-:W-:Y:S01]  /*8520*/  @!P1 IMAD.MOV R14, RZ, RZ, -R14 ;  /* 0x000000ffff0e9224 */ /* 0x000fe200078e0a0e */
[----:B------:R-:W-:Y:S01]  /*8530*/  ISETP.GT.U32.AND P1, PT, R0, R20, PT ;  /* 0x000000140000720c */ /* 0x000fe20003f24070 */
[----:B------:R-:W-:-:S04]  /*8540*/  IMAD.HI.U32 R17, R18, R10, RZ ;  /* 0x0000000a12117227 */ /* 0x000fc800078e00ff */
[----:B------:R-:W-:Y:S02]  /*8550*/  @!P6 IMAD.IADD R21, R21, 0x1, -R0 ;  /* 0x000000011515e824 */ /* 0x000fe400078e0a00 */
[----:B------:R-:W-:Y:S01]  /*8560*/  @!P3 IMAD.MOV R24, RZ, RZ, -R24 ;  /* 0x000000ffff18b224 */ /* 0x000fe200078e0a18 */
[----:B------:R-:W-:Y:S01]  /*8570*/  ISETP.GT.U32.AND P3, PT, R0, R7, PT ;  /* 0x000000070000720c */ /* 0x000fe20003f64070 */
[----:B------:R-:W-:Y:S01]  /*8580*/  @!P2 IMAD.IADD R4, R4, 0x1, -R0 ;  /* 0x000000010404a824 */ /* 0x000fe200078e0a00 */
[C---:B------:R-:W-:Y:S01]  /*8590*/  ISETP.GT.U32.AND P2, PT, R0.reuse, R5, PT ;  /* 0x000000050000720c */ /* 0x040fe20003f44070 */
[----:B------:R-:W-:Y:S01]  /*85a0*/  IMAD.MOV R17, RZ, RZ, -R17 ;  /* 0x000000ffff117224 */ /* 0x000fe200078e0a11 */
[C---:B------:R-:W-:Y:S01]  /*85b0*/  ISETP.GT.U32.AND P6, PT, R0.reuse, R21, PT ;  /* 0x000000150000720c */ /* 0x040fe20003fc4070 */
[----:B------:R-:W-:Y:S01]  /*85c0*/  VIADD R16, R9, 0x6a ;  /* 0x0000006a09107836 */ /* 0x000fe20000000000 */
[----:B------:R-:W-:Y:S01]  /*85d0*/  STL [R1+0x2cc], R24 ;  /* 0x0002cc1801007387 */ /* 0x000fe20000100800 */
[----:B------:R-:W-:-:S02]  /*85e0*/  IMAD R10, R0, R17, R10 ;  /* 0x00000011000a7224 */ /* 0x000fc400078e020a */
[----:B------:R-:W-:Y:S01]  /*85f0*/  VIADD R17, R9, 0x6b ;  /* 0x0000006b09117836 */ /* 0x000fe20000000000 */
[----:B------:R-:W-:Y:S01]  /*8600*/  IABS R3, R16 ;  /* 0x0000001000037213 */ /* 0x000fe20000000000 */
[--C-:B------:R-:W-:Y:S01]  /*8610*/  @!P0 IMAD.IADD R2, R2, 0x1, -R0.reuse ;  /* 0x0000000102028824 */ /* 0x100fe200078e0a00 */
[----:B------:R-:W-:Y:S01]  /*8620*/  ISETP.GT.U32.AND P0, PT, R0, R10, PT ;  /* 0x0000000a0000720c */ /* 0x000fe20003f04070 */
[--C-:B------:R-:W-:Y:S01]  /*8630*/  @!P1 IMAD.IADD R20, R20, 0x1, -R0.reuse ;  /* 0x0000000114149824 */ /* 0x100fe200078e0a00 */
[----:B------:R-:W-:Y:S01]  /*8640*/  IABS R6, R17 ;  /* 0x0000001100067213 */ /* 0x000fe20000000000 */
[----:B------:R-:W-:Y:S01]  /*8650*/  STL [R1+0x2c8], R22 ;  /* 0x0002c81601007387 */ /* 0x000fe20000100800 */
[--C-:B------:R-:W-:Y:S01]  /*8660*/  @!P3 IMAD.IADD R7, R7, 0x1, -R0.reuse ;  /* 0x000000010707b824 */ /* 0x100fe200078e0a00 */
[----:B------:R-:W-:Y:S01]  /*8670*/  ISETP.GE.AND P3, PT, R15, RZ, PT ;  /* 0x000000ff0f00720c */ /* 0x000fe20003f66270 */
[----:B------:R-:W-:Y:S01]  /*8680*/  @!P2 IMAD.IADD R5, R5, 0x1, -R0 ;  /* 0x000000010505a824 */ /* 0x000fe200078e0a00 */
[----:B------:R0:W-:Y:S01]  /*8690*/  STL [R1+0x2c4], R14 ;  /* 0x0002c40e01007387 */ /* 0x0001e20000100800 */
[----:B------:R-:W-:Y:S01]  /*86a0*/  ISETP.GT.U32.AND P2, PT, R0, R20, PT ;  /* 0x000000140000720c */ /* 0x000fe20003f44070 */
[----:B------:R-:W-:Y:S01]  /*86b0*/  IMAD.HI.U32 R15, R18, R3, RZ ;  /* 0x00000003120f7227 */ /* 0x000fe200078e00ff */
[----:B------:R-:W-:-:S03]  /*86c0*/  ISETP.GE.AND P1, PT, R19, RZ, PT ;  /* 0x000000ff1300720c */ /* 0x000fc60003f26270 */
[----:B------:R-:W-:Y:S01]  /*86d0*/  @!P6 IMAD.IADD R21, R21, 0x1, -R0 ;  /* 0x000000011515e824 */ /* 0x000fe200078e0a00 */
[----:B------:R-:W-:Y:S01]  /*86e0*/  ISETP.GE.AND P6, PT, R11, RZ, PT ;  /* 0x000000ff0b00720c */ /* 0x000fe20003fc6270 */
[----:B------:R-:W-:Y:S02]  /*86f0*/  IMAD.MOV R15, RZ, RZ, -R15 ;  /* 0x000000ffff0f7224 */ /* 0x000fe400078e0a0f */
[----:B0-----:R-:W-:-:S04]  /*8700*/  IMAD.HI.U32 R14, R18, R6, RZ ;  /* 0x00000006120e7227 */ /* 0x001fc800078e00ff */
[----:B------:R-:W-:Y:S02]  /*8710*/  IMAD.MOV R14, RZ, RZ, -R14 ;  /* 0x000000ffff0e7224 */ /* 0x000fe400078e0a0e */
[----:B------:R-:W-:Y:S01]  /*8720*/  @!P0 IMAD.IADD R10, R10, 0x1, -R0 ;  /* 0x000000010a0a8824 */ /* 0x000fe200078e0a00 */
[----:B------:R-:W-:Y:S01]  /*8730*/  ISETP.GE.AND P0, PT, R12, RZ, PT ;  /* 0x000000ff0c00720c */ /* 0x000fe20003f06270 */
[----:B------:R-:W-:Y:S02]  /*8740*/  IMAD.MOV.U32 R22, RZ, RZ, R7 ;  /* 0x000000ffff167224 */ /* 0x000fe400078e0007 */
[C---:B------:R-:W-:Y:S02]  /*8750*/  IMAD R6, R0.reuse, R14, R6 ;  /* 0x0000000e00067224 */ /* 0x040fe400078e0206 */
[----:B------:R-:W-:Y:S02]  /*8760*/  IMAD R3, R0, R15, R3 ;  /* 0x0000000f00037224 */ /* 0x000fe400078e0203 */
[----:B------:R-:W-:-:S02]  /*8770*/  IMAD.MOV.U32 R23, RZ, RZ, R2 ;  /* 0x000000ffff177224 */ /* 0x000fc400078e0002 */
[----:B------:R-:W-:Y:S02]  /*8780*/  IMAD.MOV.U32 R11, RZ, RZ, R4 ;  /* 0x000000ffff0b7224 */ /* 0x000fe400078e0004 */
[----:B------:R-:W-:Y:S01]  /*8790*/  @!P5 IMAD.MOV R22, RZ, RZ, -R22 ;  /* 0x000000ffff16d224 */ /* 0x000fe200078e0a16 */
[C---:B------:R-:W-:Y:S01]  /*87a0*/  ISETP.GT.U32.AND P5, PT, R0.reuse, R10, PT ;  /* 0x0000000a0000720c */ /* 0x040fe20003fa4070 */
[----:B------:R-:W-:Y:S02]  /*87b0*/  IMAD.MOV.U32 R7, RZ, RZ, R21 ;  /* 0x000000ffff077224 */ /* 0x000fe400078e0015 */
[----:B------:R-:W-:Y:S02]  /*87c0*/  VIADD R2, R9, 0x69 ;  /* 0x0000006909027836 */ /* 0x000fe40000000000 */
[----:B------:R-:W-:Y:S01]  /*87d0*/  @!P4 IMAD.MOV R23, RZ, RZ, -R23 ;  /* 0x000000ffff17c224 */ /* 0x000fe200078e0a17 */
[C---:B------:R-:W-:Y:S01]  /*87e0*/  ISETP.GT.U32.AND P4, PT, R0.reuse, R5, PT ;  /* 0x000000050000720c */ /* 0x040fe20003f84070 */
[----:B------:R-:W-:Y:S01]  /*87f0*/  @!P3 IMAD.MOV R11, RZ, RZ, -R11 ;  /* 0x000000ffff0bb224 */ /* 0x000fe200078e0a0b */
[----:B------:R-:W-:Y:S01]  /*8800*/  ISETP.GT.U32.AND P3, PT, R0, R6, PT ;  /* 0x000000060000720c */ /* 0x000fe20003f64070 */
[----:B------:R-:W-:Y:S01]  /*8810*/  @!P2 IMAD.IADD R20, R20, 0x1, -R0 ;  /* 0x000000011414a824 */ /* 0x000fe200078e0a00 */
[----:B------:R-:W-:Y:S01]  /*8820*/  ISETP.GT.U32.AND P2, PT, R0, R3, PT ;  /* 0x000000030000720c */ /* 0x000fe20003f44070 */
[----:B------:R-:W-:Y:S01]  /*8830*/  @!P6 IMAD.MOV R7, RZ, RZ, -R7 ;  /* 0x000000ffff07e224 */ /* 0x000fe200078e0a07 */
[----:B------:R-:W-:Y:S01]  /*8840*/  ISETP.GE.AND P6, PT, R13, RZ, PT ;  /* 0x000000ff0d00720c */ /* 0x000fe20003fc6270 */
[----:B------:R-:W-:Y:S01]  /*8850*/  STL [R1+0x2c0], R23 ;  /* 0x0002c01701007387 */ /* 0x000fe20000100800 */
[----:B------:R-:W-:Y:S01]  /*8860*/  IABS R13, R2 ;  /* 0x00000002000d7213 */ /* 0x000fe20000000000 */
[----:B------:R-:W-:-:S02]  /*8870*/  VIADD R4, R9, 0x68 ;  /* 0x0000006809047836 */ /* 0x000fc40000000000 */
[----:B------:R-:W-:Y:S01]  /*8880*/  STL [R1+0x2bc], R22 ;  /* 0x0002bc1601007387 */ /* 0x000fe20000100800 */
[--C-:B------:R-:W-:Y:S01]  /*8890*/  @!P5 IMAD.IADD R10, R10, 0x1, -R0.reuse ;  /* 0x000000010a0ad824 */ /* 0x100fe200078e0a00 */
[----:B------:R-:W-:Y:S01]  /*88a0*/  ISETP.GE.AND P5, PT, R17, RZ, PT ;  /* 0x000000ff1100720c */ /* 0x000fe20003fa6270 */
[--C-:B------:R-:W-:Y:S01]  /*88b0*/  @!P4 IMAD.IADD R5, R5, 0x1, -R0.reuse ;  /* 0x000000010505c824 */ /* 0x100fe200078e0a00 */
[----:B------:R0:W-:Y:S01]  /*88c0*/  STL [R1+0x2ac], R11 ;  /* 0x0002ac0b01007387 */ /* 0x0001e20000100800 */
[----:B------:R-:W-:Y:S01]  /*88d0*/  @!P3 IMAD.IADD R6, R6, 0x1, -R0 ;  /* 0x000000010606b824 */ /* 0x000fe200078e0a00 */
[----:B------:R-:W-:Y:S01]  /*88e0*/  ISETP.GE.AND P3, PT, R2, RZ, PT ;  /* 0x000000ff0200720c */ /* 0x000fe20003f66270 */
[----:B------:R-:W-:Y:S01]  /*88f0*/  IMAD.MOV.U32 R14, RZ, RZ, R20 ;  /* 0x000000ffff0e7224 */ /* 0x000fe200078e0014 */
[----:B------:R1:W-:Y:S01]  /*8900*/  STL [R1+0x294], R7 ;  /* 0x0002940701007387 */ /* 0x0003e20000100800 */
[----:B------:R-:W-:Y:S01]  /*8910*/  @!P2 IMAD.IADD R3, R3, 0x1, -R0 ;  /* 0x000000010303a824 */ /* 0x000fe200078e0a00 */
[----:B------:R-:W-:Y:S01]  /*8920*/  ISETP.GE.AND P4, PT, R16, RZ, PT ;  /* 0x000000ff1000720c */ /* 0x000fe20003f86270 */
[----:B------:R-:W-:-:S02]  /*8930*/  IMAD.MOV.U32 R12, RZ, RZ, R10 ;  /* 0x000000ffff0c7224 */ /* 0x000fc400078e000a */
[----:B------:R-:W-:Y:S01]  /*8940*/  @!P1 IMAD.MOV R14, RZ, RZ, -R14 ;  /* 0x000000ffff0e9224 */ /* 0x000fe200078e0a0e */
[----:B------:R-:W-:Y:S01]  /*8950*/  ISETP.GT.U32.AND P1, PT, R0, R6, PT ;  /* 0x000000060000720c */ /* 0x000fe20003f24070 */
[----:B0-----:R-:W-:Y:S01]  /*8960*/  IMAD.HI.U32 R11, R18, R13, RZ ;  /* 0x0000000d120b7227 */ /* 0x001fe200078e00ff */
[C---:B------:R-:W-:Y:S02]  /*8970*/  ISETP.GT.U32.AND P2, PT, R0.reuse, R3, PT ;  /* 0x000000030000720c */ /* 0x040fe40003f44070 */
[----:B-1----:R-:W-:Y:S01]  /*8980*/  IABS R7, R4 ;  /* 0x0000000400077213 */ /* 0x002fe20000000000 */
[----:B------:R-:W-:Y:S01]  /*8990*/  IMAD.MOV R11, RZ, RZ, -R11 ;  /* 0x000000ffff0b7224 */ /* 0x000fe200078e0a0b */
[----:B------:R0:W-:Y:S01]  /*89a0*/  STL [R1+0x290], R14 ;  /* 0x0002900e01007387 */ /* 0x0001e20000100800 */
[----:B------:R-:W-:Y:S02]  /*89b0*/  IMAD.MOV.U32 R10, RZ, RZ, R5 ;  /* 0x000000ffff0a7224 */ /* 0x000fe400078e0005 */
[----:B------:R-:W-:-:S02]  /*89c0*/  IMAD R13, R0, R11, R13 ;  /* 0x0000000b000d7224 */ /* 0x000fc400078e020d */
[----:B------:R-:W-:-:S04]  /*89d0*/  IMAD.HI.U32 R2, R18, R7, RZ ;  /* 0x0000000712027227 */ /* 0x000fc800078e00ff */
[----:B------:R-:W-:Y:S01]  /*89e0*/  @!P6 IMAD.MOV R10, RZ, RZ, -R10 ;  /* 0x000000ffff0ae224 */ /* 0x000fe200078e0a0a */
[----:B------:R-:W-:Y:S01]  /*89f0*/  ISETP.GT.U32.AND P6, PT, R0, R13, PT ;  /* 0x0000000d0000720c */ /* 0x000fe20003fc4070 */
[----:B------:R-:W-:Y:S02]  /*8a00*/  IMAD.MOV R2, RZ, RZ, -R2 ;  /* 0x000000ffff027224 */ /* 0x000fe400078e0a02 */
[--C-:B------:R-:W-:Y:S02]  /*8a10*/  @!P1 IMAD.IADD R6, R6, 0x1, -R0.reuse ;  /* 0x0000000106069824 */ /* 0x100fe400078e0a00 */
[C---:B------:R-:W-:Y:S02]  /*8a20*/  IMAD R16, R0.reuse, R2, R7 ;  /* 0x0000000200107224 */ /* 0x040fe400078e0207 */
[----:B------:R-:W-:Y:S02]  /*8a30*/  @!P2 IMAD.IADD R3, R3, 0x1, -R0 ;  /* 0x000000010303a824 */ /* 0x000fe400078e0a00 */
[----:B0-----:R-:W-:Y:S01]  /*8a40*/  VIADD R14, R9, 0x67 ;  /* 0x00000067090e7836 */ /* 0x001fe20000000000 */
[----:B------:R-:W-:Y:S01]  /*8a50*/  ISETP.GT.U32.AND P2, PT, R0, R16, PT ;  /* 0x000000100000720c */ /* 0x000fe20003f44070 */
[----:B------:R-:W-:-:S02]  /*8a60*/  IMAD.MOV.U32 R7, RZ, RZ, R6 ;  /* 0x000000ffff077224 */ /* 0x000fc400078e0006 */
[----:B------:R-:W-:Y:S01]  /*8a70*/  @!P6 IMAD.IADD R13, R13, 0x1, -R0 ;  /* 0x000000010d0de824 */ /* 0x000fe200078e0a00 */
[----:B------:R-:W-:Y:S01]  /*8a80*/  ISETP.GE.AND P1, PT, R14, RZ, PT ;  /* 0x000000ff0e00720c */ /* 0x000fe20003f26270 */
[----:B------:R-:W-:Y:S01]  /*8a90*/  @!P0 IMAD.MOV R12, RZ, RZ, -R12 ;  /* 0x000000ffff0c8224 */ /* 0x000fe200078e0a0c */
[----:B------:R-:W-:Y:S01]  /*8aa0*/  ISETP.GE.AND P0, PT, R4, RZ, PT ;  /* 0x000000ff0400720c */ /* 0x000fe20003f06270 */
[C---:B------:R-:W-:Y:S01]  /*8ab0*/  VIADD R4, R9.reuse, 0x65 ;  /* 0x0000006509047836 */ /* 0x040fe20000000000 */
[----:B------:R-:W-:Y:S01]  /*8ac0*/  IABS R14, R14 ;  /* 0x0000000e000e7213 */ /* 0x000fe20000000000 */
[----:B------:R-:W-:Y:S01]  /*8ad0*/  @!P5 IMAD.MOV R7, RZ, RZ, -R7 ;  /* 0x000000ffff07d224 */ /* 0x000fe200078e0a07 */
[----:B------:R-:W-:Y:S01]  /*8ae0*/  ISETP.GT.U32.AND P5, PT, R0, R13, PT ;  /* 0x0000000d0000720c */ /* 0x000fe20003fa4070 */
[----:B------:R-:W-:Y:S01]  /*8af0*/  VIADD R5, R9, 0x66 ;  /* 0x0000006609057836 */ /* 0x000fe20000000000 */
[----:B------:R0:W-:Y:S01]  /*8b00*/  STL [R1+0x268], R12 ;  /* 0x0002680c01007387 */ /* 0x0001e20000100800 */
[----:B------:R-:W-:-:S02]  /*8b10*/  @!P2 IMAD.IADD R16, R16, 0x1, -R0 ;  /* 0x000000011010a824 */ /* 0x000fc400078e0a00 */
[----:B------:R-:W-:Y:S01]  /*8b20*/  @!P4 IMAD.MOV R3, RZ, RZ, -R3 ;  /* 0x000000ffff03c224 */ /* 0x000fe200078e0a03 */
[----:B------:R1:W-:Y:S01]  /*8b30*/  STL [R1+0x220], R10 ;  /* 0x0002200a01007387 */ /* 0x0003e20000100800 */
[----:B------:R-:W-:Y:S01]  /*8b40*/  IABS R2, R5 ;  /* 0x0000000500027213 */ /* 0x000fe20000000000 */
[----:B------:R-:W-:Y:S01]  /*8b50*/  VIADD R11, R9, 0x62 ;  /* 0x00000062090b7836 */ /* 0x000fe20000000000 */
[----:B------:R-:W-:Y:S01]  /*8b60*/  ISETP.GE.AND P6, PT, R5, RZ, PT ;  /* 0x000000ff0500720c */ /* 0x000fe20003fc6270 */
[----:B------:R2:W-:Y:S01]  /*8b70*/  STL [R1+0x10c], R7 ;  /* 0x00010c0701007387 */ /* 0x0005e20000100800 */
[----:B------:R-:W-:Y:S01]  /*8b80*/  ISETP.GT.U32.AND P2, PT, R0, R16, PT ;  /* 0x000000100000720c */ /* 0x000fe20003f44070 */
[----:B------:R-:W-:Y:S01]  /*8b90*/  IMAD.HI.U32 R6, R18, R2, RZ ;  /* 0x0000000212067227 */ /* 0x000fe200078e00ff */
[----:B0-----:R-:W-:Y:S01]  /*8ba0*/  IABS R12, R4 ;  /* 0x00000004000c7213 */ /* 0x001fe20000000000 */
[----:B------:R0:W-:Y:S01]  /*8bb0*/  STL [R1+0x218], R3 ;  /* 0x0002180301007387 */ /* 0x0001e20000100800 */
[----:B------:R-:W-:Y:S01]  /*8bc0*/  ISETP.GE.AND P4, PT, R4, RZ, PT ;  /* 0x000000ff0400720c */ /* 0x000fe20003f86270 */
[----:B------:R-:W-:Y:S01]  /*8bd0*/  @!P5 IMAD.IADD R13, R13, 0x1, -R0 ;  /* 0x000000010d0dd824 */ /* 0x000fe200078e0a00 */
[----:B-1----:R-:W-:Y:S01]  /*8be0*/  IABS R10, R11 ;  /* 0x0000000b000a7213 */ /* 0x002fe20000000000 */
[----:B------:R-:W-:-:S04]  /*8bf0*/  IMAD.HI.U32 R5, R18, R12, RZ ;  /* 0x0000000c12057227 */ /* 0x000fc800078e00ff */
[----:B--2---:R-:W-:-:S04]  /*8c00*/  IMAD.HI.U32 R7, R18, R14, RZ ;  /* 0x0000000e12077227 */ /* 0x004fc800078e00ff */
[----:B------:R-:W-:Y:S02]  /*8c10*/  IMAD.MOV R7, RZ, RZ, -R7 ;  /* 0x000000ffff077224 */ /* 0x000fe400078e0a07 */
[----:B------:R-:W-:Y:S02]  /*8c20*/  IMAD.MOV R5, RZ, RZ, -R5 ;  /* 0x000000ffff057224 */ /* 0x000fe400078e0a05 */
[C---:B------:R-:W-:Y:S02]  /*8c30*/  IMAD R14, R0.reuse, R7, R14 ;  /* 0x00000007000e7224 */ /* 0x040fe400078e020e */
[----:B------:R-:W-:Y:S02]  /*8c40*/  IMAD.MOV R6, RZ, RZ, -R6 ;  /* 0x000000ffff067224 */ /* 0x000fe400078e0a06 */
[C---:B------:R-:W-:Y:S01]  /*8c50*/  IMAD R12, R0.reuse, R5, R12 ;  /* 0x00000005000c7224 */ /* 0x040fe200078e020c */
[----:B------:R-:W-:Y:S01]  /*8c60*/  ISETP.GT.U32.AND P5, PT, R0, R14, PT ;  /* 0x0000000e0000720c */ /* 0x000fe20003fa4070 */
[----:B------:R-:W-:-:S02]  /*8c70*/  IMAD.MOV.U32 R17, RZ, RZ, R13 ;  /* 0x000000ffff117224 */ /* 0x000fc400078e000d */
[C---:B------:R-:W-:Y:S02]  /*8c80*/  IMAD R2, R0.reuse, R6, R2 ;  /* 0x0000000600027224 */ /* 0x040fe400078e0202 */
[----:B------:R-:W-:Y:S01]  /*8c90*/  @!P3 IMAD.MOV R17, RZ, RZ, -R17 ;  /* 0x000000ffff11b224 */ /* 0x000fe200078e0a11 */
[----:B------:R-:W-:Y:S01]  /*8ca0*/  ISETP.GT.U32.AND P3, PT, R0, R12, PT ;  /* 0x0000000c0000720c */ /* 0x000fe20003f64070 */
[--C-:B------:R-:W-:Y:S01]  /*8cb0*/  @!P2 IMAD.IADD R16, R16, 0x1, -R0.reuse ;  /* 0x000000011010a824 */ /* 0x100fe200078e0a00 */
[----:B------:R-:W-:Y:S01]  /*8cc0*/  ISETP.GT.U32.AND P2, PT, R0, R2, PT ;  /* 0x000000020000720c */ /* 0x000fe20003f44070 */
[C---:B0-----:R-:W-:Y:S01]  /*8cd0*/  VIADD R3, R9.reuse, 0x64 ;  /* 0x0000006409037836 */ /* 0x041fe20000000000 */
[----:B------:R-:W-:Y:S01]  /*8ce0*/  STL [R1+0x108], R17 ;  /* 0x0001081101007387 */ /* 0x000fe20000100800 */
[C---:B------:R-:W-:Y:S02]  /*8cf0*/  VIADD R7, R9.reuse, 0x63 ;  /* 0x0000006309077836 */ /* 0x040fe40000000000 */
[----:B------:R-:W-:Y:S01]  /*8d00*/  @!P5 IMAD.IADD R14, R14, 0x1, -R0 ;  /* 0x000000010e0ed824 */ /* 0x000fe200078e0a00 */
[----:B------:R-:W-:Y:S01]  /*8d10*/  IABS R6, R3 ;  /* 0x0000000300067213 */ /* 0x000fe20000000000 */
[----:B------:R-:W-:Y:S01]  /*8d20*/  VIADD R4, R9, 0x61 ;  /* 0x0000006109047836 */ /* 0x000fe20000000000 */
[----:B------:R-:W-:Y:S01]  /*8d30*/  IABS R15, R7 ;  /* 0x00000007000f7213 */ /* 0x000fe20000000000 */
[----:B------:R-:W-:Y:S01]  /*8d40*/  @!P0 IMAD.MOV R16, RZ, RZ, -R16 ;  /* 0x000000ffff108224 */ /* 0x000fe200078e0a10 */
[----:B------:R-:W-:Y:S01]  /*8d50*/  ISETP.GT.U32.AND P5, PT, R0, R14, PT ;  /* 0x0000000e0000720c */ /* 0x000fe20003fa4070 */
[--C-:B------:R-:W-:Y:S01]  /*8d60*/  @!P3 IMAD.IADD R12, R12, 0x1, -R0.reuse ;  /* 0x000000010c0cb824 */ /* 0x100fe200078e0a00 */
[----:B------:R-:W-:Y:S01]  /*8d70*/  ISETP.GE.AND P0, PT, R3, RZ, PT ;  /* 0x000000ff0300720c */ /* 0x000fe20003f06270 */
[----:B------:R-:W-:Y:S01]  /*8d80*/  IMAD.HI.U32 R13, R18, R6, RZ ;  /* 0x00000006120d7227 */ /* 0x000fe200078e00ff */
[----:B------:R-:W-:Y:S01]  /*8d90*/  IABS R5, R4 ;  /* 0x0000000400057213 */ /* 0x000fe20000000000 */
[----:B------:R0:W-:Y:S01]  /*8da0*/  STL [R1+0x214], R16 ;  /* 0x0002141001007387 */ /* 0x0001e20000100800 */
[----:B------:R-:W-:Y:S01]  /*8db0*/  ISETP.GT.U32.AND P3, PT, R0, R12, PT ;  /* 0x0000000c0000720c */ /* 0x000fe20003f64070 */
[----:B------:R-:W-:-:S02]  /*8dc0*/  @!P2 IMAD.IADD R2, R2, 0x1, -R0 ;  /* 0x000000010202a824 */ /* 0x000fc400078e0a00 */
[----:B------:R-:W-:-:S03]  /*8dd0*/  IMAD.MOV R13, RZ, RZ, -R13 ;  /* 0x000000ffff0d7224 */ /* 0x000fc600078e0a0d */
[C---:B------:R-:W-:Y:S01]  /*8de0*/  ISETP.GT.U32.AND P2, PT, R0.reuse, R2, PT ;  /* 0x000000020000720c */ /* 0x040fe20003f44070 */
[----:B------:R-:W-:Y:S02]  /*8df0*/  IMAD R3, R0, R13, R6 ;  /* 0x0000000d00037224 */ /* 0x000fe400078e0206 */
[----:B------:R-:W-:-:S04]  /*8e00*/  IMAD.HI.U32 R6, R18, R10, RZ ;  /* 0x0000000a12067227 */ /* 0x000fc800078e00ff */
[----:B0-----:R-:W-:-:S04]  /*8e10*/  IMAD.HI.U32 R16, R18, R15, RZ ;  /* 0x0000000f12107227 */ /* 0x001fc800078e00ff */
[----:B------:R-:W-:Y:S01]  /*8e20*/  @!P5 IMAD.IADD R14, R14, 0x1, -R0 ;  /* 0x000000010e0ed824 */ /* 0x000fe200078e0a00 */
[----:B------:R-:W-:Y:S01]  /*8e30*/  ISETP.GT.U32.AND P5, PT, R0, R3, PT ;  /* 0x000000030000720c */ /* 0x000fe20003fa4070 */
[----:B------:R-:W-:-:S04]  /*8e40*/  IMAD.HI.U32 R13, R18, R5, RZ ;  /* 0x00000005120d7227 */ /* 0x000fc800078e00ff */
[----:B------:R-:W-:Y:S02]  /*8e50*/  IMAD.MOV R6, RZ, RZ, -R6 ;  /* 0x000000ffff067224 */ /* 0x000fe400078e0a06 */
[----:B------:R-:W-:Y:S02]  /*8e60*/  IMAD.MOV R16, RZ, RZ, -R16 ;  /* 0x000000ffff107224 */ /* 0x000fe400078e0a10 */
[----:B------:R-:W-:Y:S02]  /*8e70*/  IMAD.MOV R13, RZ, RZ, -R13 ;  /* 0x000000ffff0d7224 */ /* 0x000fe400078e0a0d */
[----:B------:R-:W-:Y:S02]  /*8e80*/  IMAD R10, R0, R6, R10 ;  /* 0x00000006000a7224 */ /* 0x000fe400078e020a */
[--C-:B------:R-:W-:Y:S02]  /*8e90*/  @!P3 IMAD.IADD R12, R12, 0x1, -R0.reuse ;  /* 0x000000010c0cb824 */ /* 0x100fe400078e0a00 */
[----:B------:R-:W-:Y:S01]  /*8ea0*/  VIADD R6, R9, 0x60 ;  /* 0x0000006009067836 */ /* 0x000fe20000000000 */
[----:B------:R-:W-:Y:S01]  /*8eb0*/  ISETP.GT.U32.AND P3, PT, R0, R10, PT ;  /* 0x0000000a0000720c */ /* 0x000fe20003f64070 */
[----:B------:R-:W-:Y:S01]  /*8ec0*/  @!P2 IMAD.IADD R2, R2, 0x1, -R0 ;  /* 0x000000010202a824 */ /* 0x000fe200078e0a00 */
[----:B------:R-:W-:Y:S01]  /*8ed0*/  ISETP.GE.AND P2, PT, R7, RZ, PT ;  /* 0x000000ff0700720c */ /* 0x000fe20003f46270 */
[----:B------:R-:W-:-:S02]  /*8ee0*/  IMAD.MOV.U32 R17, RZ, RZ, R14 ;  /* 0x000000ffff117224 */ /* 0x000fc400078e000e */
[C---:B------:R-:W-:Y:S02]  /*8ef0*/  IMAD R7, R0.reuse, R16, R15 ;  /* 0x0000001000077224 */ /* 0x040fe400078e020f */
[C---:B------:R-:W-:Y:S01]  /*8f00*/  IMAD R5, R0.reuse, R13, R5 ;  /* 0x0000000d00057224 */ /* 0x040fe200078e0205 */
[----:B------:R-:W-:Y:S01]  /*8f10*/  IABS R13, R6 ;  /* 0x00000006000d7213 */ /* 0x000fe20000000000 */
[----:B------:R-:W-:Y:S02]  /*8f20*/  IMAD.MOV.U32 R14, RZ, RZ, R12 ;  /* 0x000000ffff0e7224 */ /* 0x000fe400078e000c */
[----:B------:R-:W-:Y:S01]  /*8f30*/  @!P1 IMAD.MOV R17, RZ, RZ, -R17 ;  /* 0x000000ffff119224 */ /* 0x000fe200078e0a11 */
[C---:B------:R-:W-:Y:S01]  /*8f40*/  ISETP.GT.U32.AND P1, PT, R0.reuse, R7, PT ;  /* 0x000000070000720c */ /* 0x040fe20003f24070 */
[----:B------:R-:W-:Y:S02]  /*8f50*/  IMAD.MOV.U32 R15, RZ, RZ, R2 ;  /* 0x000000ffff0f7224 */ /* 0x000fe400078e0002 */
[----:B------:R-:W-:Y:S01]  /*8f60*/  @!P4 IMAD.MOV R14, RZ, RZ, -R14 ;  /* 0x000000ffff0ec224 */ /* 0x000fe200078e0a0e */
[----:B------:R-:W-:Y:S01]  /*8f70*/  ISETP.GT.U32.AND P4, PT, R0, R5, PT ;  /* 0x000000050000720c */ /* 0x000fe20003f84070 */
[----:B------:R-:W-:Y:S01]  /*8f80*/  @!P5 IMAD.IADD R3, R3, 0x1, -R0 ;  /* 0x000000010303d824 */ /* 0x000fe200078e0a00 */
[----:B------:R-:W-:Y:S01]  /*8f90*/  STL [R1+0xac], R17 ;  /* 0x0000ac1101007387 */ /* 0x000fe20000100800 */
[----:B------:R-:W-:-:S02]  /*8fa0*/  IMAD.MOV.U32 R2, RZ, RZ, R13 ;  /* 0x000000ffff027224 */ /* 0x000fc400078e000d */
[----:B------:R-:W-:Y:S01]  /*8fb0*/  @!P6 IMAD.MOV R15, RZ, RZ, -R15 ;  /* 0x000000ffff0fe224 */ /* 0x000fe200078e0a0f */
[----:B------:R-:W-:Y:S01]  /*8fc0*/  ISETP.GE.AND P6, PT, R11, RZ, PT ;  /* 0x000000ff0b00720c */ /* 0x000fe20003fc6270 */
[----:B------:R-:W-:Y:S01]  /*8fd0*/  VIADD R11, R9, 0x5f ;  /* 0x0000005f090b7836 */ /* 0x000fe20000000000 */
[----:B------:R-:W-:Y:S01]  /*8fe0*/  ISETP.GT.U32.AND P5, PT, R0, R3, PT ;  /* 0x000000030000720c */ /* 0x000fe20003fa4070 */
[----:B------:R-:W-:Y:S01]  /*8ff0*/  IMAD.HI.U32 R12, R18, R2, RZ ;  /* 0x00000002120c7227 */ /* 0x000fe200078e00ff */
[----:B------:R0:W-:Y:S02]  /*9000*/  STL [R1+0x204], R15 ;  /* 0x0002040f01007387 */ /* 0x0001e40000100800 */
[----:B------:R-:W-:Y:S01]  /*9010*/  IABS R16, R11 ;  /* 0x0000000b00107213 */ /* 0x000fe20000000000 */
[----:B------:R-:W-:Y:S01]  /*9020*/  @!P3 IMAD.IADD R10, R10, 0x1, -R0 ;  /* 0x000000010a0ab824 */ /* 0x000fe200078e0a00 */
[----:B------:R1:W-:Y:S01]  /*9030*/  STL [R1+0x20c], R14 ;  /* 0x00020c0e01007387 */ /* 0x0003e20000100800 */
[----:B------:R-:W-:-:S02]  /*9040*/  IMAD.MOV R12, RZ, RZ, -R12 ;  /* 0x000000ffff0c7224 */ /* 0x000fc400078e0a0c */
[--C-:B------:R-:W-:Y:S01]  /*9050*/  @!P1 IMAD.IADD R7, R7, 0x1, -R0.reuse ;  /* 0x0000000107079824 */ /* 0x100fe200078e0a00 */
[----:B------:R-:W-:Y:S01]  /*9060*/  ISETP.GE.AND P1, PT, R6, RZ, PT ;  /* 0x000000ff0600720c */ /* 0x000fe20003f26270 */
[----:B------:R-:W-:Y:S01]  /*9070*/  @!P4 IMAD.IADD R5, R5, 0x1, -R0 ;  /* 0x000000010505c824 */ /* 0x000fe200078e0a00 */
[C---:B------:R-:W-:Y:S01]  /*9080*/  ISETP.GT.U32.AND P4, PT, R0.reuse, R10, PT ;  /* 0x0000000a0000720c */ /* 0x040fe20003f84070 */
[C---:B------:R-:W-:Y:S01]  /*9090*/  IMAD R2, R0.reuse, R12, R2 ;  /* 0x0000000c00027224 */ /* 0x040fe200078e0202 */
[----:B------:R-:W-:Y:S01]  /*90a0*/  ISETP.GT.U32.AND P3, PT, R0, R7, PT ;  /* 0x000000070000720c */ /* 0x000fe20003f64070 */
[----:B------:R-:W-:-:S04]  /*90b0*/  IMAD.HI.U32 R12, R18, R16, RZ ;  /* 0x00000010120c7227 */ /* 0x000fc800078e00ff */
[----:B------:R-:W-:Y:S01]  /*90c0*/  @!P5 IMAD.IADD R3, R3, 0x1, -R0 ;  /* 0x000000010303d824 */ /* 0x000fe200078e0a00 */
[----:B------:R-:W-:Y:S01]  /*90d0*/  ISETP.GE.AND P5, PT, R4, RZ, PT ;  /* 0x000000ff0400720c */ /* 0x000fe20003fa6270 */
[----:B------:R-:W-:Y:S02]  /*90e0*/  IMAD.MOV R12, RZ, RZ, -R12 ;  /* 0x000000ffff0c7224 */ /* 0x000fe400078e0a0c */
[----:B------:R-:W-:Y:S02]  /*90f0*/  IMAD.MOV.U32 R13, RZ, RZ, R3 ;  /* 0x000000ffff0d7224 */ /* 0x000fe400078e0003 */
[C---:B------:R-:W-:Y:S02]  /*9100*/  IMAD R16, R0.reuse, R12, R16 ;  /* 0x0000000c00107224 */ /* 0x040fe400078e0210 */
[----:B------:R-:W-:Y:S01]  /*9110*/  @!P0 IMAD.MOV R13, RZ, RZ, -R13 ;  /* 0x000000ffff0d8224 */ /* 0x000fe200078e0a0d */
[----:B------:R-:W-:Y:S01]  /*9120*/  ISETP.GT.U32.AND P0, PT, R0, R5, PT ;  /* 0x000000050000720c */ /* 0x000fe20003f04070 */
[--C-:B------:R-:W-:Y:S01]  /*9130*/  @!P4 IMAD.IADD R10, R10, 0x1, -R0.reuse ;  /* 0x000000010a0ac824 */ /* 0x100fe200078e0a00 */
[C---:B------:R-:W-:Y:S01]  /*9140*/  ISETP.GT.U32.AND P4, PT, R0.reuse, R16, PT ;  /* 0x000000100000720c */ /* 0x040fe20003f84070 */
[----:B------:R-:W-:Y:S01]  /*9150*/  @!P3 IMAD.IADD R7, R7, 0x1, -R0 ;  /* 0x000000010707b824 */ /* 0x000fe200078e0a00 */
[----:B------:R-:W-:Y:S01]  /*9160*/  ISETP.GT.U32.AND P3, PT, R0, R2, PT ;  /* 0x000000020000720c */ /* 0x000fe20003f64070 */
[C---:B------:R-:W-:Y:S01]  /*9170*/  VIADD R4, R9.reuse, 0x5e ;  /* 0x0000005e09047836 */ /* 0x040fe20000000000 */
[----:B------:R2:W-:Y:S01]  /*9180*/  STL [R1+0x210], R13 ;  /* 0x0002100d01007387 */ /* 0x0005e20000100800 */
[----:B------:R-:W-:-:S02]  /*9190*/  VIADD R3, R9, 0x5d ;  /* 0x0000005d09037836 */ /* 0x000fc40000000000 */
[----:B------:R-:W-:Y:S01]  /*91a0*/  VIADD R6, R9, 0x5c ;  /* 0x0000005c09067836 */ /* 0x000fe20000000000 */
[----:B0-----:R-:W-:Y:S01]  /*91b0*/  IABS R15, R4 ;  /* 0x00000004000f7213 */ /* 0x001fe20000000000 */
[----:B------:R-:W-:Y:S01]  /*91c0*/  IMAD.MOV.U32 R17, RZ, RZ, R7 ;  /* 0x000000ffff117224 */ /* 0x000fe200078e0007 */
[----:B-1----:R-:W-:Y:S01]  /*91d0*/  IABS R14, R3 ;  /* 0x00000003000e7213 */ /* 0x002fe20000000000 */
[--C-:B------:R-:W-:Y:S01]  /*91e0*/  @!P0 IMAD.IADD R5, R5, 0x1, -R0.reuse ;  /* 0x0000000105058824 */ /* 0x100fe200078e0a00 */
[----:B------:R-:W-:Y:S01]  /*91f0*/  ISETP.GE.AND P0, PT, R11, RZ, PT ;  /* 0x000000ff0b00720c */ /* 0x000fe20003f06270 */
[----:B------:R-:W-:Y:S01]  /*9200*/  @!P4 IMAD.IADD R16, R16, 0x1, -R0 ;  /* 0x000000011010c824 */ /* 0x000fe200078e0a00 */
[----:B--2---:R-:W-:Y:S01]  /*9210*/  IABS R13, R6 ;  /* 0x00000006000d7213 */ /* 0x004fe20000000000 */
[----:B------:R-:W-:-:S04]  /*9220*/  IMAD.HI.U32 R11, R18, R15, RZ ;  /* 0x0000000f120b7227 */ /* 0x000fc800078e00ff */
[----:B------:R-:W-:-:S04]  /*9230*/  IMAD.HI.U32 R12, R18, R14, RZ ;  /* 0x0000000e120c7227 */ /* 0x000fc800078e00ff */
[----:B------:R-:W-:Y:S01]  /*9240*/  @!P3 IMAD.IADD R2, R2, 0x1, -R0 ;  /* 0x000000010202b824 */ /* 0x000fe200078e0a00 */
[----:B------:R-:W-:Y:S01]  /*9250*/  ISETP.GE.AND P3, PT, R4, RZ, PT ;  /* 0x000000ff0400720c */ /* 0x000fe20003f66270 */
[----:B------:R-:W-:Y:S01]  /*9260*/  @!P2 IMAD.MOV R17, RZ, RZ, -R17 ;  /* 0x000000ffff11a224 */ /* 0x000fe200078e0a11 */
[----:B------:R-:W-:Y:S01]  /*9270*/  ISETP.GT.U32.AND P2, PT, R0, R16, PT ;  /* 0x000000100000720c */ /* 0x000fe20003f44070 */
[----:B------:R-:W-:Y:S01]  /*9280*/  IMAD.HI.U32 R4, R18, R13, RZ ;  /* 0x0000000d12047227 */ /* 0x000fe200078e00ff */
[----:B------:R-:W-:Y:S02]  /*9290*/  ISETP.GT.U32.AND P4, PT, R0, R2, PT ;  /* 0x000000020000720c */ /* 0x000fe40003f84070 */
[----:B------:R-:W-:Y:S01]  /*92a0*/  STL [R1+0x208], R17 ;  /* 0x0002081101007387 */ /* 0x000fe20000100800 */
[----:B------:R-:W-:Y:S02]  /*92b0*/  IMAD.MOV R11, RZ, RZ, -R11 ;  /* 0x000000ffff0b7224 */ /* 0x000fe400078e0a0b */
[----:B------:R-:W-:-:S02]  /*92c0*/  IMAD.MOV R7, RZ, RZ, -R12 ;  /* 0x000000ffff077224 */ /* 0x000fc400078e0a0c */
[C---:B------:R-:W-:Y:S02]  /*92d0*/  IMAD R15, R0.reuse, R11, R15 ;  /* 0x0000000b000f7224 */ /* 0x040fe400078e020f */
[----:B------:R-:W-:Y:S02]  /*92e0*/  IMAD.MOV R4, RZ, RZ, -R4 ;  /* 0x000000ffff047224 */ /* 0x000fe400078e0a04 */
[C---:B------:R-:W-:Y:S02]  /*92f0*/  IMAD R14, R0.reuse, R7, R14 ;  /* 0x00000007000e7224 */ /* 0x040fe400078e020e */
[----:B------:R-:W-:Y:S02]  /*9300*/  IMAD.MOV.U32 R12, RZ, RZ, R5 ;  /* 0x000000ffff0c7224 */ /* 0x000fe400078e0005 */
[----:B------:R-:W-:Y:S01]  /*9310*/  @!P6 IMAD.MOV R10, RZ, RZ, -R10 ;  /* 0x000000ffff0ae224 */ /* 0x000fe200078e0a0a */
[C---:B------:R-:W-:Y:S01]  /*9320*/  ISETP.GT.U32.AND P6, PT, R0.reuse, R15, PT ;  /* 0x0000000f0000720c */ /* 0x040fe20003fc4070 */
[----:B------:R-:W-:-:S02]  /*9330*/  IMAD R13, R0, R4, R13 ;  /* 0x00000004000d7224 */ /* 0x000fc400078e020d */
[----:B------:R-:W-:Y:S01]  /*9340*/  @!P5 IMAD.MOV R12, RZ, RZ, -R12 ;  /* 0x000000ffff0cd224 */ /* 0x000fe200078e0a0c */
[----:B------:R-:W-:Y:S01]  /*9350*/  ISETP.GT.U32.AND P5, PT, R0, R14, PT ;  /* 0x0000000e0000720c */ /* 0x000fe20003fa4070 */
[--C-:B------:R-:W-:Y:S01]  /*9360*/  @!P2 IMAD.IADD R16, R16, 0x1, -R0.reuse ;  /* 0x000000011010a824 */ /* 0x100fe200078e0a00 */
[----:B------:R-:W-:Y:S01]  /*9370*/  ISETP.GT.U32.AND P2, PT, R0, R13, PT ;  /* 0x0000000d0000720c */ /* 0x000fe20003f44070 */
[C---:B------:R-:W-:Y:S01]  /*9380*/  VIADD R5, R9.reuse, 0x5b ;  /* 0x0000005b09057836 */ /* 0x040fe20000000000 */
[----:B------:R0:W-:Y:S01]  /*9390*/  STL [R1+0x78], R10 ;  /* 0x0000780a01007387 */ /* 0x0001e20000100800 */
[----:B------:R-:W-:Y:S02]  /*93a0*/  VIADD R7, R9, 0x5a ;  /* 0x0000005a09077836 */ /* 0x000fe40000000000 */
[--C-:B------:R-:W-:Y:S01]  /*93b0*/  @!P4 IMAD.IADD R2, R2, 0x1, -R0.reuse ;  /* 0x000000010202c824 */ /* 0x100fe200078e0a00 */
[----:B------:R-:W-:Y:S01]  /*93c0*/  ISETP.GE.AND P4, PT, R3, RZ, PT ;  /* 0x000000ff0300720c */ /* 0x000fe20003f86270 */
[----:B------:R-:W-:Y:S01]  /*93d0*/  @!P6 IMAD.IADD R15, R15, 0x1, -R0 ;  /* 0x000000010f0fe824 */ /* 0x000fe200078e0a00 */
[----:B------:R-:W-:Y:S01]  /*93e0*/  IABS R4, R5 ;  /* 0x0000000500047213 */ /* 0x000fe20000000000 */
[----:B------:R-:W-:Y:S01]  /*93f0*/  IMAD.MOV.U32 R11, RZ, RZ, R2 ;  /* 0x000000ffff0b7224 */ /* 0x000fe200078e0002 */
[----:B------:R-:W-:Y:S01]  /*9400*/  IABS R3, R7 ;  /* 0x0000000700037213 */ /* 0x000fe20000000000 */
[--C-:B------:R-:W-:Y:S01]  /*9410*/  @!P5 IMAD.IADD R14, R14, 0x1, -R0.reuse ;  /* 0x000000010e0ed824 */ /* 0x100fe200078e0a00 */
[----:B------:R-:W-:Y:S01]  /*9420*/  ISETP.GT.U32.AND P5, PT, R0, R15, PT ;  /* 0x0000000f0000720c */ /* 0x000fe20003fa4070 */
[----:B------:R-:W-:Y:S01]  /*9430*/  @!P2 IMAD.IADD R13, R13, 0x1, -R0 ;  /* 0x000000010d0da824 */ /* 0x000fe200078e0a00 */
[----:B------:R-:W-:Y:S01]  /*9440*/  ISETP.GE.AND P6, PT, R6, RZ, PT ;  /* 0x000000ff0600720c */ /* 0x000fe20003fc6270 */
[----:B0-----:R-:W-:Y:S01]  /*9450*/  IMAD.HI.U32 R10, R18, R4, RZ ;  /* 0x00000004120a7227 */ /* 0x001fe200078e00ff */
[----:B------:R-:W-:Y:S01]  /*9460*/  ISETP.GT.U32.AND P2, PT, R0, R14, PT ;  /* 0x0000000e0000720c */ /* 0x000fe20003f44070 */
[----:B------:R0:W-:Y:S02]  /*9470*/  STL [R1+0x68], R12 ;  /* 0x0000680c01007387 */ /* 0x0001e40000100800 */
[----:B------:R-:W-:-:S04]  /*9480*/  IMAD.HI.U32 R2, R18, R3, RZ ;  /* 0x0000000312027227 */ /* 0x000fc800078e00ff */
[----:B------:R-:W-:Y:S02]  /*9490*/  IMAD.MOV R10, RZ, RZ, -R10 ;  /* 0x000000ffff0a7224 */ /* 0x000fe400078e0a0a */
[----:B------:R-:W-:Y:S02]  /*94a0*/  IMAD.MOV R2, RZ, RZ, -R2 ;  /* 0x000000ffff027224 */ /* 0x000fe400078e0a02 */
[C---:B------:R-:W-:Y:S02]  /*94b0*/  IMAD R4, R0.reuse, R10, R4 ;  /* 0x0000000a00047224 */ /* 0x040fe400078e0204 */
[C---:B------:R-:W-:Y:S02]  /*94c0*/  IMAD R3, R0.reuse, R2, R3 ;  /* 0x0000000200037224 */ /* 0x040fe400078e0203 */
[--C-:B------:R-:W-:Y:S01]  /*94d0*/  @!P5 IMAD.IADD R15, R15, 0x1, -R0.reuse ;  /* 0x000000010f0fd824 */ /* 0x100fe200078e0a00 */
[----:B------:R-:W-:Y:S01]  /*94e0*/  ISETP.GT.U32.AND P5, PT, R0, R4, PT ;  /* 0x000000040000720c */ /* 0x000fe20003fa4070 */
[----:B------:R-:W-:Y:S01]  /*94f0*/  @!P2 IMAD.IADD R14, R14, 0x1, -R0 ;  /* 0x000000010e0ea824 */ /* 0x000fe200078e0a00 */
[C---:B------:R-:W-:Y:S01]  /*9500*/  ISETP.GT.U32.AND P2, PT, R0.reuse, R3, PT ;  /* 0x000000030000720c */ /* 0x040fe20003f44070 */
[----:B------:R-:W-:Y:S01]  /*9510*/  @!P1 IMAD.MOV R11, RZ, RZ, -R11 ;  /* 0x000000ffff0b9224 */ /* 0x000fe200078e0a0b */
[----:B------:R-:W-:Y:S01]  /*9520*/  ISETP.GT.U32.AND P1, PT, R0, R13, PT ;  /* 0x0000000d0000720c */ /* 0x000fe20003f24070 */
[----:B------:R-:W-:-:S02]  /*9530*/  VIADD R10, R9, 0x58 ;  /* 0x00000058090a7836 */ /* 0x000fc40000000000 */
[C---:B------:R-:W-:Y:S01]  /*9540*/  VIADD R6, R9.reuse, 0x59 ;  /* 0x0000005909067836 */ /* 0x040fe20000000000 */
[----:B------:R1:W-:Y:S01]  /*9550*/  STL [R1+0x200], R11 ;  /* 0x0002000b01007387 */ /* 0x0003e20000100800 */
[----:B------:R-:W-:Y:S01]  /*9560*/  @!P0 IMAD.MOV R16, RZ, RZ, -R16 ;  /* 0x000000ffff108224 */ /* 0x000fe200078e0a10 */
[----:B0-----:R-:W-:Y:S01]  /*9570*/  IABS R12, R10 ;  /* 0x0000000a000c7213 */ /* 0x001fe20000000000 */
[----:B------:R-:W-:Y:S01]  /*9580*/  VIADD R2, R9, 0x57 ;  /* 0x0000005709027836 */ /* 0x000fe20000000000 */
[----:B------:R-:W-:Y:S01]  /*9590*/  IABS R17, R6 ;  /* 0x0000000600117213 */ /* 0x000fe20000000000 */
[--C-:B------:R-:W-:Y:S01]  /*95a0*/  @!P5 IMAD.IADD R4, R4, 0x1, -R0.reuse ;  /* 0x000000010404d824 */ /* 0x100fe200078e0a00 */
[----:B------:R-:W-:Y:S01]  /*95b0*/  ISETP.GE.AND P5, PT, R7, RZ, PT ;  /* 0x000000ff0700720c */ /* 0x000fe20003fa6270 */
[----:B------:R-:W-:Y:S01]  /*95c0*/  @!P2 IMAD.IADD R3, R3, 0x1, -R0 ;  /* 0x000000010303a824 */ /* 0x000fe200078e0a00 */
[----:B------:R-:W-:Y:S01]  /*95d0*/  STL [R1+0x64], R16 ;  /* 0x0000641001007387 */ /* 0x000fe20000100800 */
[----:B------:R-:W-:Y:S01]  /*95e0*/  IMAD.HI.U32 R19, R18, R17, RZ ;  /* 0x0000001112137227 */ /* 0x000fe200078e00ff */
[----:B------:R-:W-:-:S02]  /*95f0*/  ISETP.GT.U32.AND P0, PT, R0, R4, PT ;  /* 0x000000040000720c */ /* 0x000fc40003f04070 */
[----:B------:R-:W-:Y:S01]  /*9600*/  ISETP.GT.U32.AND P2, PT, R0, R3, PT ;  /* 0x000000030000720c */ /* 0x000fe20003f44070 */
[----:B-1----:R-:W-:-:S04]  /*9610*/  IMAD.HI.U32 R11, R18, R12, RZ ;  /* 0x0000000c120b7227 */ /* 0x002fc800078e00ff */
[----:B------:R-:W-:Y:S01]  /*9620*/  @!P1 IMAD.IADD R13, R13, 0x1, -R0 ;  /* 0x000000010d0d9824 */ /* 0x000fe200078e0a00 */
[----:B------:R-:W-:Y:S01]  /*9630*/  ISETP.GE.AND P1, PT, R5, RZ, PT ;  /* 0x000000ff0500720c */ /* 0x000fe20003f26270 */
[----:B------:R-:W-:Y:S01]  /*9640*/  IMAD.MOV R11, RZ, RZ, -R11 ;  /* 0x000000ffff0b7224 */ /* 0x000fe200078e0a0b */
[----:B------:R-:W-:Y:S01]  /*9650*/  IABS R5, R2 ;  /* 0x0000000200057213 */ /* 0x000fe20000000000 */
[----:B------:R-:W-:Y:S02]  /*9660*/  IMAD.MOV R19, RZ, RZ, -R19 ;  /* 0x000000ffff137224 */ /* 0x000fe400078e0a13 */
[----:B------:R-:W-:Y:S01]  /*9670*/  @!P6 IMAD.MOV R13, RZ, RZ, -R13 ;  /* 0x000000ffff0de224 */ /* 0x000fe200078e0a0d */
[----:B------:R-:W-:Y:S01]  /*9680*/  ISETP.GE.AND P6, PT, R10, RZ, PT ;  /* 0x000000ff0a00720c */ /* 0x000fe20003fc6270 */
[C---:B------:R-:W-:Y:S02]  /*9690*/  IMAD R12, R0.reuse, R11, R12 ;  /* 0x0000000b000c7224 */ /* 0x040fe400078e020c */
[----:B------:R-:W-:-:S02]  /*96a0*/  IMAD R7, R0, R19, R17 ;  /* 0x0000001300077224 */ /* 0x000fc400078e0211 */
[----:B------:R-:W-:Y:S02]  /*96b0*/  @!P3 IMAD.MOV R15, RZ, RZ, -R15 ;  /* 0x000000ffff0fb224 */ /* 0x000fe400078e0a0f */
[----:B------:R-:W-:Y:S01]  /*96c0*/  IMAD.HI.U32 R10, R18, R5, RZ ;  /* 0x00000005120a7227 */ /* 0x000fe200078e00ff */
[----:B------:R-:W-:Y:S02]  /*96d0*/  ISETP.GT.U32.AND P3, PT, R0, R7, PT ;  /* 0x000000070000720c */ /* 0x000fe40003f64070 */
[----:B------:R-:W-:Y:S01]  /*96e0*/  STL [R1+0x60], R15 ;  /* 0x0000600f01007387 */ /* 0x000fe20000100800 */
[----:B------:R-:W-:Y:S01]  /*96f0*/  @!P4 IMAD.MOV R14, RZ, RZ, -R14 ;  /* 0x000000ffff0ec224 */ /* 0x000fe200078e0a0e */
[----:B------:R-:W-:Y:S01]  /*9700*/  ISETP.GE.AND P4, PT, R6, RZ, PT ;  /* 0x000000ff0600720c */ /* 0x000fe20003f86270 */
[--C-:B------:R-:W-:Y:S01]  /*9710*/  @!P0 IMAD.IADD R4, R4, 0x1, -R0.reuse ;  /* 0x0000000104048824 */ /* 0x100fe200078e0a00 */
[----:B------:R-:W-:Y:S01]  /*9720*/  ISETP.GE.AND P0, PT, R2, RZ, PT ;  /* 0x000000ff0200720c */ /* 0x000fe20003f06270 */
[----:B------:R-:W-:Y:S01]  /*9730*/  @!P2 IMAD.IADD R3, R3, 0x1, -R0 ;  /* 0x000000010303a824 */ /* 0x000fe200078e0a00 */
[----:B------:R-:W-:Y:S01]  /*9740*/  ISETP.GT.U32.AND P2, PT, R0, R12, PT ;  /* 0x0000000c0000720c */ /* 0x000fe20003f44070 */
[----:B------:R-:W-:Y:S01]  /*9750*/  IMAD.MOV R2, RZ, RZ, -R10 ;  /* 0x000000ffff027224 */ /* 0x000fe200078e0a0a */
[----:B------:R0:W-:Y:S01]  /*9760*/  STL [R1+0x18c], R14 ;  /* 0x00018c0e01007387 */ /* 0x0001e20000100800 */
[----:B------:R-:W-:-:S02]  /*9770*/  VIADD R6, R9, 0x56 ;  /* 0x0000005609067836 */ /* 0x000fc40000000000 */
[C---:B------:R-:W-:Y:S01]  /*9780*/  IMAD R2, R0.reuse, R2, R5 ;  /* 0x0000000200027224 */ /* 0x040fe200078e0205 */
[----:B------:R1:W-:Y:S01]  /*9790*/  STL [R1+0x1b4], R13 ;  /* 0x0001b40d01007387 */ /* 0x0003e20000100800 */
[----:B------:R-:W-:Y:S01]  /*97a0*/  @!P3 IMAD.IADD R7, R7, 0x1, -R0 ;  /* 0x000000010707b824 */ /* 0x000fe200078e0a00 */
[----:B------:R-:W-:Y:S01]  /*97b0*/  IABS R10, R6 ;  /* 0x00000006000a7213 */ /* 0x000fe20000000000 */
[----:B------:R-:W-:Y:S02]  /*97c0*/  VIADD R19, R9, 0x44 ;  /* 0x0000004409137836 */ /* 0x000fe40000000000 */
[----:B0-----:R-:W-:Y:S01]  /*97d0*/  IMAD.MOV.U32 R14, RZ, RZ, R4 ;  /* 0x000000ffff0e7224 */ /* 0x001fe200078e0004 */
[----:B------:R-:W-:Y:S01]  /*97e0*/  ISETP.GT.U32.AND P3, PT, R0, R7, PT ;  /* 0x000000070000720c */ /* 0x000fe20003f64070 */
[----:B------:R-:W-:Y:S02]  /*97f0*/  @!P2 IMAD.IADD R12, R12, 0x1, -R0 ;  /* 0x000000010c0ca824 */ /* 0x000fe400078e0a00 */
[----:B-1----:R-:W-:-:S02]  /*9800*/  IMAD.MOV.U32 R13, RZ, RZ, R3 ;  /* 0x000000ffff0d7224 */ /* 0x002fc400078e0003 */
[----:B------:R-:W-:Y:S01]  /*9810*/  IMAD.HI.U32 R5, R18, R10, RZ ;  /* 0x0000000a12057227 */ /* 0x000fe200078e00ff */
[----:B------:R-:W-:-:S03]  /*9820*/  ISETP.GT.U32.AND P2, PT, R0, R12, PT ;  /* 0x0000000c0000720c */ /* 0x000fc60003f44070 */
[----:B------:R-:W-:Y:S01]  /*9830*/  @!P5 IMAD.MOV R13, RZ, RZ, -R13 ;  /* 0x000000ffff0dd224 */ /* 0x000fe200078e0a0d */
[----:B------:R-:W-:Y:S01]  /*9840*/  ISETP.GT.U32.AND P5, PT, R0, R2, PT ;  /* 0x000000020000720c */ /* 0x000fe20003fa4070 */
[----:B------:R-:W-:Y:S01]  /*9850*/  @!P1 IMAD.MOV R14, RZ, RZ, -R14 ;  /* 0x000000ffff0e9224 */ /* 0x000fe200078e0a0e */
[----:B------:R-:W-:Y:S01]  /*9860*/  ISETP.GE.AND P1, PT, R6, RZ, PT ;  /* 0x000000ff0600720c */ /* 0x000fe20003f26270 */
[----:B------:R-:W-:Y:S02]  /*9870*/  VIADD R3, R9, 0x55 ;  /* 0x0000005509037836 */ /* 0x000fe40000000000 */
[----:B------:R-:W-:Y:S01]  /*9880*/  IMAD.MOV R5, RZ, RZ, -R5 ;  /* 0x000000ffff057224 */ /* 0x000fe200078e0a05 */
[----:B------:R0:W-:Y:S01]  /*9890*/  STL [R1+0x1c0], R14 ;  /* 0x0001c00e01007387 */ /* 0x0001e20000100800 */
[----:B------:R-:W-:Y:S01]  /*98a0*/  @!P3 IMAD.IADD R7, R7, 0x1, -R0 ;  /* 0x000000010707b824 */ /* 0x000fe200078e0a00 */
[----:B------:R-:W-:Y:S01]  /*98b0*/  IABS R4, R3 ;  /* 0x0000000300047213 */ /* 0x000fe20000000000 */
[----:B------:R-:W-:Y:S01]  /*98c0*/  IMAD R10, R0, R5, R10 ;  /* 0x00000005000a7224 */ /* 0x000fe200078e020a */
[----:B------:R1:W-:Y:S01]  /*98d0*/  STL [R1+0x1c4], R13 ;  /* 0x0001c40d01007387 */ /* 0x0003e20000100800 */
[--C-:B------:R-:W-:Y:S01]  /*98e0*/  @!P2 IMAD.IADD R12, R12, 0x1, -R0.reuse ;  /* 0x000000010c0ca824 */ /* 0x100fe200078e0a00 */
[----:B------:R-:W-:Y:S01]  /*98f0*/  ISETP.GE.AND P3, PT, R3, RZ, PT ;  /* 0x000000ff0300720c */ /* 0x000fe20003f66270 */
[----:B------:R-:W-:Y:S01]  /*9900*/  @!P5 IMAD.IADD R2, R2, 0x1, -R0 ;  /* 0x000000010202d824 */ /* 0x000fe200078e0a00 */
[----:B------:R-:W-:Y:S01]  /*9910*/  ISETP.GT.U32.AND P2, PT, R0, R10, PT ;  /* 0x0000000a0000720c */ /* 0x000fe20003f44070 */
[----:B------:R-:W-:-:S03]  /*9920*/  IMAD.HI.U32 R11, R18, R4, RZ ;  /* 0x00000004120b7227 */ /* 0x000fc600078e00ff */
[C---:B------:R-:W-:Y:S01]  /*9930*/  ISETP.GT.U32.AND P5, PT, R0.reuse, R2, PT ;  /* 0x000000020000720c */ /* 0x040fe20003fa4070 */
[----:B0-----:R-:W-:Y:S02]  /*9940*/  IMAD.MOV.U32 R14, RZ, RZ, R7 ;  /* 0x000000ffff0e7224 */ /* 0x001fe400078e0007 */
[C---:B-1----:R-:W-:Y:S02]  /*9950*/  VIADD R13, R9.reuse, 0x54 ;  /* 0x00000054090d7836 */ /* 0x042fe40000000000 */
[----:B------:R-:W-:Y:S02]  /*9960*/  IMAD.MOV R11, RZ, RZ, -R11 ;  /* 0x000000ffff0b7224 */ /* 0x000fe400078e0a0b */
[----:B------:R-:W-:Y:S01]  /*9970*/  VIADD R3, R9, 0x53 ;  /* 0x0000005309037836 */ /* 0x000fe20000000000 */
[----:B------:R-:W-:Y:S01]  /*9980*/  IABS R6, R13 ;  /* 0x0000000d00067213 */ /* 0x000fe20000000000 */
[----:B------:R-:W-:Y:S02]  /*9990*/  IMAD R4, R0, R11, R4 ;  /* 0x0000000b00047224 */ /* 0x000fe400078e0204 */
[----:B------:R-:W-:Y:S01]  /*99a0*/  @!P6 IMAD.MOV R12, RZ, RZ, -R12 ;  /* 0x000000ffff0ce224 */ /* 0x000fe200078e0a0c */
[----:B------:R-:W-:Y:S01]  /*99b0*/  IABS R5, R3 ;  /* 0x0000000300057213 */ /* 0x000fe20000000000 */
[----:B------:R-:W-:Y:S01]  /*99c0*/  IMAD.HI.U32 R7, R18, R6, RZ ;  /* 0x0000000612077227 */ /* 0x000fe200078e00ff */
[----:B------:R-:W-:-:S03]  /*99d0*/  ISETP.GE.AND P6, PT, R3, RZ, PT ;  /* 0x000000ff0300720c */ /* 0x000fc60003fc6270 */
[----:B------:R-:W-:Y:S02]  /*99e0*/  IMAD.MOV R7, RZ, RZ, -R7 ;  /* 0x000000ffff077224 */ /* 0x000fe400078e0a07 */
[----:B------:R-:W-:Y:S01]  /*99f0*/  @!P5 IMAD.IADD R2, R2, 0x1, -R0 ;  /* 0x000000010202d824 */ /* 0x000fe200078e0a00 */
[C---:B------:R-:W-:Y:S01]  /*9a00*/  ISETP.GT.U32.AND P5, PT, R0.reuse, R4, PT ;  /* 0x000000040000720c */ /* 0x040fe20003fa4070 */
[----:B------:R-:W-:Y:S02]  /*9a10*/  IMAD R3, R0, R7, R6 ;  /* 0x0000000700037224 */ /* 0x000fe400078e0206 */
[----:B------:R-:W-:Y:S02]  /*9a20*/  @!P2 IMAD.IADD R10, R10, 0x1, -R0 ;  /* 0x000000010a0aa824 */ /* 0x000fe400078e0a00 */
[----:B------:R-:W-:Y:S02]  /*9a30*/  IMAD.MOV.U32 R11, RZ, RZ, R2 ;  /* 0x000000ffff0b7224 */ /* 0x000fe400078e0002 */
[----:B------:R-:W-:Y:S01]  /*9a40*/  IMAD.HI.U32 R6, R18, R5, RZ ;  /* 0x0000000512067227 */ /* 0x000fe200078e00ff */
[----:B------:R-:W-:-:S03]  /*9a50*/  ISETP.GT.U32.AND P2, PT, R0, R10, PT ;  /* 0x0000000a0000720c */ /* 0x000fc60003f44070 */
[----:B------:R-:W-:Y:S01]  /*9a60*/  @!P0 IMAD.MOV R11, RZ, RZ, -R11 ;  /* 0x000000ffff0b8224 */ /* 0x000fe200078e0a0b */
[----:B------:R-:W-:Y:S01]  /*9a70*/  ISETP.GT.U32.AND P0, PT, R0, R3, PT ;  /* 0x000000030000720c */ /* 0x000fe20003f04070 */
[----:B------:R-:W-:Y:S02]  /*9a80*/  IMAD.MOV R2, RZ, RZ, -R6 ;  /* 0x000000ffff027224 */ /* 0x000fe400078e0a06 */
[----:B------:R-:W-:Y:S02]  /*9a90*/  @!P5 IMAD.IADD R4, R4, 0x1, -R0 ;  /* 0x000000010404d824 */ /* 0x000fe400078e0a00 */
[C---:B------:R-:W-:Y:S02]  /*9aa0*/  IMAD R5, R0.reuse, R2, R5 ;  /* 0x0000000200057224 */ /* 0x040fe400078e0205 */
[----:B------:R-:W-:Y:S01]  /*9ab0*/  @!P4 IMAD.MOV R14, RZ, RZ, -R14 ;  /* 0x000000ffff0ec224 */ /* 0x000fe200078e0a0e */
[----:B------:R-:W-:Y:S01]  /*9ac0*/  ISETP.GT.U32.AND P5, PT, R0, R4, PT ;  /* 0x000000040000720c */ /* 0x000fe20003fa4070 */
[----:B------:R-:W-:Y:S01]  /*9ad0*/  VIADD R6, R9, 0x51 ;  /* 0x0000005109067836 */ /* 0x000fe20000000000 */
[----:B------:R-:W-:Y:S01]  /*9ae0*/  ISETP.GE.AND P4, PT, R13, RZ, PT ;  /* 0x000000ff0d00720c */ /* 0x000fe20003f86270 */
[--C-:B------:R-:W-:Y:S01]  /*9af0*/  @!P2 IMAD.IADD R10, R10, 0x1, -R0.reuse ;  /* 0x000000010a0aa824 */ /* 0x100fe200078e0a00 */
[----:B------:R-:W-:Y:S01]  /*9b00*/  ISETP.GT.U32.AND P2, PT, R0, R5, PT ;  /* 0x000000050000720c */ /* 0x000fe20003f44070 */
[----:B------:R-:W-:Y:S01]  /*9b10*/  @!P0 IMAD.IADD R3, R3, 0x1, -R0 ;  /* 0x0000000103038824 */ /* 0x000fe200078e0a00 */
[----:B------:R0:W-:Y:S01]  /*9b20*/  STL [R1+0x1e0], R14 ;  /* 0x0001e00e01007387 */ /* 0x0001e20000100800 */
[----:B------:R-:W-:Y:S01]  /*9b30*/  IABS R13, R6 ;  /* 0x00000006000d7213 */ /* 0x000fe20000000000 */
[----:B------:R-:W-:-:S02]  /*9b40*/  IMAD.MOV.U32 R15, RZ, RZ, R10 ;  /* 0x000000ffff0f7224 */ /* 0x000fc400078e000a */
[----:B------:R-:W-:Y:S01]  /*9b50*/  ISETP.GT.U32.AND P0, PT, R0, R3, PT ;  /* 0x000000030000720c */ /* 0x000fe20003f04070 */
[----:B------:R-:W-:Y:S01]  /*9b60*/  STL [R1+0x1f4], R12 ;  /* 0x0001f40c01007387 */ /* 0x000fe20000100800 */
[----:B------:R-:W-:-:S03]  /*9b70*/  IMAD.HI.U32 R10, R18, R13, RZ ;  /* 0x0000000d120a7227 */ /* 0x000fc600078e00ff */
[----:B------:R1:W-:Y:S01]  /*9b80*/  STL [R1+0x1fc], R11 ;  /* 0x0001fc0b01007387 */ /* 0x0003e20000100800 */
[----:B0-----:R-:W-:Y:S02]  /*9b90*/  VIADD R14, R9, 0x52 ;  /* 0x00000052090e7836 */ /* 0x001fe40000000000 */
[----:B------:R-:W-:Y:S02]  /*9ba0*/  IMAD.MOV R10, RZ, RZ, -R10 ;  /* 0x000000ffff0a7224 */ /* 0x000fe400078e0a0a */
[--C-:B------:R-:W-:Y:S01]  /*9bb0*/  @!P5 IMAD.IADD R4, R4, 0x1, -R0.reuse ;  /* 0x000000010404d824 */ /* 0x100fe200078e0a00 */
[----:B------:R-:W-:Y:S01]  /*9bc0*/  IABS R7, R14 ;  /* 0x0000000e00077213 */ /* 0x000fe20000000000 */
[----:B------:R-:W-:Y:S01]  /*9bd0*/  @!P2 IMAD.IADD R5, R5, 0x1, -R0 ;  /* 0x000000010505a824 */ /* 0x000fe200078e0a00 */
[----:B------:R-:W-:Y:S01]  /*9be0*/  ISETP.GE.AND P5, PT, R6, RZ, PT ;  /* 0x000000ff0600720c */ /* 0x000fe20003fa6270 */
[----:B------:R-:W-:Y:S01]  /*9bf0*/  @!P1 IMAD.MOV R15, RZ, RZ, -R15 ;  /* 0x000000ffff0f9224 */ /* 0x000fe200078e0a0f */
[----:B------:R-:W-:Y:S01]  /*9c00*/  ISETP.GE.AND P1, PT, R14, RZ, PT ;  /* 0x000000ff0e00720c */ /* 0x000fe20003f26270 */
[----:B-1----:R-:W-:Y:S01]  /*9c10*/  IMAD.HI.U32 R11, R18, R7, RZ ;  /* 0x00000007120b7227 */ /* 0x002fe200078e00ff */
[----:B------:R-:W-:-:S02]  /*9c20*/  ISETP.GT.U32.AND P2, PT, R0, R5, PT ;  /* 0x000000050000720c */ /* 0x000fc40003f44070 */
[----:B------:R0:W-:Y:S01]  /*9c30*/  STL [R1+0x1f8], R15 ;  /* 0x0001f80f01007387 */ /* 0x0001e20000100800 */
[----:B------:R-:W-:Y:S02]  /*9c40*/  VIADD R2, R9, 0x50 ;  /* 0x0000005009027836 */ /* 0x000fe40000000000 */
[----:B------:R-:W-:Y:S02]  /*9c50*/  IMAD.MOV R11, RZ, RZ, -R11 ;  /* 0x000000ffff0b7224 */ /* 0x000fe400078e0a0b */
[C---:B------:R-:W-:Y:S01]  /*9c60*/  IMAD R13, R0.reuse, R10, R13 ;  /* 0x0000000a000d7224 */ /* 0x040fe200078e020d */
[----:B------:R-:W-:Y:S01]  /*9c70*/  IABS R12, R2 ;  /* 0x00000002000c7213 */ /* 0x000fe20000000000 */
[----:B------:R-:W-:Y:S02]  /*9c80*/  @!P0 IMAD.IADD R3, R3, 0x1, -R0 ;  /* 0x0000000103038824 */ /* 0x000fe400078e0a00 */
[----:B------:R-:W-:Y:S02]  /*9c90*/  IMAD.MOV.U32 R16, RZ, RZ, R4 ;  /* 0x000000ffff107224 */ /* 0x000fe400078e0004 */
[----:B------:R-:W-:-:S02]  /*9ca0*/  IMAD R7, R0, R11, R7 ;  /* 0x0000000b00077224 */ /* 0x000fc400078e0207 */
[----:B0-----:R-:W-:Y:S02]  /*9cb0*/  IMAD.MOV.U32 R15, RZ, RZ, R3 ;  /* 0x000000ffff0f7224 */ /* 0x001fe400078e0003 */
[----:B------:R-:W-:Y:S01]  /*9cc0*/  @!P3 IMAD.MOV R16, RZ, RZ, -R16 ;  /* 0x000000ffff10b224 */ /* 0x000fe200078e0a10 */
[C---:B------:R-:W-:Y:S01]  /*9cd0*/  ISETP.GT.U32.AND P3, PT, R0.reuse, R13, PT ;  /* 0x0000000d0000720c */ /* 0x040fe20003f64070 */
[----:B------:R-:W-:Y:S01]  /*9ce0*/  @!P4 IMAD.MOV R15, RZ, RZ, -R15 ;  /* 0x000000ffff0fc224 */ /* 0x000fe200078e0a0f */
[----:B------:R-:W-:Y:S01]  /*9cf0*/  ISETP.GT.U32.AND P0, PT, R0, R7, PT ;  /* 0x000000070000720c */ /* 0x000fe20003f04070 */
[----:B------:R-:W-:Y:S01]  /*9d00*/  IMAD.HI.U32 R14, R18, R12, RZ ;  /* 0x0000000c120e7227 */ /* 0x000fe200078e00ff */
[----:B------:R-:W-:Y:S01]  /*9d10*/  STL [R1+0x1e4], R16 ;  /* 0x0001e41001007387 */ /* 0x000fe20000100800 */
[----:B------:R-:W-:Y:S02]  /*9d20*/  ISETP.GE.AND P4, PT, R2, RZ, PT ;  /* 0x000000ff0200720c */ /* 0x000fe40003f86270 */
[----:B------:R-:W-:Y:S01]  /*9d30*/  IMAD.MOV R6, RZ, RZ, -R14 ;  /* 0x000000ffff067224 */ /* 0x000fe200078e0a0e */
[----:B------:R0:W-:Y:S01]  /*9d40*/  STL [R1+0x1ec], R15 ;  /* 0x0001ec0f01007387 */ /* 0x0001e20000100800 */
[----:B------:R-:W-:-:S02]  /*9d50*/  @!P2 IMAD.IADD R5, R5, 0x1, -R0 ;  /* 0x000000010505a824 */ /* 0x000fc400078e0a00 */
[C---:B------:R-:W-:Y:S02]  /*9d60*/  IMAD R12, R0.reuse, R6, R12 ;  /* 0x00000006000c7224 */ /* 0x040fe400078e020c */
[----:B------:R-:W-:Y:S02]  /*9d70*/  VIADD R4, R9, 0x4f ;  /* 0x0000004f09047836 */ /* 0x000fe40000000000 */
[--C-:B------:R-:W-:Y:S01]  /*9d80*/  @!P3 IMAD.IADD R13, R13, 0x1, -R0.reuse ;  /* 0x000000010d0db824 */ /* 0x100fe200078e0a00 */
[----:B------:R-:W-:Y:S01]  /*9d90*/  ISETP.GT.U32.AND P2, PT, R0, R12, PT ;  /* 0x0000000c0000720c */ /* 0x000fe20003f44070 */
[----:B------:R-:W-:Y:S01]  /*9da0*/  IMAD.MOV.U32 R6, RZ, RZ, R5 ;  /* 0x000000ffff067224 */ /* 0x000fe200078e0005 */
[----:B------:R-:W-:Y:S01]  /*9db0*/  IABS R3, R4 ;  /* 0x0000000400037213 */ /* 0x000fe20000000000 */
[----:B0-----:R-:W-:Y:S02]  /*9dc0*/  VIADD R15, R9, 0x4e ;  /* 0x0000004e090f7836 */ /* 0x001fe40000000000 */
[----:B------:R-:W-:Y:S01]  /*9dd0*/  @!P0 IMAD.IADD R7, R7, 0x1, -R0 ;  /* 0x0000000107078824 */ /* 0x000fe200078e0a00 */
[----:B------:R-:W-:Y:S01]  /*9de0*/  ISETP.GE.AND P0, PT, R4, RZ, PT ;  /* 0x000000ff0400720c */ /* 0x000fe20003f06270 */
[----:B------:R-:W-:Y:S01]  /*9df0*/  @!P6 IMAD.MOV R6, RZ, RZ, -R6 ;  /* 0x000000ffff06e224 */ /* 0x000fe200078e0a06 */
[----:B------:R-:W-:Y:S01]  /*9e00*/  IABS R2, R15 ;  /* 0x0000000f00027213 */ /* 0x000fe20000000000 */
[----:B------:R-:W-:Y:S01]  /*9e10*/  IMAD.HI.U32 R4, R18, R3, RZ ;  /* 0x0000000312047227 */ /* 0x000fe200078e00ff */
[----:B------:R-:W-:-:S02]  /*9e20*/  ISETP.GT.U32.AND P6, PT, R0, R13, PT ;  /* 0x0000000d0000720c */ /* 0x000fc40003fc4070 */
[----:B------:R-:W-:Y:S01]  /*9e30*/  ISETP.GT.U32.AND P3, PT, R0, R7, PT ;  /* 0x000000070000720c */ /* 0x000fe20003f64070 */
[----:B------:R-:W-:Y:S01]  /*9e40*/  IMAD.HI.U32 R5, R18, R2, RZ ;  /* 0x0000000212057227 */ /* 0x000fe200078e00ff */
[----:B------:R0:W-:Y:S03]  /*9e50*/  STL [R1+0x1f0], R6 ;  /* 0x0001f00601007387 */ /* 0x0001e60000100800 */
[----:B------:R-:W-:Y:S02]  /*9e60*/  IMAD.MOV R5, RZ, RZ, -R5 ;  /* 0x000000ffff057224 */ /* 0x000fe400078e0a05 */
[----:B------:R-:W-:Y:S02]  /*9e70*/  IMAD.MOV R4, RZ, RZ, -R4 ;  /* 0x000000ffff047224 */ /* 0x000fe400078e0a04 */
[C---:B------:R-:W-:Y:S02]  /*9e80*/  IMAD R2, R0.reuse, R5, R2 ;  /* 0x0000000500027224 */ /* 0x040fe400078e0202 */
[----:B------:R-:W-:-:S02]  /*9e90*/  IMAD R3, R0, R4, R3 ;  /* 0x0000000400037224 */ /* 0x000fc400078e0203 */
[--C-:B------:R-:W-:Y:S01]  /*9ea0*/  @!P6 IMAD.IADD R13, R13, 0x1, -R0.reuse ;  /* 0x000000010d0de824 */ /* 0x100fe200078e0a00 */
[C---:B------:R-:W-:Y:S01]  /*9eb0*/  ISETP.GT.U32.AND P6, PT, R0.reuse, R2, PT ;  /* 0x000000020000720c */ /* 0x040fe20003fc4070 */
[--C-:B------:R-:W-:Y:S01]  /*9ec0*/  @!P3 IMAD.IADD R7, R7, 0x1, -R0.reuse ;  /* 0x000000010707b824 */ /* 0x100fe200078e0a00 */
[----:B------:R-:W-:Y:S01]  /*9ed0*/  ISETP.GT.U32.AND P3, PT, R0, R3, PT ;  /* 0x000000030000720c */ /* 0x000fe20003f64070 */
[C---:B------:R-:W-:Y:S02]  /*9ee0*/  VIADD R11, R9.reuse, 0x4d ;  /* 0x0000004d090b7836 */ /* 0x040fe40000000000 */
[C---:B------:R-:W-:Y:S02]  /*9ef0*/  VIADD R4, R9.reuse, 0x4c ;  /* 0x0000004c09047836 */ /* 0x040fe40000000000 */
[----:B------:R-:W-:Y:S01]  /*9f00*/  IMAD.MOV.U32 R17, RZ, RZ, R7 ;  /* 0x000000ffff117224 */ /* 0x000fe200078e0007 */
[----:B0-----:R-:W-:Y:S01]  /*9f10*/  IABS R6, R11 ;  /* 0x0000000b00067213 */ /* 0x001fe20000000000 */
[----:B------:R-:W-:Y:S01]  /*9f20*/  @!P2 IMAD.IADD R12, R12, 0x1, -R0 ;  /* 0x000000010c0ca824 */ /* 0x000fe200078e0a00 */
[----:B------:R-:W-:Y:S01]  /*9f30*/  IABS R14, R4 ;  /* 0x00000004000e7213 */ /* 0x000fe20000000000 */
[----:B------:R-:W-:-:S02]  /*9f40*/  VIADD R5, R9, 0x4b ;  /* 0x0000004b09057836 */ /* 0x000fc40000000000 */
[----:B------:R-:W-:Y:S01]  /*9f50*/  @!P6 IMAD.IADD R2, R2, 0x1, -R0 ;  /* 0x000000010202e824 */ /* 0x000fe200078e0a00 */
[----:B------:R-:W-:Y:S01]  /*9f60*/  ISETP.GT.U32.AND P2, PT, R0, R12, PT ;  /* 0x0000000c0000720c */ /* 0x000fe20003f44070 */
[----:B------:R-:W-:Y:S01]  /*9f70*/  IMAD.HI.U32 R10, R18, R6, RZ ;  /* 0x00000006120a7227 */ /* 0x000fe200078e00ff */
[----:B------:R-:W-:Y:S02]  /*9f80*/  IABS R16, R5 ;  /* 0x0000000500107213 */ /* 0x000fe40000000000 */
[----:B------:R-:W-:Y:S01]  /*9f90*/  ISETP.GT.U32.AND P6, PT, R0, R2, PT ;  /* 0x000000020000720c */ /* 0x000fe20003fc4070 */
[----:B------:R-:W-:Y:S02]  /*9fa0*/  IMAD.MOV.U32 R7, RZ, RZ, R14 ;  /* 0x000000ffff077224 */ /* 0x000fe400078e000e */
[----:B------:R-:W-:Y:S01]  /*9fb0*/  @!P3 IMAD.IADD R3, R3, 0x1, -R0 ;  /* 0x000000010303b824 */ /* 0x000fe200078e0a00 */
[----:B------:R-:W-:Y:S01]  /*9fc0*/  ISETP.GE.AND P3, PT, R11, RZ, PT ;  /* 0x000000ff0b00720c */ /* 0x000fe20003f66270 */
[----:B------:R-:W-:-:S02]  /*9fd0*/  IMAD.MOV R10, RZ, RZ, -R10 ;  /* 0x000000ffff0a7224 */ /* 0x000fc400078e0a0a */
[----:B------:R-:W-:-:S04]  /*9fe0*/  IMAD.HI.U32 R11, R18, R7, RZ ;  /* 0x00000007120b7227 */ /* 0x000fc800078e00ff */
[C---:B------:R-:W-:Y:S02]  /*9ff0*/  IMAD R6, R0.reuse, R10, R6 ;  /* 0x0000000a00067224 */ /* 0x040fe400078e0206 */
[----:B------:R-:W-:Y:S02]  /*a000*/  IMAD.MOV R11, RZ, RZ, -R11 ;  /* 0x000000ffff0b7224 */ /* 0x000fe400078e0a0b */
[----:B------:R-:W-:Y:S01]  /*a010*/  @!P1 IMAD.MOV R17, RZ, RZ, -R17 ;  /* 0x000000ffff119224 */ /* 0x000fe200078e0a11 */
[C---:B------:R-:W-:Y:S01]  /*a020*/  ISETP.GT.U32.AND P1, PT, R0.reuse, R3, PT ;  /* 0x000000030000720c */ /* 0x040fe20003f24070 */
[----:B------:R-:W-:Y:S01]  /*a030*/  @!P5 IMAD.MOV R13, RZ, RZ, -R13 ;  /* 0x000000ffff0dd224 */ /* 0x000fe200078e0a0d */
[C---:B------:R-:W-:Y:S01]  /*a040*/  ISETP.GT.U32.AND P5, PT, R0.reuse, R6, PT ;  /* 0x000000060000720c */ /* 0x040fe20003fa4070 */
[----:B------:R-:W-:Y:S01]  /*a050*/  IMAD R7, R0, R11, R7 ;  /* 0x0000000b00077224 */ /* 0x000fe200078e0207 */
[----:B------:R-:W-:Y:S01]  /*a060*/  STL [R1+0x1e8], R17 ;  /* 0x0001e81101007387 */ /* 0x000fe20000100800 */
[----:B------:R-:W-:-:S02]  /*a070*/  @!P6 IMAD.IADD R2, R2, 0x1, -R0 ;  /* 0x000000010202e824 */ /* 0x000fc400078e0a00 */
[----:B------:R-:W-:Y:S01]  /*a080*/  @!P2 IMAD.IADD R12, R12, 0x1, -R0 ;  /* 0x000000010c0ca824 */ /* 0x000fe200078e0a00 */
[----:B------:R-:W-:Y:S01]  /*a090*/  ISETP.GT.U32.AND P6, PT, R0, R7, PT ;  /* 0x000000070000720c */ /* 0x000fe20003fc4070 */
[----:B------:R-:W-:Y:S01]  /*a0a0*/  IMAD.HI.U32 R10, R18, R16, RZ ;  /* 0x00000010120a7227 */ /* 0x000fe200078e00ff */
[----:B------:R-:W-:Y:S01]  /*a0b0*/  STL [R1+0x1c8], R13 ;  /* 0x0001c80d01007387 */ /* 0x000fe20000100800 */
[----:B------:R-:W-:Y:S02]  /*a0c0*/  ISETP.GE.AND P2, PT, R15, RZ, PT ;  /* 0x000000ff0f00720c */ /* 0x000fe40003f46270 */
[----:B------:R-:W-:Y:S01]  /*a0d0*/  @!P4 IMAD.MOV R12, RZ, RZ, -R12 ;  /* 0x000000ffff0cc224 */ /* 0x000fe200078e0a0c */
[----:B------:R-:W-:Y:S01]  /*a0e0*/  ISETP.GE.AND P4, PT, R4, RZ, PT ;  /* 0x000000ff0400720c */ /* 0x000fe20003f86270 */
[----:B------:R-:W-:Y:S02]  /*a0f0*/  IMAD.MOV R10, RZ, RZ, -R10 ;  /* 0x000000ffff0a7224 */ /* 0x000fe400078e0a0a */
[--C-:B------:R-:W-:Y:S01]  /*a100*/  @!P1 IMAD.IADD R3, R3, 0x1, -R0.reuse ;  /* 0x0000000103039824 */ /* 0x100fe200078e0a00 */
[----:B------:R0:W-:Y:S01]  /*a110*/  STL [R1+0x1cc], R12 ;  /* 0x0001cc0c01007387 */ /* 0x0001e20000100800 */
[----:B------:R-:W-:Y:S01]  /*a120*/  VIADD R11, R9, 0x4a ;  /* 0x0000004a090b7836 */ /* 0x000fe20000000000 */
[----:B------:R-:W-:Y:S01]  /*a130*/  ISETP.GE.AND P1, PT, R5, RZ, PT ;  /* 0x000000ff0500720c */ /* 0x000fe20003f26270 */
[----:B------:R-:W-:-:S02]  /*a140*/  @!P5 IMAD.IADD R6, R6, 0x1, -R0 ;  /* 0x000000010606d824 */ /* 0x000fc400078e0a00 */
[C---:B------:R-:W-:Y:S01]  /*a150*/  IMAD R16, R0.reuse, R10, R16 ;  /* 0x0000000a00107224 */ /* 0x040fe200078e0210 */
[----:B------:R-:W-:Y:S01]  /*a160*/  IABS R5, R11 ;  /* 0x0000000b00057213 */ /* 0x000fe20000000000 */
[----:B------:R-:W-:Y:S01]  /*a170*/  VIADD R10, R9, 0x49 ;  /* 0x00000049090a7836 */ /* 0x000fe20000000000 */
[----:B------:R-:W-:Y:S01]  /*a180*/  ISETP.GT.U32.AND P5, PT, R0, R6, PT ;  /* 0x000000060000720c */ /* 0x000fe20003fa4070 */
[----:B------:R-:W-:Y:S02]  /*a190*/  @!P6 IMAD.IADD R7, R7, 0x1, -R0 ;  /* 0x000000010707e824 */ /* 0x000fe400078e0a00 */
[----:B0-----:R-:W-:Y:S01]  /*a1a0*/  IMAD.MOV.U32 R12, RZ, RZ, R3 ;  /* 0x000000ffff0c7224 */ /* 0x001fe200078e0003 */
[----:B------:R-:W-:Y:S01]  /*a1b0*/  IABS R14, R10 ;  /* 0x0000000a000e7213 */ /* 0x000fe20000000000 */
[----:B------:R-:W-:Y:S01]  /*a1c0*/  IMAD.HI.U32 R3, R18, R5, RZ ;  /* 0x0000000512037227 */ /* 0x000fe200078e00ff */
[----:B------:R-:W-:-:S03]  /*a1d0*/  ISETP.GT.U32.AND P6, PT, R0, R7, PT ;  /* 0x000000070000720c */ /* 0x000fc60003fc4070 */
[----:B------:R-:W-:Y:S01]  /*a1e0*/  @!P0 IMAD.MOV R12, RZ, RZ, -R12 ;  /* 0x000000ffff0c8224 */ /* 0x000fe200078e0a0c */
[----:B------:R-:W-:Y:S01]  /*a1f0*/  ISETP.GT.U32.AND P0, PT, R0, R16, PT ;  /* 0x000000100000720c */ /* 0x000fe20003f04070 */
[----:B------:R-:W-:Y:S02]  /*a200*/  IMAD.MOV R3, RZ, RZ, -R3 ;  /* 0x000000ffff037224 */ /* 0x000fe400078e0a03 */
[----:B------:R-:W-:Y:S01]  /*a210*/  @!P5 IMAD.IADD R6, R6, 0x1, -R0 ;  /* 0x000000010606d824 */ /* 0x000fe200078e0a00 */
[----:B------:R0:W-:Y:S01]  /*a220*/  STL [R1+0x1d8], R12 ;  /* 0x0001d80c01007387 */ /* 0x0001e20000100800 */
[----:B------:R-:W-:Y:S01]  /*a230*/  IMAD R5, R0, R3, R5 ;  /* 0x0000000300057224 */ /* 0x000fe200078e0205 */
[----:B------:R-:W-:Y:S01]  /*a240*/  ISETP.GE.AND P5, PT, R10, RZ, PT ;  /* 0x000000ff0a00720c */ /* 0x000fe20003fa6270 */
[----:B------:R-:W-:Y:S02]  /*a250*/  IMAD.MOV.U32 R13, RZ, RZ, R6 ;  /* 0x000000ffff0d7224 */ /* 0x000fe400078e0006 */
[----:B------:R-:W-:Y:S01]  /*a260*/  @!P6 IMAD.IADD R7, R7, 0x1, -R0 ;  /* 0x000000010707e824 */ /* 0x000fe200078e0a00 */
[----:B------:R-:W-:Y:S01]  /*a270*/  ISETP.GT.U32.AND P6, PT, R0, R5, PT ;  /* 0x000000050000720c */ /* 0x000fe20003fc4070 */
[----:B------:R-:W-:-:S02]  /*a280*/  @!P3 IMAD.MOV R13, RZ, RZ, -R13 ;  /* 0x000000ffff0db224 */ /* 0x000fc400078e0a0d */
[----:B------:R-:W-:Y:S02]  /*a290*/  @!P0 IMAD.IADD R16, R16, 0x1, -R0 ;  /* 0x0000000110108824 */ /* 0x000fe400078e0a00 */
[----:B0-----:R-:W-:Y:S02]  /*a2a0*/  IMAD.MOV.U32 R12, RZ, RZ, R2 ;  /* 0x000000ffff0c7224 */ /* 0x001fe400078e0002 */
[----:B------:R-:W-:Y:S01]  /*a2b0*/  IMAD.HI.U32 R2, R18, R14, RZ ;  /* 0x0000000e12027227 */ /* 0x000fe200078e00ff */
[----:B------:R-:W-:-:S03]  /*a2c0*/  ISETP.GT.U32.AND P0, PT, R0, R16, PT ;  /* 0x000000100000720c */ /* 0x000fc60003f04070 */
[----:B------:R-:W-:Y:S02]  /*a2d0*/  IMAD.MOV R2, RZ, RZ, -R2 ;  /* 0x000000ffff027224 */ /* 0x000fe400078e0a02 */
[C---:B------:R-:W-:Y:S02]  /*a2e0*/  VIADD R4, R9.reuse, 0x48 ;  /* 0x0000004809047836 */ /* 0x040fe40000000000 */
[C---:B------:R-:W-:Y:S02]  /*a2f0*/  IMAD R14, R0.reuse, R2, R14 ;  /* 0x00000002000e7224 */ /* 0x040fe400078e020e */
[----:B------:R-:W-:Y:S01]  /*a300*/  VIADD R2, R9, 0x47 ;  /* 0x0000004709027836 */ /* 0x000fe20000000000 */
[----:B------:R-:W-:Y:S01]  /*a310*/  IABS R17, R4 ;  /* 0x0000000400117213 */ /* 0x000fe20000000000 */
[----:B------:R-:W-:Y:S01]  /*a320*/  @!P6 IMAD.IADD R5, R5, 0x1, -R0 ;  /* 0x000000010505e824 */ /* 0x000fe200078e0a00 */
[----:B------:R-:W-:Y:S01]  /*a330*/  ISETP.GT.U32.AND P3, PT, R0, R14, PT ;  /* 0x0000000e0000720c */ /* 0x000fe20003f64070 */
[----:B------:R-:W-:Y:S01]  /*a340*/  @!P2 IMAD.MOV R12, RZ, RZ, -R12 ;  /* 0x000000ffff0ca224 */ /* 0x000fe200078e0a0c */
[----:B------:R-:W-:Y:S01]  /*a350*/  IABS R6, R2 ;  /* 0x0000000200067213 */ /* 0x000fe20000000000 */
[----:B------:R-:W-:Y:S01]  /*a360*/  IMAD.HI.U32 R3, R18, R17, RZ ;  /* 0x0000001112037227 */ /* 0x000fe200078e00ff */
[----:B------:R-:W-:-:S02]  /*a370*/  ISETP.GT.U32.AND P6, PT, R0, R5, PT ;  /* 0x000000050000720c */ /* 0x000fc40003fc4070 */
[----:B------:R0:W-:Y:S01]  /*a380*/  STL [R1+0x1dc], R12 ;  /* 0x0001dc0c01007387 */ /* 0x0001e20000100800 */
[----:B------:R-:W-:Y:S01]  /*a390*/  @!P0 IMAD.IADD R16, R16, 0x1, -R0 ;  /* 0x0000000110108824 */ /* 0x000fe200078e0a00 */
[----:B------:R-:W-:Y:S01]  /*a3a0*/  ISETP.GE.AND P0, PT, R2, RZ, PT ;  /* 0x000000ff0200720c */ /* 0x000fe20003f06270 */
[----:B------:R-:W-:Y:S01]  /*a3b0*/  IMAD.MOV R3, RZ, RZ, -R3 ;  /* 0x000000ffff037224 */ /* 0x000fe200078e0a03 */
[----:B------:R-:W-:Y:S01]  /*a3c0*/  ISETP.GE.AND P2, PT, R11, RZ, PT ;  /* 0x000000ff0b00720c */ /* 0x000fe20003f46270 */
[----:B------:R-:W-:Y:S01]  /*a3d0*/  IMAD.MOV.U32 R2, RZ, RZ, R6 ;  /* 0x000000ffff027224 */ /* 0x000fe200078e0006 */
[----:B------:R1:W-:Y:S01]  /*a3e0*/  STL [R1+0x1d0], R13 ;  /* 0x0001d00d01007387 */ /* 0x0003e20000100800 */
[----:B------:R-:W-:Y:S02]  /*a3f0*/  @!P3 IMAD.IADD R14, R14, 0x1, -R0 ;  /* 0x000000010e0eb824 */ /* 0x000fe400078e0a00 */
[C---:B------:R-:W-:Y:S02]  /*a400*/  IMAD R17, R0.reuse, R3, R17 ;  /* 0x0000000300117224 */ /* 0x040fe400078e0211 */
[----:B0-----:R-:W-:Y:S01]  /*a410*/  IMAD.MOV.U32 R12, RZ, RZ, R7 ;  /* 0x000000ffff0c7224 */ /* 0x001fe200078e0007 */
[----:B------:R-:W-:Y:S01]  /*a420*/  ISETP.GT.U32.AND P3, PT, R0, R14, PT ;  /* 0x0000000e0000720c */ /* 0x000fe20003f64070 */
[----:B------:R-:W-:-:S02]  /*a430*/  VIADD R6, R9, 0x46 ;  /* 0x0000004609067836 */ /* 0x000fc40000000000 */
[----:B------:R-:W-:-:S03]  /*a440*/  IMAD.HI.U32 R3, R18, R2, RZ ;  /* 0x0000000212037227 */ /* 0x000fc600078e00ff */
[----:B------:R-:W-:Y:S01]  /*a450*/  IABS R11, R6 ;  /* 0x00000006000b7213 */ /* 0x000fe20000000000 */
[----:B------:R-:W-:Y:S01]  /*a460*/  @!P4 IMAD.MOV R12, RZ, RZ, -R12 ;  /* 0x000000ffff0cc224 */ /* 0x000fe200078e0a0c */
[----:B------:R-:W-:Y:S01]  /*a470*/  ISETP.GE.AND P4, PT, R4, RZ, PT ;  /* 0x000000ff0400720c */ /* 0x000fe20003f86270 */
[----:B------:R-:W-:Y:S02]  /*a480*/  VIADD R4, R9, 0x45 ;  /* 0x0000004509047836 */ /* 0x000fe40000000000 */
[----:B------:R-:W-:Y:S01]  /*a490*/  IMAD.MOV R3, RZ, RZ, -R3 ;  /* 0x000000ffff037224 */ /* 0x000fe200078e0a03 */
[----:B------:R0:W-:Y:S01]  /*a4a0*/  STL [R1+0x1d4], R12 ;  /* 0x0001d40c01007387 */ /* 0x0001e20000100800 */
[----:B------:R-:W-:Y:S01]  /*a4b0*/  @!P6 IMAD.IADD R5, R5, 0x1, -R0 ;  /* 0x000000010505e824 */ /* 0x000fe200078e0a00 */
[----:B-1----:R-:W-:Y:S01]  /*a4c0*/  IABS R13, R4 ;  /* 0x00000004000d7213 */ /* 0x002fe20000000000 */
[C---:B------:R-:W-:Y:S01]  /*a4d0*/  IMAD R2, R0.reuse, R3, R2 ;  /* 0x0000000300027224 */ /* 0x040fe200078e0202 */
[----:B------:R-:W-:Y:S01]  /*a4e0*/  ISETP.GT.U32.AND P6, PT, R0, R17, PT ;  /* 0x000000110000720c */ /* 0x000fe20003fc4070 */
[----:B------:R-:W-:Y:S01]  /*a4f0*/  IMAD.HI.U32 R15, R18, R11, RZ ;  /* 0x0000000b120f7227 */ /* 0x000fe200078e00ff */
[----:B------:R-:W-:-:S03]  /*a500*/  IABS R3, R19 ;  /* 0x0000001300037213 */ /* 0x000fc60000000000 */
[----:B------:R-:W-:Y:S01]  /*a510*/  @!P3 IMAD.IADD R14, R14, 0x1, -R0 ;  /* 0x000000010e0eb824 */ /* 0x000fe200078e0a00 */
[----:B------:R-:W-:Y:S01]  /*a520*/  ISETP.GT.U32.AND P3, PT, R0, R2, PT ;  /* 0x000000020000720c */ /* 0x000fe20003f64070 */
        /* <DEDUP_REMOVED lines=8> */
[----:B------:R-:W-:Y:S01]  /*a5b0*/  ISETP.GT.U32.AND P3, PT, R0, R13, PT ;  /* 0x0000000d0000720c */ /* 0x000fe20003f64070 */
[----:B------:R-:W-:-:S02]  /*a5c0*/  VIADD R15, R9, 0x42 ;  /* 0x00000042090f7836 */ /* 0x000fc40000000000 */
[----:B------:R-:W-:Y:S02]  /*a5d0*/  VIADD R7, R9, 0x43 ;  /* 0x0000004309077836 */ /* 0x000fe40000000000 */
[----:B------:R-:W-:Y:S01]  /*a5e0*/  IMAD.MOV.U32 R23, RZ, RZ, R16 ;  /* 0x000000ffff177224 */ /* 0x000fe200078e0010 */
[----:B------:R-:W-:Y:S01]  /*a5f0*/  IABS R22, R15 ;  /* 0x0000000f00167213 */ /* 0x000fe20000000000 */
[----:B------:R-:W-:Y:S01]  /*a600*/  IMAD.HI.U32 R20, R18, R3, RZ ;  /* 0x0000000312147227 */ /* 0x000fe200078e00ff */
[----:B0-----:R-:W-:-:S03]  /*a610*/  IABS R12, R7 ;  /* 0x00000007000c7213 */ /* 0x001fc60000000000 */
[--C-:B------:R-:W-:Y:S01]  /*a620*/  @!P6 IMAD.IADD R11, R11, 0x1, -R0.reuse ;  /* 0x000000010b0be824 */ /* 0x100fe200078e0a00 */
[----:B------:R-:W-:Y:S01]  /*a630*/  ISETP.GT.U32.AND P6, PT, R0, R17, PT ;  /* 0x000000110000720c */ /* 0x000fe20003fc4070 */
[----:B------:R-:W-:Y:S02]  /*a640*/  @!P3 IMAD.IADD R13, R13, 0x1, -R0 ;  /* 0x000000010d0db824 */ /* 0x000fe400078e0a00 */
[----:B------:R-:W-:Y:S01]  /*a650*/  IMAD.HI.U32 R16, R18, R22, RZ ;  /* 0x0000001612107227 */ /* 0x000fe200078e00ff */
[----:B------:R-:W-:-:S03]  /*a660*/  ISETP.GT.U32.AND P3, PT, R0, R11, PT ;  /* 0x0000000b0000720c */ /* 0x000fc60003f64070 */
[----:B------:R-:W-:Y:S01]  /*a670*/  @!P1 IMAD.MOV R23, RZ, RZ, -R23 ;  /* 0x000000ffff179224 */ /* 0x000fe200078e0a17 */
[----:B------:R-:W-:Y:S01]  /*a680*/  ISETP.GT.U32.AND P1, PT, R0, R2, PT ;  /* 0x000000020000720c */ /* 0x000fe20003f24070 */
[----:B------:R-:W-:-:S03]  /*a690*/  IMAD.HI.U32 R21, R18, R12, RZ ;  /* 0x0000000c12157227 */ /* 0x000fc600078e00ff */
[----:B------:R-:W-:Y:S01]  /*a6a0*/  STL [R1+0x1bc], R23 ;  /* 0x0001bc1701007387 */ /* 0x000fe20000100800 */
[----:B------:R-:W-:Y:S02]  /*a6b0*/  IMAD.MOV R16, RZ, RZ, -R16 ;  /* 0x000000ffff107224 */ /* 0x000fe400078e0a10 */
[----:B------:R-:W-:Y:S01]  /*a6c0*/  @!P2 IMAD.MOV R5, RZ, RZ, -R5 ;  /* 0x000000ffff05a224 */ /* 0x000fe200078e0a05 */
[C---:B------:R-:W-:Y:S01]  /*a6d0*/  ISETP.GT.U32.AND P2, PT, R0.reuse, R13, PT ;  /* 0x0000000d0000720c */ /* 0x040fe20003f44070 */
[----:B------:R-:W-:Y:S02]  /*a6e0*/  IMAD.MOV R21, RZ, RZ, -R21 ;  /* 0x000000ffff157224 */ /* 0x000fe400078e0a15 */
[C---:B------:R-:W-:Y:S01]  /*a6f0*/  IMAD R22, R0.reuse, R16, R22 ;  /* 0x0000001000167224 */ /* 0x040fe200078e0216 */
[----:B------:R0:W-:Y:S01]  /*a700*/  STL [R1+0x1b8], R5 ;  /* 0x0001b80501007387 */ /* 0x0001e20000100800 */
[----:B------:R-:W-:Y:S02]  /*a710*/  IMAD.MOV R20, RZ, RZ, -R20 ;  /* 0x000000ffff147224 */ /* 0x000fe400078e0a14 */
[----:B------:R-:W-:-:S02]  /*a720*/  IMAD R21, R0, R21, R12 ;  /* 0x0000001500157224 */ /* 0x000fc400078e020c */
[----:B------:R-:W-:Y:S01]  /*a730*/  @!P3 IMAD.IADD R11, R11, 0x1, -R0 ;  /* 0x000000010b0bb824 */ /* 0x000fe200078e0a00 */
[C---:B------:R-:W-:Y:S01]  /*a740*/  ISETP.GT.U32.AND P3, PT, R0.reuse, R22, PT ;  /* 0x000000160000720c */ /* 0x040fe20003f64070 */
[----:B------:R-:W-:Y:S02]  /*a750*/  VIADD R10, R9, 0x41 ;  /* 0x00000041090a7836 */ /* 0x000fe40000000000 */
[C---:B------:R-:W-:Y:S02]  /*a760*/  IMAD R3, R0.reuse, R20, R3 ;  /* 0x0000001400037224 */ /* 0x040fe400078e0203 */
[----:B0-----:R-:W-:Y:S01]  /*a770*/  IMAD.MOV.U32 R5, RZ, RZ, R14 ;  /* 0x000000ffff057224 */ /* 0x001fe200078e000e */
[----:B------:R-:W-:Y:S01]  /*a780*/  IABS R12, R10 ;  /* 0x0000000a000c7213 */ /* 0x000fe20000000000 */
[--C-:B------:R-:W-:Y:S01]  /*a790*/  @!P6 IMAD.IADD R17, R17, 0x1, -R0.reuse ;  /* 0x000000011111e824 */ /* 0x100fe200078e0a00 */
[----:B------:R-:W-:Y:S01]  /*a7a0*/  ISETP.GT.U32.AND P6, PT, R0, R21, PT ;  /* 0x000000150000720c */ /* 0x000fe20003fc4070 */
[----:B------:R-:W-:Y:S01]  /*a7b0*/  @!P1 IMAD.IADD R2, R2, 0x1, -R0 ;  /* 0x0000000102029824 */ /* 0x000fe200078e0a00 */
[----:B------:R-:W-:Y:S01]  /*a7c0*/  ISETP.GE.AND P1, PT, R6, RZ, PT ;  /* 0x000000ff0600720c */ /* 0x000fe20003f26270 */
[----:B------:R-:W-:Y:S01]  /*a7d0*/  @!P5 IMAD.MOV R5, RZ, RZ, -R5 ;  /* 0x000000ffff05d224 */ /* 0x000fe200078e0a05 */
[----:B------:R-:W-:Y:S01]  /*a7e0*/  ISETP.GT.U32.AND P5, PT, R0, R3, PT ;  /* 0x000000030000720c */ /* 0x000fe20003fa4070 */
[----:B------:R-:W-:-:S02]  /*a7f0*/  VIADD R6, R9, 0x40 ;  /* 0x0000004009067836 */ /* 0x000fc40000000000 */
[--C-:B------:R-:W-:Y:S01]  /*a800*/  @!P2 IMAD.IADD R13, R13, 0x1, -R0.reuse ;  /* 0x000000010d0da824 */ /* 0x100fe200078e0a00 */
[----:B------:R0:W-:Y:S01]  /*a810*/  STL [R1+0x1ac], R5 ;  /* 0x0001ac0501007387 */ /* 0x0001e20000100800 */
[----:B------:R-:W-:Y:S01]  /*a820*/  ISETP.GE.AND P2, PT, R4, RZ, PT ;  /* 0x000000ff0400720c */ /* 0x000fe20003f46270 */
[----:B------:R-:W-:Y:S01]  /*a830*/  IMAD.MOV.U32 R20, RZ, RZ, R17 ;  /* 0x000000ffff147224 */ /* 0x000fe200078e0011 */
[----:B------:R-:W-:Y:S01]  /*a840*/  IABS R4, R6 ;  /* 0x0000000600047213 */ /* 0x000fe20000000000 */
[--C-:B------:R-:W-:Y:S02]  /*a850*/  @!P3 IMAD.IADD R22, R22, 0x1, -R0.reuse ;  /* 0x000000011616b824 */ /* 0x100fe400078e0a00 */
[----:B------:R-:W-:Y:S01]  /*a860*/  @!P6 IMAD.IADD R21, R21, 0x1, -R0 ;  /* 0x000000011515e824 */ /* 0x000fe200078e0a00 */
[----:B------:R-:W-:Y:S01]  /*a870*/  ISETP.GE.AND P6, PT, R7, RZ, PT ;  /* 0x000000ff0700720c */ /* 0x000fe20003fc6270 */
[----:B------:R-:W-:Y:S01]  /*a880*/  @!P4 IMAD.MOV R20, RZ, RZ, -R20 ;  /* 0x000000ffff14c224 */ /* 0x000fe200078e0a14 */
[----:B------:R-:W-:Y:S01]  /*a890*/  ISETP.GT.U32.AND P4, PT, R0, R22, PT ;  /* 0x000000160000720c */ /* 0x000fe20003f84070 */
[----:B0-----:R-:W-:-:S03]  /*a8a0*/  IMAD.HI.U32 R5, R18, R12, RZ ;  /* 0x0000000c12057227 */ /* 0x001fc600078e00ff */
[----:B------:R-:W-:Y:S01]  /*a8b0*/  STL [R1+0x154], R20 ;  /* 0x0001541401007387 */ /* 0x000fe20000100800 */
[----:B------:R-:W-:Y:S02]  /*a8c0*/  IMAD.MOV R14, RZ, RZ, -R5 ;  /* 0x000000ffff0e7224 */ /* 0x000fe400078e0a05 */
[----:B------:R-:W-:Y:S02]  /*a8d0*/  IMAD.MOV.U32 R5, RZ, RZ, R4 ;  /* 0x000000ffff057224 */ /* 0x000fe400078e0004 */
[----:B------:R-:W-:Y:S01]  /*a8e0*/  @!P5 IMAD.IADD R3, R3, 0x1, -R0 ;  /* 0x000000010303d824 */ /* 0x000fe200078e0a00 */
[----:B------:R-:W-:Y:S01]  /*a8f0*/  ISETP.GE.AND P5, PT, R19, RZ, PT ;  /* 0x000000ff1300720c */ /* 0x000fe20003fa6270 */
[----:B------:R-:W-:-:S03]  /*a900*/  IMAD.HI.U32 R7, R18, R5, RZ ;  /* 0x0000000512077227 */ /* 0x000fc600078e00ff */
[C---:B------:R-:W-:Y:S01]  /*a910*/  ISETP.GT.U32.AND P3, PT, R0.reuse, R3, PT ;  /* 0x000000030000720c */ /* 0x040fe20003f64070 */
[----:B------:R-:W-:Y:S02]  /*a920*/  IMAD.MOV.U32 R16, RZ, RZ, R2 ;  /* 0x000000ffff107224 */ /* 0x000fe400078e0002 */
[----:B------:R-:W-:Y:S02]  /*a930*/  IMAD.MOV.U32 R2, RZ, RZ, R11 ;  /* 0x000000ffff027224 */ /* 0x000fe400078e000b */
[C---:B------:R-:W-:Y:S02]  /*a940*/  IMAD R4, R0.reuse, R14, R12 ;  /* 0x0000000e00047224 */ /* 0x040fe400078e020c */
[----:B------:R-:W-:Y:S02]  /*a950*/  IMAD.MOV.U32 R11, RZ, RZ, R13 ;  /* 0x000000ffff0b7224 */ /* 0x000fe400078e000d */
[----:B------:R-:W-:Y:S02]  /*a960*/  IMAD.MOV R7, RZ, RZ, -R7 ;  /* 0x000000ffff077224 */ /* 0x000fe400078e0a07 */
[----:B------:R-:W-:Y:S01]  /*a970*/  @!P0 IMAD.MOV R16, RZ, RZ, -R16 ;  /* 0x000000ffff108224 */ /* 0x000fe200078e0a10 */
[C---:B------:R-:W-:Y:S01]  /*a980*/  ISETP.GT.U32.AND P0, PT, R0.reuse, R21, PT ;  /* 0x000000150000720c */ /* 0x040fe20003f04070 */
[----:B------:R-:W-:Y:S01]  /*a990*/  @!P2 IMAD.MOV R11, RZ, RZ, -R11 ;  /* 0x000000ffff0ba224 */ /* 0x000fe200078e0a0b */
[C---:B------:R-:W-:Y:S01]  /*a9a0*/  ISETP.GT.U32.AND P2, PT, R0.reuse, R4, PT ;  /* 0x000000040000720c */ /* 0x040fe20003f44070 */
[----:B------:R-:W-:Y:S01]  /*a9b0*/  IMAD R5, R0, R7, R5 ;  /* 0x0000000700057224 */ /* 0x000fe200078e0205 */
[----:B------:R-:W-:Y:S01]  /*a9c0*/  STL [R1+0x124], R16 ;  /* 0x0001241001007387 */ /* 0x000fe20000100800 */
[----:B------:R-:W-:Y:S01]  /*a9d0*/  @!P1 IMAD.MOV R2, RZ, RZ, -R2 ;  /* 0x000000ffff029224 */ /* 0x000fe200078e0a02 */
[----:B------:R-:W-:Y:S01]  /*a9e0*/  ISETP.GE.AND P1, PT, R15, RZ, PT ;  /* 0x000000ff0f00720c */ /* 0x000fe20003f26270 */
[----:B------:R-:W-:-:S02]  /*a9f0*/  VIADD R12, R9, 0x3f ;  /* 0x0000003f090c7836 */ /* 0x000fc40000000000 */
[--C-:B------:R-:W-:Y:S01]  /*aa00*/  @!P4 IMAD.IADD R22, R22, 0x1, -R0.reuse ;  /* 0x000000011616c824 */ /* 0x100fe200078e0a00 */
[----:B------:R-:W-:Y:S01]  /*aa10*/  ISETP.GT.U32.AND P4, PT, R0, R5, PT ;  /* 0x000000050000720c */ /* 0x000fe20003f84070 */
[----:B------:R0:W-:Y:S01]  /*aa20*/  STL [R1+0x120], R2 ;  /* 0x0001200201007387 */ /* 0x0001e20000100800 */
[--C-:B------:R-:W-:Y:S01]  /*aa30*/  @!P3 IMAD.IADD R3, R3, 0x1, -R0.reuse ;  /* 0x000000010303b824 */ /* 0x100fe200078e0a00 */
[----:B------:R-:W-:Y:S01]  /*aa40*/  ISETP.GE.AND P3, PT, R10, RZ, PT ;  /* 0x000000ff0a00720c */ /* 0x000fe20003f66270 */
[--C-:B------:R-:W-:Y:S01]  /*aa50*/  @!P0 IMAD.IADD R21, R21, 0x1, -R0.reuse ;  /* 0x0000000115158824 */ /* 0x100fe200078e0a00 */
[----:B------:R1:W-:Y:S01]  /*aa60*/  STL [R1+0x11c], R11 ;  /* 0x00011c0b01007387 */ /* 0x0003e20000100800 */
[----:B------:R-:W-:Y:S01]  /*aa70*/  ISETP.GE.AND P0, PT, R6, RZ, PT ;  /* 0x000000ff0600720c */ /* 0x000fe20003f06270 */
[C---:B------:R-:W-:Y:S02]  /*aa80*/  VIADD R7, R9.reuse, 0x3e ;  /* 0x0000003e09077836 */ /* 0x040fe40000000000 */
[--C-:B------:R-:W-:Y:S01]  /*aa90*/  @!P2 IMAD.IADD R4, R4, 0x1, -R0.reuse ;  /* 0x000000010404a824 */ /* 0x100fe200078e0a00 */
[----:B------:R-:W-:Y:S01]  /*aaa0*/  ISETP.GE.AND P2, PT, R12, RZ, PT ;  /* 0x000000ff0c00720c */ /* 0x000fe20003f46270 */
[----:B------:R-:W-:Y:S01]  /*aab0*/  VIADD R14, R9, 0x3d ;  /* 0x0000003d090e7836 */ /* 0x000fe20000000000 */
[----:B0-----:R-:W-:Y:S01]  /*aac0*/  IABS R2, R12 ;  /* 0x0000000c00027213 */ /* 0x001fe20000000000 */
[----:B------:R-:W-:-:S02]  /*aad0*/  @!P4 IMAD.IADD R5, R5, 0x1, -R0 ;  /* 0x000000010505c824 */ /* 0x000fc400078e0a00 */
[----:B-1----:R-:W-:Y:S01]  /*aae0*/  IMAD.MOV.U32 R11, RZ, RZ, R3 ;  /* 0x000000ffff0b7224 */ /* 0x002fe200078e0003 */
[----:B------:R-:W-:Y:S01]  /*aaf0*/  IABS R15, R14 ;  /* 0x0000000e000f7213 */ /* 0x000fe20000000000 */
[----:B------:R-:W-:Y:S01]  /*ab00*/  IMAD.HI.U32 R6, R18, R2, RZ ;  /* 0x0000000212067227 */ /* 0x000fe200078e00ff */
[----:B------:R-:W-:-:S03]  /*ab10*/  ISETP.GT.U32.AND P4, PT, R0, R5, PT ;  /* 0x000000050000720c */ /* 0x000fc60003f84070 */
[----:B------:R-:W-:Y:S01]  /*ab20*/  IMAD.MOV R10, RZ, RZ, -R6 ;  /* 0x000000ffff0a7224 */ /* 0x000fe200078e0a06 */
[----:B------:R-:W-:Y:S01]  /*ab30*/  IABS R6, R7 ;  /* 0x0000000700067213 */ /* 0x000fe20000000000 */
[----:B------:R-:W-:Y:S01]  /*ab40*/  @!P5 IMAD.MOV R11, RZ, RZ, -R11 ;  /* 0x000000ffff0bd224 */ /* 0x000fe200078e0a0b */
[C---:B------:R-:W-:Y:S01]  /*ab50*/  ISETP.GT.U32.AND P5, PT, R0.reuse, R4, PT ;  /* 0x000000040000720c */ /* 0x040fe20003fa4070 */
[----:B------:R-:W-:Y:S02]  /*ab60*/  IMAD R10, R0, R10, R2 ;  /* 0x0000000a000a7224 */ /* 0x000fe400078e0202 */
[----:B------:R-:W-:Y:S01]  /*ab70*/  IMAD.HI.U32 R2, R18, R6, RZ ;  /* 0x0000000612027227 */ /* 0x000fe200078e00ff */
[----:B------:R0:W-:Y:S03]  /*ab80*/  STL [R1+0x118], R11 ;  /* 0x0001180b01007387 */ /* 0x0001e60000100800 */
[----:B------:R-:W-:-:S02]  /*ab90*/  IMAD.MOV R2, RZ, RZ, -R2 ;  /* 0x000000ffff027224 */ /* 0x000fc400078e0a02 */
[----:B------:R-:W-:Y:S02]  /*aba0*/  @!P4 IMAD.IADD R5, R5, 0x1, -R0 ;  /* 0x000000010505c824 */ /* 0x000fe400078e0a00 */
[----:B------:R-:W-:Y:S02]  /*abb0*/  IMAD R6, R0, R2, R6 ;  /* 0x0000000200067224 */ /* 0x000fe400078e0206 */
[----:B------:R-:W-:Y:S01]  /*abc0*/  @!P5 IMAD.IADD R4, R4, 0x1, -R0 ;  /* 0x000000010404d824 */ /* 0x000fe200078e0a00 */
[C---:B------:R-:W-:Y:S01]  /*abd0*/  ISETP.GT.U32.AND P5, PT, R0.reuse, R10, PT ;  /* 0x0000000a0000720c */ /* 0x040fe20003fa4070 */
[C---:B------:R-:W-:Y:S01]  /*abe0*/  VIADD R3, R9.reuse, 0x3b ;  /* 0x0000003b09037836 */ /* 0x040fe20000000000 */
[----:B------:R-:W-:Y:S01]  /*abf0*/  ISETP.GT.U32.AND P4, PT, R0, R6, PT ;  /* 0x000000060000720c */ /* 0x000fe20003f84070 */
[----:B0-----:R-:W-:Y:S02]  /*ac00*/  VIADD R11, R9, 0x3c ;  /* 0x0000003c090b7836 */ /* 0x001fe40000000000 */
[----:B------:R-:W-:Y:S01]  /*ac10*/  IMAD.HI.U32 R19, R18, R15, RZ ;  /* 0x0000000f12137227 */ /* 0x000fe200078e00ff */
[----:B------:R-:W-:-:S02]  /*ac20*/  IABS R12, R3 ;  /* 0x00000003000c7213 */ /* 0x000fc40000000000 */
[----:B------:R-:W-:Y:S01]  /*ac30*/  IABS R13, R11 ;  /* 0x0000000b000d7213 */ /* 0x000fe20000000000 */
[----:B------:R-:W-:Y:S02]  /*ac40*/  IMAD.MOV R19, RZ, RZ, -R19 ;  /* 0x000000ffff137224 */ /* 0x000fe400078e0a13 */
[----:B------:R-:W-:-:S04]  /*ac50*/  IMAD.HI.U32 R16, R18, R12, RZ ;  /* 0x0000000c12107227 */ /* 0x000fc800078e00ff */
[----:B------:R-:W-:Y:S01]  /*ac60*/  @!P5 IMAD.IADD R10, R10, 0x1, -R0 ;  /* 0x000000010a0ad824 */ /* 0x000fe200078e0a00 */
[----:B------:R-:W-:Y:S01]  /*ac70*/  ISETP.GE.AND P5, PT, R7, RZ, PT ;  /* 0x000000ff0700720c */ /* 0x000fe20003fa6270 */
[----:B------:R-:W-:-:S04]  /*ac80*/  IMAD.HI.U32 R17, R18, R13, RZ ;  /* 0x0000000d12117227 */ /* 0x000fc800078e00ff */
[----:B------:R-:W-:Y:S01]  /*ac90*/  @!P4 IMAD.IADD R6, R6, 0x1, -R0 ;  /* 0x000000010606c824 */ /* 0x000fe200078e0a00 */
[C---:B------:R-:W-:Y:S01]  /*aca0*/  ISETP.GT.U32.AND P4, PT, R0.reuse, R10, PT ;  /* 0x0000000a0000720c */ /* 0x040fe20003f84070 */
[----:B------:R-:W-:Y:S02]  /*acb0*/  IMAD.MOV R16, RZ, RZ, -R16 ;  /* 0x000000ffff107224 */ /* 0x000fe400078e0a10 */
[----:B------:R-:W-:Y:S02]  /*acc0*/  IMAD.MOV R17, RZ, RZ, -R17 ;  /* 0x000000ffff117224 */ /* 0x000fe400078e0a11 */
[C---:B------:R-:W-:Y:S02]  /*acd0*/  IMAD R7, R0.reuse, R19, R15 ;  /* 0x0000001300077224 */ /* 0x040fe400078e020f */
[C---:B------:R-:W-:Y:S02]  /*ace0*/  IMAD R12, R0.reuse, R16, R12 ;  /* 0x00000010000c7224 */ /* 0x040fe400078e020c */
[----:B------:R-:W-:-:S02]  /*acf0*/  IMAD R13, R0, R17, R13 ;  /* 0x00000011000d7224 */ /* 0x000fc400078e020d */
[----:B------:R-:W-:Y:S01]  /*ad00*/  @!P6 IMAD.MOV R21, RZ, RZ, -R21 ;  /* 0x000000ffff15e224 */ /* 0x000fe200078e0a15 */
[C---:B------:R-:W-:Y:S01]  /*ad10*/  ISETP.GT.U32.AND P6, PT, R0.reuse, R7, PT ;  /* 0x000000070000720c */ /* 0x040fe20003fc4070 */
[----:B------:R-:W-:Y:S02]  /*ad20*/  IMAD.MOV.U32 R16, RZ, RZ, R4 ;  /* 0x000000ffff107224 */ /* 0x000fe400078e0004 */
[----:B------:R-:W-:Y:S01]  /*ad30*/  IMAD.MOV.U32 R20, RZ, RZ, R22 ;  /* 0x000000ffff147224 */ /* 0x000fe200078e0016 */
[----:B------:R-:W-:Y:S01]  /*ad40*/  STL [R1+0x5c], R21 ;  /* 0x00005c1501007387 */ /* 0x000fe20000100800 */
[----:B------:R-:W-:Y:S01]  /*ad50*/  @!P3 IMAD.MOV R16, RZ, RZ, -R16 ;  /* 0x000000ffff10b224 */ /* 0x000fe200078e0a10 */
[C---:B------:R-:W-:Y:S01]  /*ad60*/  ISETP.GT.U32.AND P3, PT, R0.reuse, R13, PT ;  /* 0x0000000d0000720c */ /* 0x040fe20003f64070 */
[----:B------:R-:W-:Y:S01]  /*ad70*/  @!P1 IMAD.MOV R20, RZ, RZ, -R20 ;  /* 0x000000ffff149224 */ /* 0x000fe200078e0a14 */
[----:B------:R-:W-:Y:S01]  /*ad80*/  ISETP.GT.U32.AND P1, PT, R0, R6, PT ;  /* 0x000000060000720c */ /* 0x000fe20003f24070 */
[--C-:B------:R-:W-:Y:S01]  /*ad90*/  @!P4 IMAD.IADD R10, R10, 0x1, -R0.reuse ;  /* 0x000000010a0ac824 */ /* 0x100fe200078e0a00 */
[----:B------:R-:W-:Y:S01]  /*ada0*/  ISETP.GT.U32.AND P4, PT, R0, R12, PT ;  /* 0x0000000c0000720c */ /* 0x000fe20003f84070 */
[----:B------:R-:W-:Y:S01]  /*adb0*/  VIADD R2, R9, 0x3a ;  /* 0x0000003a09027836 */ /* 0x000fe20000000000 */
[----:B------:R-:W-:Y:S01]  /*adc0*/  STL [R1+0x58], R20 ;  /* 0x0000581401007387 */ /* 0x000fe20000100800 */
[----:B------:R-:W-:Y:S01]  /*add0*/  @!P0 IMAD.MOV R5, RZ, RZ, -R5 ;  /* 0x000000ffff058224 */ /* 0x000fe200078e0a05 */
[----:B------:R-:W-:Y:S01]  /*ade0*/  ISETP.GE.AND P0, PT, R14, RZ, PT ;  /* 0x000000ff0e00720c */ /* 0x000fe20003f06270 */
[--C-:B------:R-:W-:Y:S01]  /*adf0*/  @!P6 IMAD.IADD R7, R7, 0x1, -R0.reuse ;  /* 0x000000010707e824 */ /* 0x100fe200078e0a00 */
[----:B------:R-:W-:Y:S01]  /*ae00*/  IABS R15, R2 ;  /* 0x00000002000f7213 */ /* 0x000fe20000000000 */
[----:B------:R-:W-:Y:S01]  /*ae10*/  STL [R1+0x54], R16 ;  /* 0x0000541001007387 */ /* 0x000fe20000100800 */
[----:B------:R-:W-:Y:S01]  /*ae20*/  ISETP.GE.AND P6, PT, R3, RZ, PT ;  /* 0x000000ff0300720c */ /* 0x000fe20003fc6270 */
[----:B------:R-:W-:Y:S01]  /*ae30*/  @!P3 IMAD.IADD R13, R13, 0x1, -R0 ;  /* 0x000000010d0db824 */ /* 0x000fe200078e0a00 */
[----:B------:R-:W-:Y:S01]  /*ae40*/  ISETP.GT.U32.AND P3, PT, R0, R7, PT ;  /* 0x000000070000720c */ /* 0x000fe20003f64070 */
[----:B------:R0:W-:Y:S01]  /*ae50*/  STL [R1+0x50], R5 ;  /* 0x0000500501007387 */ /* 0x0001e20000100800 */
[----:B------:R-:W-:-:S04]  /*ae60*/  IMAD.HI.U32 R4, R18, R15, RZ ;  /* 0x0000000f12047227 */ /* 0x000fc800078e00ff */
[--C-:B------:R-:W-:Y:S01]  /*ae70*/  @!P1 IMAD.IADD R6, R6, 0x1, -R0.reuse ;  /* 0x0000000106069824 */ /* 0x100fe200078e0a00 */
[----:B------:R-:W-:Y:S01]  /*ae80*/  ISETP.GE.AND P1, PT, R11, RZ, PT ;  /* 0x000000ff0b00720c */ /* 0x000fe20003f26270 */
[----:B------:R-:W-:Y:S02]  /*ae90*/  @!P4 IMAD.IADD R12, R12, 0x1, -R0 ;  /* 0x000000010c0cc824 */ /* 0x000fe400078e0a00 */
[----:B------:R-:W-:Y:S02]  /*aea0*/  IMAD.MOV R4, RZ, RZ, -R4 ;  /* 0x000000ffff047224 */ /* 0x000fe400078e0a04 */
[C---:B0-----:R-:W-:Y:S01]  /*aeb0*/  VIADD R5, R9.reuse, 0x39 ;  /* 0x0000003909057836 */ /* 0x041fe20000000000 */
[C---:B------:R-:W-:Y:S01]  /*aec0*/  ISETP.GT.U32.AND P4, PT, R0.reuse, R12, PT ;  /* 0x0000000c0000720c */ /* 0x040fe20003f84070 */
[----:B------:R-:W-:Y:S02]  /*aed0*/  IMAD.MOV.U32 R16, RZ, RZ, R10 ;  /* 0x000000ffff107224 */ /* 0x000fe400078e000a */
[C---:B------:R-:W-:Y:S01]  /*aee0*/  IMAD R3, R0.reuse, R4, R15 ;  /* 0x0000000400037224 */ /* 0x040fe200078e020f */
[----:B------:R-:W-:Y:S01]  /*aef0*/  IABS R11, R5 ;  /* 0x00000005000b7213 */ /* 0x000fe20000000000 */
[----:B------:R-:W-:Y:S01]  /*af00*/  @!P2 IMAD.MOV R16, RZ, RZ, -R16 ;  /* 0x000000ffff10a224 */ /* 0x000fe200078e0a10 */
[----:B------:R-:W-:Y:S01]  /*af10*/  ISETP.GT.U32.AND P2, PT, R0, R13, PT ;  /* 0x0000000d0000720c */ /* 0x000fe20003f44070 */
[----:B------:R-:W-:-:S02]  /*af20*/  VIADD R4, R9, 0x38 ;  /* 0x0000003809047836 */ /* 0x000fc40000000000 */
[----:B------:R-:W-:Y:S01]  /*af30*/  IMAD.HI.U32 R10, R18, R11, RZ ;  /* 0x0000000b120a7227 */ /* 0x000fe200078e00ff */
[----:B------:R-:W-:Y:S02]  /*af40*/  STL [R1+0xb8], R16 ;  /* 0x0000b81001007387 */ /* 0x000fe40000100800 */
[----:B------:R-:W-:Y:S01]  /*af50*/  IABS R15, R4 ;  /* 0x00000004000f7213 */ /* 0x000fe20000000000 */
[----:B------:R-:W-:Y:S02]  /*af60*/  IMAD.MOV R10, RZ, RZ, -R10 ;  /* 0x000000ffff0a7224 */ /* 0x000fe400078e0a0a */
[----:B------:R-:W-:Y:S01]  /*af70*/  @!P5 IMAD.MOV R6, RZ, RZ, -R6 ;  /* 0x000000ffff06d224 */ /* 0x000fe200078e0a06 */
[----:B------:R-:W-:Y:S01]  /*af80*/  ISETP.GT.U32.AND P5, PT, R0, R3, PT ;  /* 0x000000030000720c */ /* 0x000fe20003fa4070 */
[--C-:B------:R-:W-:Y:S01]  /*af90*/  @!P3 IMAD.IADD R7, R7, 0x1, -R0.reuse ;  /* 0x000000010707b824 */ /* 0x100fe200078e0a00 */
[----:B------:R-:W-:Y:S01]  /*afa0*/  ISETP.GE.AND P3, PT, R2, RZ, PT ;  /* 0x000000ff0200720c */ /* 0x000fe20003f66270 */
[----:B------:R-:W-:Y:S01]  /*afb0*/  IMAD R2, R0, R10, R11 ;  /* 0x0000000a00027224 */ /* 0x000fe200078e020b */
[----:B------:R0:W-:Y:S01]  /*afc0*/  STL [R1+0xf0], R6 ;  /* 0x0000f00601007387 */ /* 0x0001e20000100800 */
[----:B------:R-:W-:-:S02]  /*afd0*/  @!P4 IMAD.IADD R12, R12, 0x1, -R0 ;  /* 0x000000010c0cc824 */ /* 0x000fc400078e0a00 */
[--C-:B------:R-:W-:Y:S01]  /*afe0*/  @!P2 IMAD.IADD R13, R13, 0x1, -R0.reuse ;  /* 0x000000010d0da824 */ /* 0x100fe200078e0a00 */
[----:B------:R-:W-:Y:S01]  /*aff0*/  ISETP.GT.U32.AND P4, PT, R0, R2, PT ;  /* 0x000000020000720c */ /* 0x000fe20003f84070 */
[----:B------:R-:W-:Y:S01]  /*b000*/  IMAD.MOV.U32 R17, RZ, RZ, R7 ;  /* 0x000000ffff117224 */ /* 0x000fe200078e0007 */
[----:B------:R-:W-:Y:S01]  /*b010*/  ISETP.GE.AND P2, PT, R5, RZ, PT ;  /* 0x000000ff0500720c */ /* 0x000fe20003f46270 */
[----:B------:R-:W-:Y:S02]  /*b020*/  VIADD R10, R9, 0x37 ;  /* 0x00000037090a7836 */ /* 0x000fe40000000000 */
[----:B------:R-:W-:Y:S01]  /*b030*/  @!P5 IMAD.IADD R3, R3, 0x1, -R0 ;  /* 0x000000010303d824 */ /* 0x000fe200078e0a00 */
[----:B------:R-:W-:Y:S01]  /*b040*/  ISETP.GE.AND P5, PT, R4, RZ, PT ;  /* 0x000000ff0400720c */ /* 0x000fe20003fa6270 */
[----:B0-----:R-:W-:Y:S01]  /*b050*/  IMAD.HI.U32 R6, R18, R15, RZ ;  /* 0x0000000f12067227 */ /* 0x001fe200078e00ff */
[----:B------:R-:W-:-:S03]  /*b060*/  IABS R16, R10 ;  /* 0x0000000a00107213 */ /* 0x000fc60000000000 */
[----:B------:R-:W-:Y:S02]  /*b070*/  IMAD.MOV R5, RZ, RZ, -R6 ;  /* 0x000000ffff057224 */ /* 0x000fe400078e0a06 */
[----:B------:R-:W-:Y:S01]  /*b080*/  @!P0 IMAD.MOV R17, RZ, RZ, -R17 ;  /* 0x000000ffff118224 */ /* 0x000fe200078e0a11 */
[C---:B------:R-:W-:Y:S01]  /*b090*/  ISETP.GT.U32.AND P0, PT, R0.reuse, R3, PT ;  /* 0x000000030000720c */ /* 0x040fe20003f04070 */
[----:B------:R-:W-:Y:S02]  /*b0a0*/  IMAD R15, R0, R5, R15 ;  /* 0x00000005000f7224 */ /* 0x000fe400078e020f */
[----:B------:R-:W-:Y:S01]  /*b0b0*/  @!P4 IMAD.IADD R2, R2, 0x1, -R0 ;  /* 0x000000010202c824 */ /* 0x000fe200078e0a00 */
[----:B------:R-:W-:Y:S01]  /*b0c0*/  STL [R1+0x104], R17 ;  /* 0x0001041101007387 */ /* 0x000fe20000100800 */
[----:B------:R-:W-:Y:S01]  /*b0d0*/  IMAD.MOV.U32 R14, RZ, RZ, R13 ;  /* 0x000000ffff0e7224 */ /* 0x000fe200078e000d */
[----:B------:R-:W-:Y:S01]  /*b0e0*/  ISETP.GT.U32.AND P4, PT, R0, R15, PT ;  /* 0x0000000f0000720c */ /* 0x000fe20003f84070 */
[----:B------:R-:W-:-:S04]  /*b0f0*/  IMAD.HI.U32 R7, R18, R16, RZ ;  /* 0x0000001012077227 */ /* 0x000fc800078e00ff */
[----:B------:R-:W-:Y:S01]  /*b100*/  @!P1 IMAD.MOV R14, RZ, RZ, -R14 ;  /* 0x000000ffff0e9224 */ /* 0x000fe200078e0a0e */
[----:B------:R-:W-:Y:S01]  /*b110*/  ISETP.GT.U32.AND P1, PT, R0, R2, PT ;  /* 0x000000020000720c */ /* 0x000fe20003f24070 */
[----:B------:R-:W-:Y:S02]  /*b120*/  VIADD R4, R9, 0x35 ;  /* 0x0000003509047836 */ /* 0x000fe40000000000 */
[--C-:B------:R-:W-:Y:S01]  /*b130*/  @!P0 IMAD.IADD R3, R3, 0x1, -R0.reuse ;  /* 0x0000000103038824 */ /* 0x100fe200078e0a00 */
[----:B------:R0:W-:Y:S01]  /*b140*/  STL [R1+0xf4], R14 ;  /* 0x0000f40e01007387 */ /* 0x0001e20000100800 */
[----:B------:R-:W-:Y:S01]  /*b150*/  IMAD.MOV R7, RZ, RZ, -R7 ;  /* 0x000000ffff077224 */ /* 0x000fe200078e0a07 */
[----:B------:R-:W-:Y:S01]  /*b160*/  IABS R11, R4 ;  /* 0x00000004000b7213 */ /* 0x000fe20000000000 */
[----:B------:R-:W-:Y:S01]  /*b170*/  @!P4 IMAD.IADD R15, R15, 0x1, -R0 ;  /* 0x000000010f0fc824 */ /* 0x000fe200078e0a00 */
[----:B------:R-:W-:Y:S01]  /*b180*/  ISETP.GE.AND P4, PT, R4, RZ, PT ;  /* 0x000000ff0400720c */ /* 0x000fe20003f86270 */
[----:B------:R-:W-:-:S02]  /*b190*/  IMAD.MOV.U32 R13, RZ, RZ, R3 ;  /* 0x000000ffff0d7224 */ /* 0x000fc400078e0003 */
[----:B------:R-:W-:Y:S02]  /*b1a0*/  IMAD R16, R0, R7, R16 ;  /* 0x0000000700107224 */ /* 0x000fe400078e0210 */
[----:B------:R-:W-:Y:S02]  /*b1b0*/  VIADD R6, R9, 0x36 ;  /* 0x0000003609067836 */ /* 0x000fe40000000000 */
[----:B------:R-:W-:Y:S01]  /*b1c0*/  @!P6 IMAD.MOV R12, RZ, RZ, -R12 ;  /* 0x000000ffff0ce224 */ /* 0x000fe200078e0a0c */
[----:B------:R-:W-:Y:S01]  /*b1d0*/  ISETP.GE.AND P6, PT, R10, RZ, PT ;  /* 0x000000ff0a00720c */ /* 0x000fe20003fc6270 */
[----:B------:R-:W-:Y:S01]  /*b1e0*/  @!P3 IMAD.MOV R13, RZ, RZ, -R13 ;  /* 0x000000ffff0db224 */ /* 0x000fe200078e0a0d */
[----:B------:R-:W-:Y:S01]  /*b1f0*/  ISETP.GT.U32.AND P3, PT, R0, R15, PT ;  /* 0x0000000f0000720c */ /* 0x000fe20003f64070 */
[----:B------:R-:W-:Y:S01]  /*b200*/  IMAD.HI.U32 R10, R18, R11, RZ ;  /* 0x0000000b120a7227 */ /* 0x000fe200078e00ff */
[----:B------:R-:W-:Y:S01]  /*b210*/  ISETP.GT.U32.AND P0, PT, R0, R16, PT ;  /* 0x000000100000720c */ /* 0x000fe20003f04070 */
[----:B------:R1:W-:Y:S01]  /*b220*/  STL [R1+0xf8], R12 ;  /* 0x0000f80c01007387 */ /* 0x0003e20000100800 */
[----:B------:R-:W-:Y:S01]  /*b230*/  IABS R5, R6 ;  /* 0x0000000600057213 */ /* 0x000fe20000000000 */
[----:B------:R-:W-:Y:S01]  /*b240*/  @!P1 IMAD.IADD R2, R2, 0x1, -R0 ;  /* 0x0000000102029824 */ /* 0x000fe200078e0a00 */
[----:B------:R-:W-:Y:S01]  /*b250*/  ISETP.GE.AND P1, PT, R6, RZ, PT ;  /* 0x000000ff0600720c */ /* 0x000fe20003f26270 */
[----:B------:R-:W-:Y:S01]  /*b260*/  IMAD.MOV R6, RZ, RZ, -R10 ;  /* 0x000000ffff067224 */ /* 0x000fe200078e0a0a */
[----:B------:R-:W-:Y:S01]  /*b270*/  STL [R1+0x100], R13 ;  /* 0x0001000d01007387 */ /* 0x000fe20000100800 */
[----:B------:R-:W-:-:S04]  /*b280*/  IMAD.HI.U32 R7, R18, R5, RZ ;  /* 0x0000000512077227 */ /* 0x000fc800078e00ff */
[----:B------:R-:W-:Y:S02]  /*b290*/  IMAD R11, R0, R6, R11 ;  /* 0x00000006000b7224 */ /* 0x000fe400078e020b */
[--C-:B------:R-:W-:Y:S02]  /*b2a0*/  @!P3 IMAD.IADD R15, R15, 0x1, -R0.reuse ;  /* 0x000000010f0fb824 */ /* 0x100fe400078e0a00 */
[----:B------:R-:W-:Y:S01]  /*b2b0*/  @!P0 IMAD.IADD R16, R16, 0x1, -R0 ;  /* 0x0000000110108824 */ /* 0x000fe200078e0a00 */
[C---:B------:R-:W-:Y:S01]  /*b2c0*/  ISETP.GT.U32.AND P3, PT, R0.reuse, R11, PT ;  /* 0x0000000b0000720c */ /* 0x040fe20003f64070 */
[----:B------:R-:W-:Y:S02]  /*b2d0*/  IMAD.MOV R7, RZ, RZ, -R7 ;  /* 0x000000ffff077224 */ /* 0x000fe400078e0a07 */
[----:B------:R-:W-:Y:S01]  /*b2e0*/  VIADD R4, R9, 0x34 ;  /* 0x0000003409047836 */ /* 0x000fe20000000000 */
[C---:B------:R-:W-:Y:S01]  /*b2f0*/  ISETP.GT.U32.AND P0, PT, R0.reuse, R16, PT ;  /* 0x000000100000720c */ /* 0x040fe20003f04070 */
[----:B------:R-:W-:-:S02]  /*b300*/  IMAD R5, R0, R7, R5 ;  /* 0x0000000700057224 */ /* 0x000fc400078e0205 */
[----:B------:R-:W-:Y:S01]  /*b310*/  IMAD.MOV.U32 R7, RZ, RZ, R2 ;  /* 0x000000ffff077224 */ /* 0x000fe200078e0002 */
[----:B------:R-:W-:Y:S01]  /*b320*/  IABS R10, R4 ;  /* 0x00000004000a7213 */ /* 0x000fe20000000000 */
[----:B------:R-:W-:Y:S02]  /*b330*/  VIADD R6, R9, 0x32 ;  /* 0x0000003209067836 */ /* 0x000fe40000000000 */
[----:B------:R-:W-:Y:S01]  /*b340*/  @!P2 IMAD.MOV R7, RZ, RZ, -R7 ;  /* 0x000000ffff07a224 */ /* 0x000fe200078e0a07 */
[----:B------:R-:W-:Y:S01]  /*b350*/  ISETP.GT.U32.AND P2, PT, R0, R5, PT ;  /* 0x000000050000720c */ /* 0x000fe20003f44070 */
[----:B------:R-:W-:Y:S01]  /*b360*/  @!P3 IMAD.IADD R11, R11, 0x1, -R0 ;  /* 0x000000010b0bb824 */ /* 0x000fe200078e0a00 */
[----:B------:R-:W-:Y:S01]  /*b370*/  IABS R2, R6 ;  /* 0x0000000600027213 */ /* 0x000fe20000000000 */
[----:B0-----:R-:W-:Y:S01]  /*b380*/  IMAD.HI.U32 R14, R18, R10, RZ ;  /* 0x0000000a120e7227 */ /* 0x001fe200078e00ff */
[----:B------:R0:W-:Y:S02]  /*b390*/  STL [R1+0xfc], R7 ;  /* 0x0000fc0701007387 */ /* 0x0001e40000100800 */
[----:B------:R-:W-:Y:S01]  /*b3a0*/  ISETP.GT.U32.AND P3, PT, R0, R11, PT ;  /* 0x0000000b0000720c */ /* 0x000fe20003f64070 */
[----:B------:R-:W-:-:S02]  /*b3b0*/  VIADD R3, R9, 0x31 ;  /* 0x0000003109037836 */ /* 0x000fc40000000000 */
[----:B------:R-:W-:Y:S01]  /*b3c0*/  @!P0 IMAD.IADD R16, R16, 0x1, -R0 ;  /* 0x0000000110108824 */ /* 0x000fe200078e0a00 */
[----:B------:R-:W-:Y:S01]  /*b3d0*/  ISETP.GE.AND P0, PT, R4, RZ, PT ;  /* 0x000000ff0400720c */ /* 0x000fe20003f06270 */
[----:B------:R-:W-:Y:S02]  /*b3e0*/  IMAD.MOV R14, RZ, RZ, -R14 ;  /* 0x000000ffff0e7224 */ /* 0x000fe400078e0a0e */
[----:B-1----:R-:W-:Y:S01]  /*b3f0*/  VIADD R12, R9, 0x33 ;  /* 0x00000033090c7836 */ /* 0x002fe20000000000 */
[----:B0-----:R-:W-:Y:S01]  /*b400*/  IABS R7, R3 ;  /* 0x0000000300077213 */ /* 0x001fe20000000000 */
[----:B------:R-:W-:-:S03]  /*b410*/  IMAD.HI.U32 R4, R18, R2, RZ ;  /* 0x0000000212047227 */ /* 0x000fc600078e00ff */
[----:B------:R-:W-:Y:S01]  /*b420*/  IABS R13, R12 ;  /* 0x0000000c000d7213 */ /* 0x000fe20000000000 */
[C---:B------:R-:W-:Y:S02]  /*b430*/  IMAD R10, R0.reuse, R14, R10 ;  /* 0x0000000e000a7224 */ /* 0x040fe400078e020a */
[----:B------:R-:W-:Y:S02]  /*b440*/  IMAD.MOV.U32 R17, RZ, RZ, R15 ;  /* 0x000000ffff117224 */ /* 0x000fe400078e000f */
[----:B------:R-:W-:Y:S01]  /*b450*/  @!P2 IMAD.IADD R5, R5, 0x1, -R0 ;  /* 0x000000010505a824 */ /* 0x000fe200078e0a00 */
[----:B------:R-:W-:Y:S01]  /*b460*/  ISETP.GT.U32.AND P2, PT, R0, R10, PT ;  /* 0x0000000a0000720c */ /* 0x000fe20003f44070 */
[----:B------:R-:W-:Y:S02]  /*b470*/  IMAD.MOV R4, RZ, RZ, -R4 ;  /* 0x000000ffff047224 */ /* 0x000fe400078e0a04 */
[----:B------:R-:W-:-:S04]  /*b480*/  IMAD.HI.U32 R15, R18, R7, RZ ;  /* 0x00000007120f7227 */ /* 0x000fc800078e00ff */
        /* <DEDUP_REMOVED lines=9> */
[----:B------:R-:W-:Y:S01]  /*b520*/  @!P3 IMAD.IADD R11, R11, 0x1, -R0 ;  /* 0x000000010b0bb824 */ /* 0x000fe200078e0a00 */
[C---:B------:R-:W-:Y:S01]  /*b530*/  ISETP.GT.U32.AND P3, PT, R0.reuse, R2, PT ;  /* 0x000000020000720c */ /* 0x040fe20003f64070 */
[----:B------:R-:W-:Y:S02]  /*b540*/  IMAD.MOV R14, RZ, RZ, -R14 ;  /* 0x000000ffff0e7224 */ /* 0x000fe400078e0a0e */
[C---:B------:R-:W-:Y:S02]  /*b550*/  IMAD R7, R0.reuse, R12, R7 ;  /* 0x0000000c00077224 */ /* 0x040fe400078e0207 */
[----:B------:R-:W-:Y:S02]  /*b560*/  IMAD R13, R0, R14, R13 ;  /* 0x0000000e000d7224 */ /* 0x000fe400078e020d */
[----:B0-----:R-:W-:-:S02]  /*b570*/  IMAD.MOV.U32 R16, RZ, RZ, R11 ;  /* 0x000000ffff107224 */ /* 0x001fc400078e000b */
[----:B------:R-:W-:Y:S02]  /*b580*/  @!P2 IMAD.IADD R10, R10, 0x1, -R0 ;  /* 0x000000010a0aa824 */ /* 0x000fe400078e0a00 */
[----:B------:R-:W-:Y:S01]  /*b590*/  @!P4 IMAD.MOV R16, RZ, RZ, -R16 ;  /* 0x000000ffff10c224 */ /* 0x000fe200078e0a10 */
[C---:B------:R-:W-:Y:S01]  /*b5a0*/  ISETP.GT.U32.AND P4, PT, R0.reuse, R7, PT ;  /* 0x000000070000720c */ /* 0x040fe20003f84070 */
[----:B------:R-:W-:Y:S01]  /*b5b0*/  VIADD R4, R9, 0x30 ;  /* 0x0000003009047836 */ /* 0x000fe20000000000 */
[C---:B------:R-:W-:Y:S01]  /*b5c0*/  ISETP.GT.U32.AND P2, PT, R0.reuse, R10, PT ;  /* 0x0000000a0000720c */ /* 0x040fe20003f44070 */
[--C-:B------:R-:W-:Y:S01]  /*b5d0*/  @!P5 IMAD.IADD R5, R5, 0x1, -R0.reuse ;  /* 0x000000010505d824 */ /* 0x100fe200078e0a00 */
[----:B------:R-:W-:Y:S01]  /*b5e0*/  ISETP.GT.U32.AND P5, PT, R0, R13, PT ;  /* 0x0000000d0000720c */ /* 0x000fe20003fa4070 */
[----:B------:R-:W-:Y:S01]  /*b5f0*/  @!P3 IMAD.IADD R2, R2, 0x1, -R0 ;  /* 0x000000010202b824 */ /* 0x000fe200078e0a00 */
[----:B------:R-:W-:Y:S01]  /*b600*/  IABS R12, R4 ;  /* 0x00000004000c7213 */ /* 0x000fe20000000000 */
[----:B------:R-:W-:-:S02]  /*b610*/  VIADD R11, R9, 0x2f ;  /* 0x0000002f090b7836 */ /* 0x000fc40000000000 */
[----:B------:R-:W-:Y:S01]  /*b620*/  IMAD.MOV.U32 R17, RZ, RZ, R5 ;  /* 0x000000ffff117224 */ /* 0x000fe200078e0005 */
[----:B------:R-:W-:Y:S01]  /*b630*/  ISETP.GT.U32.AND P3, PT, R0, R2, PT ;  /* 0x000000020000720c */ /* 0x000fe20003f64070 */
[----:B------:R-:W-:Y:S01]  /*b640*/  IMAD.MOV.U32 R5, RZ, RZ, R12 ;  /* 0x000000ffff057224 */ /* 0x000fe200078e000c */
[----:B------:R-:W-:Y:S01]  /*b650*/  IABS R12, R11 ;  /* 0x0000000b000c7213 */ /* 0x000fe20000000000 */
[--C-:B------:R-:W-:Y:S02]  /*b660*/  @!P4 IMAD.IADD R7, R7, 0x1, -R0.reuse ;  /* 0x000000010707c824 */ /* 0x100fe400078e0a00 */
[----:B------:R-:W-:Y:S01]  /*b670*/  @!P1 IMAD.MOV R17, RZ, RZ, -R17 ;  /* 0x000000ffff119224 */ /* 0x000fe200078e0a11 */
[----:B------:R-:W-:Y:S01]  /*b680*/  ISETP.GE.AND P1, PT, R6, RZ, PT ;  /* 0x000000ff0600720c */ /* 0x000fe20003f26270 */
[--C-:B------:R-:W-:Y:S01]  /*b690*/  @!P5 IMAD.IADD R13, R13, 0x1, -R0.reuse ;  /* 0x000000010d0dd824 */ /* 0x100fe200078e0a00 */
[----:B------:R-:W-:Y:S01]  /*b6a0*/  ISETP.GT.U32.AND P4, PT, R0, R7, PT ;  /* 0x000000070000720c */ /* 0x000fe20003f84070 */
[----:B------:R-:W-:Y:S01]  /*b6b0*/  IMAD.HI.U32 R6, R18, R5, RZ ;  /* 0x0000000512067227 */ /* 0x000fe200078e00ff */
[----:B------:R-:W-:Y:S02]  /*b6c0*/  STL [R1+0xd4], R17 ;  /* 0x0000d41101007387 */ /* 0x000fe40000100800 */
[----:B------:R-:W-:Y:S01]  /*b6d0*/  ISETP.GT.U32.AND P5, PT, R0, R13, PT ;  /* 0x0000000d0000720c */ /* 0x000fe20003fa4070 */
[----:B------:R-:W-:Y:S01]  /*b6e0*/  IMAD.HI.U32 R14, R18, R12, RZ ;  /* 0x0000000c120e7227 */ /* 0x000fe200078e00ff */
[----:B------:R-:W-:Y:S03]  /*b6f0*/  STL [R1+0xe4], R16 ;  /* 0x0000e41001007387 */ /* 0x000fe60000100800 */
[----:B------:R-:W-:Y:S01]  /*b700*/  @!P2 IMAD.IADD R10, R10, 0x1, -R0 ;  /* 0x000000010a0aa824 */ /* 0x000fe200078e0a00 */
[----:B------:R-:W-:Y:S01]  /*b710*/  ISETP.GE.AND P2, PT, R3, RZ, PT ;  /* 0x000000ff0300720c */ /* 0x000fe20003f46270 */
[----:B------:R-:W-:-:S02]  /*b720*/  IMAD.MOV R3, RZ, RZ, -R6 ;  /* 0x000000ffff037224 */ /* 0x000fc400078e0a06 */
[----:B------:R-:W-:Y:S02]  /*b730*/  VIADD R6, R9, 0x2e ;  /* 0x0000002e09067836 */ /* 0x000fe40000000000 */
[----:B------:R-:W-:Y:S02]  /*b740*/  IMAD.MOV R14, RZ, RZ, -R14 ;  /* 0x000000ffff0e7224 */ /* 0x000fe400078e0a0e */
[----:B------:R-:W-:Y:S01]  /*b750*/  @!P3 IMAD.IADD R2, R2, 0x1, -R0 ;  /* 0x000000010202b824 */ /* 0x000fe200078e0a00 */
[----:B------:R-:W-:Y:S01]  /*b760*/  ISETP.GE.AND P3, PT, R11, RZ, PT ;  /* 0x000000ff0b00720c */ /* 0x000fe20003f66270 */
[C---:B------:R-:W-:Y:S01]  /*b770*/  IMAD R5, R0.reuse, R3, R5 ;  /* 0x0000000300057224 */ /* 0x040fe200078e0205 */
[----:B------:R-:W-:Y:S01]  /*b780*/  IABS R3, R6 ;  /* 0x0000000600037213 */ /* 0x000fe20000000000 */
[----:B------:R-:W-:Y:S02]  /*b790*/  IMAD.MOV.U32 R15, RZ, RZ, R10 ;  /* 0x000000ffff0f7224 */ /* 0x000fe400078e000a */
[----:B------:R-:W-:-:S02]  /*b7a0*/  IMAD R11, R0, R14, R12 ;  /* 0x0000000e000b7224 */ /* 0x000fc400078e020c */
[----:B------:R-:W-:Y:S01]  /*b7b0*/  @!P0 IMAD.MOV R15, RZ, RZ, -R15 ;  /* 0x000000ffff0f8224 */ /* 0x000fe200078e0a0f */
[C---:B------:R-:W-:Y:S01]  /*b7c0*/  ISETP.GT.U32.AND P0, PT, R0.reuse, R5, PT ;  /* 0x000000050000720c */ /* 0x040fe20003f04070 */
[--C-:B------:R-:W-:Y:S01]  /*b7d0*/  @!P4 IMAD.IADD R7, R7, 0x1, -R0.reuse ;  /* 0x000000010707c824 */ /* 0x100fe200078e0a00 */
[----:B------:R-:W-:Y:S01]  /*b7e0*/  ISETP.GT.U32.AND P4, PT, R0, R11, PT ;  /* 0x0000000b0000720c */ /* 0x000fe20003f84070 */
[----:B------:R-:W-:Y:S01]  /*b7f0*/  IMAD.HI.U32 R10, R18, R3, RZ ;  /* 0x00000003120a7227 */ /* 0x000fe200078e00ff */
[----:B------:R0:W-:Y:S03]  /*b800*/  STL [R1+0xe8], R15 ;  /* 0x0000e80f01007387 */ /* 0x0001e60000100800 */
[----:B------:R-:W-:Y:S01]  /*b810*/  @!P5 IMAD.IADD R13, R13, 0x1, -R0 ;  /* 0x000000010d0dd824 */ /* 0x000fe200078e0a00 */
[----:B------:R-:W-:Y:S01]  /*b820*/  ISETP.GE.AND P5, PT, R4, RZ, PT ;  /* 0x000000ff0400720c */ /* 0x000fe20003fa6270 */
[----:B------:R-:W-:-:S02]  /*b830*/  VIADD R4, R9, 0x2d ;  /* 0x0000002d09047836 */ /* 0x000fc40000000000 */
[----:B------:R-:W-:Y:S02]  /*b840*/  IMAD.MOV R10, RZ, RZ, -R10 ;  /* 0x000000ffff0a7224 */ /* 0x000fe400078e0a0a */
[----:B------:R-:W-:Y:S01]  /*b850*/  @!P0 IMAD.IADD R5, R5, 0x1, -R0 ;  /* 0x0000000105058824 */ /* 0x000fe200078e0a00 */
[----:B------:R-:W-:Y:S01]  /*b860*/  IABS R12, R4 ;  /* 0x00000004000c7213 */ /* 0x000fe20000000000 */
[----:B0-----:R-:W-:Y:S01]  /*b870*/  IMAD.MOV.U32 R15, RZ, RZ, R13 ;  /* 0x000000ffff0f7224 */ /* 0x001fe200078e000d */
[----:B------:R-:W-:Y:S01]  /*b880*/  ISETP.GE.AND P0, PT, R6, RZ, PT ;  /* 0x000000ff0600720c */ /* 0x000fe20003f06270 */
[----:B------:R-:W-:Y:S02]  /*b890*/  IMAD R3, R0, R10, R3 ;  /* 0x0000000a00037224 */ /* 0x000fe400078e0203 */
[----:B------:R-:W-:Y:S02]  /*b8a0*/  IMAD.MOV.U32 R13, RZ, RZ, R2 ;  /* 0x000000ffff0d7224 */ /* 0x000fe400078e0002 */
[----:B------:R-:W-:Y:S01]  /*b8b0*/  @!P4 IMAD.IADD R11, R11, 0x1, -R0 ;  /* 0x000000010b0bc824 */ /* 0x000fe200078e0a00 */
[----:B------:R-:W-:Y:S01]  /*b8c0*/  ISETP.GE.AND P4, PT, R4, RZ, PT ;  /* 0x000000ff0400720c */ /* 0x000fe20003f86270 */
[----:B------:R-:W-:Y:S01]  /*b8d0*/  @!P1 IMAD.MOV R13, RZ, RZ, -R13 ;  /* 0x000000ffff0d9224 */ /* 0x000fe200078e0a0d */
[----:B------:R-:W-:Y:S01]  /*b8e0*/  ISETP.GT.U32.AND P1, PT, R0, R3, PT ;  /* 0x000000030000720c */ /* 0x000fe20003f24070 */
[----:B------:R-:W-:-:S02]  /*b8f0*/  IMAD.MOV.U32 R6, RZ, RZ, R12 ;  /* 0x000000ffff067224 */ /* 0x000fc400078e000c */
[----:B------:R-:W-:Y:S01]  /*b900*/  @!P6 IMAD.MOV R15, RZ, RZ, -R15 ;  /* 0x000000ffff0fe224 */ /* 0x000fe200078e0a0f */
[C---:B------:R-:W-:Y:S01]  /*b910*/  ISETP.GT.U32.AND P6, PT, R0.reuse, R5, PT ;  /* 0x000000050000720c */ /* 0x040fe20003fc4070 */
[----:B------:R-:W-:Y:S01]  /*b920*/  @!P2 IMAD.MOV R7, RZ, RZ, -R7 ;  /* 0x000000ffff07a224 */ /* 0x000fe200078e0a07 */
[----:B------:R-:W-:Y:S01]  /*b930*/  ISETP.GT.U32.AND P2, PT, R0, R11, PT ;  /* 0x0000000b0000720c */ /* 0x000fe20003f44070 */
[----:B------:R-:W-:Y:S01]  /*b940*/  IMAD.HI.U32 R2, R18, R6, RZ ;  /* 0x0000000612027227 */ /* 0x000fe200078e00ff */
[----:B------:R-:W-:Y:S03]  /*b950*/  STL [R1+0xd8], R15 ;  /* 0x0000d80f01007387 */ /* 0x000fe60000100800 */
[----:B------:R-:W-:Y:S01]  /*b960*/  VIADD R10, R9, 0x2c ;  /* 0x0000002c090a7836 */ /* 0x000fe20000000000 */
[----:B------:R-:W-:Y:S01]  /*b970*/  STL [R1+0xdc], R13 ;  /* 0x0000dc0d01007387 */ /* 0x000fe20000100800 */
[----:B------:R-:W-:-:S02]  /*b980*/  IMAD.MOV R2, RZ, RZ, -R2 ;  /* 0x000000ffff027224 */ /* 0x000fc400078e0a02 */
[----:B------:R-:W-:Y:S01]  /*b990*/  @!P1 IMAD.IADD R3, R3, 0x1, -R0 ;  /* 0x0000000103039824 */ /* 0x000fe200078e0a00 */
[----:B------:R0:W-:Y:S01]  /*b9a0*/  STL [R1+0xe0], R7 ;  /* 0x0000e00701007387 */ /* 0x0001e20000100800 */
[----:B------:R-:W-:Y:S02]  /*b9b0*/  IMAD R6, R0, R2, R6 ;  /* 0x0000000200067224 */ /* 0x000fe400078e0206 */
[--C-:B------:R-:W-:Y:S01]  /*b9c0*/  @!P6 IMAD.IADD R5, R5, 0x1, -R0.reuse ;  /* 0x000000010505e824 */ /* 0x100fe200078e0a00 */
[----:B------:R-:W-:Y:S01]  /*b9d0*/  ISETP.GE.AND P6, PT, R10, RZ, PT ;  /* 0x000000ff0a00720c */ /* 0x000fe20003fc6270 */
[----:B------:R-:W-:Y:S01]  /*b9e0*/  @!P2 IMAD.IADD R11, R11, 0x1, -R0 ;  /* 0x000000010b0ba824 */ /* 0x000fe200078e0a00 */
[C---:B------:R-:W-:Y:S01]  /*b9f0*/  ISETP.GT.U32.AND P1, PT, R0.reuse, R3, PT ;  /* 0x000000030000720c */ /* 0x040fe20003f24070 */
[C---:B------:R-:W-:Y:S01]  /*ba00*/  VIADD R4, R9.reuse, 0x2b ;  /* 0x0000002b09047836 */ /* 0x040fe20000000000 */
[----:B------:R-:W-:Y:S01]  /*ba10*/  ISETP.GT.U32.AND P2, PT, R0, R6, PT ;  /* 0x000000060000720c */ /* 0x000fe20003f44070 */
[----:B------:R-:W-:Y:S01]  /*ba20*/  IMAD.MOV.U32 R14, RZ, RZ, R5 ;  /* 0x000000ffff0e7224 */ /* 0x000fe200078e0005 */
[----:B0-----:R-:W-:Y:S01]  /*ba30*/  IABS R7, R10 ;  /* 0x0000000a00077213 */ /* 0x001fe20000000000 */
[----:B------:R-:W-:Y:S01]  /*ba40*/  VIADD R2, R9, 0x2a ;  /* 0x0000002a09027836 */ /* 0x000fe20000000000 */
[----:B------:R-:W-:Y:S01]  /*ba50*/  IABS R12, R4 ;  /* 0x00000004000c7213 */ /* 0x000fe20000000000 */
[----:B------:R-:W-:Y:S01]  /*ba60*/  @!P5 IMAD.MOV R14, RZ, RZ, -R14 ;  /* 0x000000ffff0ed224 */ /* 0x000fe200078e0a0e */
[----:B------:R-:W-:Y:S01]  /*ba70*/  ISETP.GE.AND P5, PT, R4, RZ, PT ;  /* 0x000000ff0400720c */ /* 0x000fe20003fa6270 */
[----:B------:R-:W-:-:S03]  /*ba80*/  IMAD.HI.U32 R10, R18, R7, RZ ;  /* 0x00000007120a7227 */ /* 0x000fc600078e00ff */
[----:B------:R0:W-:Y:S01]  /*ba90*/  STL [R1+0x174], R14 ;  /* 0x0001740e01007387 */ /* 0x0001e20000100800 */
[----:B------:R-:W-:Y:S02]  /*baa0*/  IMAD.MOV R10, RZ, RZ, -R10 ;  /* 0x000000ffff0a7224 */ /* 0x000fe400078e0a0a */
[--C-:B------:R-:W-:Y:S02]  /*bab0*/  @!P1 IMAD.IADD R3, R3, 0x1, -R0.reuse ;  /* 0x0000000103039824 */ /* 0x100fe400078e0a00 */
[----:B------:R-:W-:Y:S02]  /*bac0*/  IMAD R4, R0, R10, R7 ;  /* 0x0000000a00047224 */ /* 0x000fe400078e0207 */
[----:B------:R-:W-:Y:S02]  /*bad0*/  @!P2 IMAD.IADD R6, R6, 0x1, -R0 ;  /* 0x000000010606a824 */ /* 0x000fe400078e0a00 */
[----:B------:R-:W-:Y:S01]  /*bae0*/  IMAD.HI.U32 R5, R18, R12, RZ ;  /* 0x0000000c12057227 */ /* 0x000fe200078e00ff */
[----:B------:R-:W-:-:S02]  /*baf0*/  ISETP.GT.U32.AND P1, PT, R0, R4, PT ;  /* 0x000000040000720c */ /* 0x000fc40003f24070 */
[----:B------:R-:W-:Y:S01]  /*bb00*/  ISETP.GT.U32.AND P2, PT, R0, R6, PT ;  /* 0x000000060000720c */ /* 0x000fe20003f44070 */
[----:B------:R-:W-:Y:S02]  /*bb10*/  IMAD.MOV.U32 R13, RZ, RZ, R11 ;  /* 0x000000ffff0d7224 */ /* 0x000fe400078e000b */
[----:B------:R-:W-:Y:S02]  /*bb20*/  IMAD.MOV R5, RZ, RZ, -R5 ;  /* 0x000000ffff057224 */ /* 0x000fe400078e0a05 */
[----:B------:R-:W-:Y:S01]  /*bb30*/  @!P3 IMAD.MOV R13, RZ, RZ, -R13 ;  /* 0x000000ffff0db224 */ /* 0x000fe200078e0a0d */
[----:B------:R-:W-:Y:S01]  /*bb40*/  ISETP.GE.AND P3, PT, R2, RZ, PT ;  /* 0x000000ff0200720c */ /* 0x000fe20003f66270 */
[----:B------:R-:W-:Y:S01]  /*bb50*/  IMAD R12, R0, R5, R12 ;  /* 0x00000005000c7224 */ /* 0x000fe200078e020c */
[----:B------:R-:W-:Y:S01]  /*bb60*/  IABS R2, R2 ;  /* 0x0000000200027213 */ /* 0x000fe20000000000 */
[----:B------:R-:W-:Y:S01]  /*bb70*/  VIADD R15, R9, 0x29 ;  /* 0x00000029090f7836 */ /* 0x000fe20000000000 */
[----:B------:R1:W-:Y:S01]  /*bb80*/  STL [R1+0x164], R13 ;  /* 0x0001640d01007387 */ /* 0x0003e20000100800 */
[----:B------:R-:W-:-:S02]  /*bb90*/  @!P1 IMAD.IADD R4, R4, 0x1, -R0 ;  /* 0x0000000104049824 */ /* 0x000fc400078e0a00 */
[----:B------:R-:W-:Y:S01]  /*bba0*/  @!P2 IMAD.IADD R6, R6, 0x1, -R0 ;  /* 0x000000010606a824 */ /* 0x000fe200078e0a00 */
[----:B------:R-:W-:Y:S01]  /*bbb0*/  ISETP.GT.U32.AND P2, PT, R0, R12, PT ;  /* 0x0000000c0000720c */ /* 0x000fe20003f44070 */
[----:B------:R-:W-:Y:S01]  /*bbc0*/  IMAD.HI.U32 R7, R18, R2, RZ ;  /* 0x0000000212077227 */ /* 0x000fe200078e00ff */
[----:B------:R-:W-:-:S03]  /*bbd0*/  ISETP.GT.U32.AND P1, PT, R0, R4, PT ;  /* 0x000000040000720c */ /* 0x000fc60003f24070 */
[----:B------:R-:W-:Y:S02]  /*bbe0*/  IMAD.MOV.U32 R10, RZ, RZ, R3 ;  /* 0x000000ffff0a7224 */ /* 0x000fe400078e0003 */
[----:B------:R-:W-:Y:S02]  /*bbf0*/  IMAD.MOV R7, RZ, RZ, -R7 ;  /* 0x000000ffff077224 */ /* 0x000fe400078e0a07 */
[----:B------:R-:W-:Y:S01]  /*bc00*/  @!P0 IMAD.MOV R10, RZ, RZ, -R10 ;  /* 0x000000ffff0a8224 */ /* 0x000fe200078e0a0a */
[----:B------:R-:W-:Y:S01]  /*bc10*/  ISETP.GE.AND P0, PT, R15, RZ, PT ;  /* 0x000000ff0f00720c */ /* 0x000fe20003f06270 */
[----:B------:R-:W-:Y:S01]  /*bc20*/  VIADD R5, R9, 0x28 ;  /* 0x0000002809057836 */ /* 0x000fe20000000000 */
[----:B------:R-:W-:Y:S01]  /*bc30*/  IABS R15, R15 ;  /* 0x0000000f000f7213 */ /* 0x000fe20000000000 */
[----:B------:R-:W-:Y:S01]  /*bc40*/  IMAD R2, R0, R7, R2 ;  /* 0x0000000700027224 */ /* 0x000fe200078e0202 */
[----:B------:R2:W-:Y:S01]  /*bc50*/  STL [R1+0x168], R10 ;  /* 0x0001680a01007387 */ /* 0x0005e20000100800 */
[--C-:B------:R-:W-:Y:S01]  /*bc60*/  @!P1 IMAD.IADD R4, R4, 0x1, -R0.reuse ;  /* 0x0000000104049824 */ /* 0x100fe200078e0a00 */
[----:B------:R-:W-:Y:S01]  /*bc70*/  IABS R3, R5 ;  /* 0x0000000500037213 */ /* 0x000fe20000000000 */
[----:B------:R-:W-:Y:S01]  /*bc80*/  @!P2 IMAD.IADD R12, R12, 0x1, -R0 ;  /* 0x000000010c0ca824 */ /* 0x000fe200078e0a00 */
[----:B------:R-:W-:Y:S01]  /*bc90*/  ISETP.GT.U32.AND P1, PT, R0, R2, PT ;  /* 0x000000020000720c */ /* 0x000fe20003f24070 */
[----:B------:R-:W-:-:S03]  /*bca0*/  IMAD.HI.U32 R19, R18, R15, RZ ;  /* 0x0000000f12137227 */ /* 0x000fc600078e00ff */
[----:B------:R-:W-:Y:S01]  /*bcb0*/  ISETP.GT.U32.AND P2, PT, R0, R12, PT ;  /* 0x0000000c0000720c */ /* 0x000fe20003f44070 */
[----:B------:R-:W-:-:S04]  /*bcc0*/  IMAD.HI.U32 R17, R18, R3, RZ ;  /* 0x0000000312117227 */ /* 0x000fc800078e00ff */
[----:B------:R-:W-:Y:S02]  /*bcd0*/  IMAD.MOV R19, RZ, RZ, -R19 ;  /* 0x000000ffff137224 */ /* 0x000fe400078e0a13 */
[----:B------:R-:W-:Y:S02]  /*bce0*/  VIADD R11, R9, 0x27 ;  /* 0x00000027090b7836 */ /* 0x000fe40000000000 */
[----:B------:R-:W-:Y:S02]  /*bcf0*/  IMAD.MOV R17, RZ, RZ, -R17 ;  /* 0x000000ffff117224 */ /* 0x000fe400078e0a11 */
[C---:B------:R-:W-:Y:S01]  /*bd00*/  IMAD R15, R0.reuse, R19, R15 ;  /* 0x00000013000f7224 */ /* 0x040fe200078e020f */
[----:B------:R-:W-:Y:S01]  /*bd10*/  IABS R16, R11 ;  /* 0x0000000b00107213 */ /* 0x000fe20000000000 */
[----:B------:R-:W-:Y:S02]  /*bd20*/  IMAD R3, R0, R17, R3 ;  /* 0x0000001100037224 */ /* 0x000fe400078e0203 */
[----:B------:R-:W-:Y:S01]  /*bd30*/  @!P1 IMAD.IADD R2, R2, 0x1, -R0 ;  /* 0x0000000102029824 */ /* 0x000fe200078e0a00 */
[----:B------:R-:W-:Y:S01]  /*bd40*/  ISETP.GT.U32.AND P1, PT, R0, R15, PT ;  /* 0x0000000f0000720c */ /* 0x000fe20003f24070 */
[----:B0-----:R-:W-:-:S04]  /*bd50*/  IMAD.HI.U32 R14, R18, R16, RZ ;  /* 0x00000010120e7227 */ /* 0x001fc800078e00ff */
[----:B------:R-:W-:Y:S01]  /*bd60*/  @!P2 IMAD.IADD R12, R12, 0x1, -R0 ;  /* 0x000000010c0ca824 */ /* 0x000fe200078e0a00 */
[C---:B------:R-:W-:Y:S01]  /*bd70*/  ISETP.GT.U32.AND P2, PT, R0.reuse, R3, PT ;  /* 0x000000030000720c */ /* 0x040fe20003f44070 */
[----:B------:R-:W-:Y:S02]  /*bd80*/  IMAD.MOV R14, RZ, RZ, -R14 ;  /* 0x000000ffff0e7224 */ /* 0x000fe400078e0a0e */
[----:B------:R-:W-:Y:S02]  /*bd90*/  IMAD.MOV.U32 R20, RZ, RZ, R6 ;  /* 0x000000ffff147224 */ /* 0x000fe400078e0006 */
[----:B------:R-:W-:Y:S02]  /*bda0*/  VIADD R7, R9, 0x26 ;  /* 0x0000002609077836 */ /* 0x000fe40000000000 */
[C---:B------:R-:W-:Y:S02]  /*bdb0*/  IMAD R16, R0.reuse, R14, R16 ;  /* 0x0000000e00107224 */ /* 0x040fe400078e0210 */
[----:B------:R-:W-:Y:S01]  /*bdc0*/  @!P4 IMAD.MOV R20, RZ, RZ, -R20 ;  /* 0x000000ffff14c224 */ /* 0x000fe200078e0a14 */
[C---:B------:R-:W-:Y:S01]  /*bdd0*/  ISETP.GT.U32.AND P4, PT, R0.reuse, R2, PT ;  /* 0x000000020000720c */ /* 0x040fe20003f84070 */
[----:B------:R-:W-:Y:S01]  /*bde0*/  IMAD.MOV.U32 R14, RZ, RZ, R12 ;  /* 0x000000ffff0e7224 */ /* 0x000fe200078e000c */
[----:B-1----:R-:W-:Y:S01]  /*bdf0*/  IABS R13, R7 ;  /* 0x00000007000d7213 */ /* 0x002fe20000000000 */
[----:B------:R-:W-:Y:S01]  /*be00*/  @!P1 IMAD.IADD R15, R15, 0x1, -R0 ;  /* 0x000000010f0f9824 */ /* 0x000fe200078e0a00 */
[----:B------:R-:W-:Y:S01]  /*be10*/  STL [R1+0xcc], R20 ;  /* 0x0000cc1401007387 */ /* 0x000fe20000100800 */
[----:B------:R-:W-:Y:S01]  /*be20*/  @!P5 IMAD.MOV R14, RZ, RZ, -R14 ;  /* 0x000000ffff0ed224 */ /* 0x000fe200078e0a0e */
[C---:B------:R-:W-:Y:S01]  /*be30*/  ISETP.GT.U32.AND P5, PT, R0.reuse, R16, PT ;  /* 0x000000100000720c */ /* 0x040fe20003fa4070 */
[----:B------:R-:W-:Y:S01]  /*be40*/  @!P2 IMAD.IADD R3, R3, 0x1, -R0 ;  /* 0x000000010303a824 */ /* 0x000fe200078e0a00 */
[----:B------:R-:W-:Y:S01]  /*be50*/  ISETP.GT.U32.AND P2, PT, R0, R15, PT ;  /* 0x0000000f0000720c */ /* 0x000fe20003f44070 */
[----:B------:R-:W-:Y:S01]  /*be60*/  IMAD.HI.U32 R6, R18, R13, RZ ;  /* 0x0000000d12067227 */ /* 0x000fe200078e00ff */
[----:B------:R-:W-:-:S03]  /*be70*/  ISETP.GE.AND P1, PT, R7, RZ, PT ;  /* 0x000000ff0700720c */ /* 0x000fc60003f26270 */
[----:B------:R-:W-:Y:S02]  /*be80*/  IMAD.MOV R6, RZ, RZ, -R6 ;  /* 0x000000ffff067224 */ /* 0x000fe400078e0a06 */
[----:B------:R-:W-:Y:S02]  /*be90*/  IMAD.MOV.U32 R19, RZ, RZ, R4 ;  /* 0x000000ffff137224 */ /* 0x000fe400078e0004 */
[----:B------:R-:W-:Y:S01]  /*bea0*/  @!P4 IMAD.IADD R2, R2, 0x1, -R0 ;  /* 0x000000010202c824 */ /* 0x000fe200078e0a00 */
[----:B------:R-:W-:Y:S01]  /*beb0*/  ISETP.GE.AND P4, PT, R11, RZ, PT ;  /* 0x000000ff0b00720c */ /* 0x000fe20003f86270 */
[----:B--2---:R-:W-:Y:S02]  /*bec0*/  VIADD R10, R9, 0x25 ;  /* 0x00000025090a7836 */ /* 0x004fe40000000000 */
[----:B------:R-:W-:Y:S02]  /*bed0*/  IMAD R11, R0, R6, R13 ;  /* 0x00000006000b7224 */ /* 0x000fe400078e020d */
[----:B------:R-:W-:Y:S01]  /*bee0*/  @!P6 IMAD.MOV R19, RZ, RZ, -R19 ;  /* 0x000000ffff13e224 */ /* 0x000fe200078e0a13 */
[----:B------:R-:W-:Y:S01]  /*bef0*/  ISETP.GE.AND P6, PT, R5, RZ, PT ;  /* 0x000000ff0500720c */ /* 0x000fe20003fc6270 */
[----:B------:R-:W-:Y:S01]  /*bf00*/  IMAD.MOV.U32 R5, RZ, RZ, R2 ;  /* 0x000000ffff057224 */ /* 0x000fe200078e0002 */
[----:B------:R-:W-:Y:S01]  /*bf10*/  IABS R17, R10 ;  /* 0x0000000a00117213 */ /* 0x000fe20000000000 */
[--C-:B------:R-:W-:Y:S01]  /*bf20*/  @!P5 IMAD.IADD R16, R16, 0x1, -R0.reuse ;  /* 0x000000011010d824 */ /* 0x100fe200078e0a00 */
[----:B------:R-:W-:Y:S01]  /*bf30*/  STL [R1+0xc8], R19 ;  /* 0x0000c81301007387 */ /* 0x000fe20000100800 */
[----:B------:R-:W-:Y:S01]  /*bf40*/  @!P2 IMAD.IADD R15, R15, 0x1, -R0 ;  /* 0x000000010f0fa824 */ /* 0x000fe200078e0a00 */
[C---:B------:R-:W-:Y:S01]  /*bf50*/  ISETP.GT.U32.AND P2, PT, R0.reuse, R11, PT ;  /* 0x0000000b0000720c */ /* 0x040fe20003f44070 */
[----:B------:R-:W-:Y:S01]  /*bf60*/  VIADD R6, R9, 0x24 ;  /* 0x0000002409067836 */ /* 0x000fe20000000000 */
[----:B------:R0:W-:Y:S01]  /*bf70*/  STL [R1+0xc4], R14 ;  /* 0x0000c40e01007387 */ /* 0x0001e20000100800 */
[----:B------:R-:W-:Y:S01]  /*bf80*/  @!P3 IMAD.MOV R5, RZ, RZ, -R5 ;  /* 0x000000ffff05b224 */ /* 0x000fe200078e0a05 */
[----:B------:R-:W-:Y:S01]  /*bf90*/  ISETP.GT.U32.AND P3, PT, R0, R16, PT ;  /* 0x000000100000720c */ /* 0x000fe20003f64070 */
[----:B------:R-:W-:Y:S01]  /*bfa0*/  IMAD.HI.U32 R4, R18, R17, RZ ;  /* 0x0000001112047227 */ /* 0x000fe200078e00ff */
[----:B------:R-:W-:-:S02]  /*bfb0*/  ISETP.GT.U32.AND P5, PT, R0, R3, PT ;  /* 0x000000030000720c */ /* 0x000fc40003fa4070 */
[----:B------:R1:W-:Y:S01]  /*bfc0*/  STL [R1+0xc0], R5 ;  /* 0x0000c00501007387 */ /* 0x0003e20000100800 */
[----:B------:R-:W-:Y:S02]  /*bfd0*/  IMAD.MOV R4, RZ, RZ, -R4 ;  /* 0x000000ffff047224 */ /* 0x000fe400078e0a04 */
[C---:B------:R-:W-:Y:S01]  /*bfe0*/  VIADD R13, R9.reuse, 0x22 ;  /* 0x00000022090d7836 */ /* 0x040fe20000000000 */
[----:B0-----:R-:W-:Y:S01]  /*bff0*/  IABS R14, R6 ;  /* 0x00000006000e7213 */ /* 0x001fe20000000000 */
[----:B------:R-:W-:Y:S02]  /*c000*/  IMAD R7, R0, R4, R17 ;  /* 0x0000000400077224 */ /* 0x000fe400078e0211 */
[----:B------:R-:W-:Y:S01]  /*c010*/  VIADD R2, R9, 0x23 ;  /* 0x0000002309027836 */ /* 0x000fe20000000000 */
[----:B------:R-:W-:Y:S01]  /*c020*/  IABS R4, R13 ;  /* 0x0000000d00047213 */ /* 0x000fe20000000000 */
[----:B------:R-:W-:-:S03]  /*c030*/  IMAD.HI.U32 R19, R18, R14, RZ ;  /* 0x0000000e12137227 */ /* 0x000fc600078e00ff */
[----:B-1----:R-:W-:Y:S01]  /*c040*/  IABS R5, R2 ;  /* 0x0000000200057213 */ /* 0x002fe20000000000 */
[--C-:B------:R-:W-:Y:S02]  /*c050*/  @!P2 IMAD.IADD R11, R11, 0x1, -R0.reuse ;  /* 0x000000010b0ba824 */ /* 0x100fe400078e0a00 */
[----:B------:R-:W-:Y:S02]  /*c060*/  IMAD.MOV.U32 R22, RZ, RZ, R15 ;  /* 0x000000ffff167224 */ /* 0x000fe400078e000f */
[----:B------:R-:W-:Y:S02]  /*c070*/  IMAD.MOV R19, RZ, RZ, -R19 ;  /* 0x000000ffff137224 */ /* 0x000fe400078e0a13 */
[--C-:B------:R-:W-:Y:S01]  /*c080*/  @!P3 IMAD.IADD R16, R16, 0x1, -R0.reuse ;  /* 0x000000011010b824 */ /* 0x100fe200078e0a00 */
[----:B------:R-:W-:Y:S01]  /*c090*/  ISETP.GE.AND P3, PT, R10, RZ, PT ;  /* 0x000000ff0a00720c */ /* 0x000fe20003f66270 */
[----:B------:R-:W-:Y:S01]  /*c0a0*/  @!P5 IMAD.IADD R3, R3, 0x1, -R0 ;  /* 0x000000010303d824 */ /* 0x000fe200078e0a00 */
[C---:B------:R-:W-:Y:S01]  /*c0b0*/  ISETP.GT.U32.AND P5, PT, R0.reuse, R7, PT ;  /* 0x000000070000720c */ /* 0x040fe20003fa4070 */
[----:B------:R-:W-:Y:S01]  /*c0c0*/  @!P0 IMAD.MOV R22, RZ, RZ, -R22 ;  /* 0x000000ffff168224 */ /* 0x000fe200078e0a16 */
[C---:B------:R-:W-:Y:S01]  /*c0d0*/  ISETP.GT.U32.AND P0, PT, R0.reuse, R11, PT ;  /* 0x0000000b0000720c */ /* 0x040fe20003f04070 */
[----:B------:R-:W-:-:S02]  /*c0e0*/  IMAD R10, R0, R19, R14 ;  /* 0x00000013000a7224 */ /* 0x000fc400078e020e */
[----:B------:R-:W-:Y:S01]  /*c0f0*/  IMAD.HI.U32 R14, R18, R4, RZ ;  /* 0x00000004120e7227 */ /* 0x000fe200078e00ff */
[----:B------:R-:W-:Y:S02]  /*c100*/  STL [R1+0xa8], R22 ;  /* 0x0000a81601007387 */ /* 0x000fe40000100800 */
[----:B------:R-:W-:Y:S01]  /*c110*/  ISETP.GT.U32.AND P2, PT, R0, R10, PT ;  /* 0x0000000a0000720c */ /* 0x000fe20003f44070 */
[----:B------:R-:W-:-:S04]  /*c120*/  IMAD.HI.U32 R20, R18, R5, RZ ;  /* 0x0000000512147227 */ /* 0x000fc800078e00ff */
[----:B------:R-:W-:Y:S02]  /*c130*/  IMAD.MOV R14, RZ, RZ, -R14 ;  /* 0x000000ffff0e7224 */ /* 0x000fe400078e0a0e */
[----:B------:R-:W-:Y:S02]  /*c140*/  VIADD R12, R9, 0x21 ;  /* 0x00000021090c7836 */ /* 0x000fe40000000000 */
[----:B------:R-:W-:Y:S02]  /*c150*/  IMAD.MOV R20, RZ, RZ, -R20 ;  /* 0x000000ffff147224 */ /* 0x000fe400078e0a14 */
[----:B------:R-:W-:Y:S01]  /*c160*/  IMAD R4, R0, R14, R4 ;  /* 0x0000000e00047224 */ /* 0x000fe200078e0204 */
[----:B------:R-:W-:Y:S01]  /*c170*/  IABS R17, R12 ;  /* 0x0000000c00117213 */ /* 0x000fe20000000000 */
[----:B------:R-:W-:Y:S01]  /*c180*/  @!P5 IMAD.IADD R7, R7, 0x1, -R0 ;  /* 0x000000010707d824 */ /* 0x000fe200078e0a00 */
[----:B------:R-:W-:Y:S01]  /*c190*/  ISETP.GE.AND P5, PT, R6, RZ, PT ;  /* 0x000000ff0600720c */ /* 0x000fe20003fa6270 */
[----:B------:R-:W-:-:S02]  /*c1a0*/  IMAD R5, R0, R20, R5 ;  /* 0x0000001400057224 */ /* 0x000fc400078e0205 */
[----:B------:R-:W-:Y:S02]  /*c1b0*/  IMAD.MOV.U32 R21, RZ, RZ, R3 ;  /* 0x000000ffff157224 */ /* 0x000fe400078e0003 */
[----:B------:R-:W-:Y:S01]  /*c1c0*/  @!P0 IMAD.IADD R11, R11, 0x1, -R0 ;  /* 0x000000010b0b8824 */ /* 0x000fe200078e0a00 */
[C---:B------:R-:W-:Y:S01]  /*c1d0*/  ISETP.GT.U32.AND P0, PT, R0.reuse, R4, PT ;  /* 0x000000040000720c */ /* 0x040fe20003f04070 */
[----:B------:R-:W-:Y:S01]  /*c1e0*/  @!P6 IMAD.MOV R21, RZ, RZ, -R21 ;  /* 0x000000ffff15e224 */ /* 0x000fe200078e0a15 */
[C---:B------:R-:W-:Y:S01]  /*c1f0*/  ISETP.GT.U32.AND P6, PT, R0.reuse, R7, PT ;  /* 0x000000070000720c */ /* 0x040fe20003fc4070 */
[----:B------:R-:W-:Y:S01]  /*c200*/  @!P4 IMAD.MOV R16, RZ, RZ, -R16 ;  /* 0x000000ffff10c224 */ /* 0x000fe200078e0a10 */
[----:B------:R-:W-:Y:S01]  /*c210*/  ISETP.GT.U32.AND P4, PT, R0, R5, PT ;  /* 0x000000050000720c */ /* 0x000fe20003f84070 */
[----:B------:R-:W-:Y:S01]  /*c220*/  @!P2 IMAD.IADD R10, R10, 0x1, -R0 ;  /* 0x000000010a0aa824 */ /* 0x000fe200078e0a00 */
[----:B------:R-:W-:Y:S01]  /*c230*/  STL [R1+0x94], R21 ;  /* 0x0000941501007387 */ /* 0x000fe20000100800 */
[----:B------:R-:W-:-:S03]  /*c240*/  IMAD.HI.U32 R19, R18, R17, RZ ;  /* 0x0000001112137227 */ /* 0x000fc600078e00ff */
[C---:B------:R-:W-:Y:S01]  /*c250*/  ISETP.GT.U32.AND P2, PT, R0.reuse, R10, PT ;  /* 0x0000000a0000720c */ /* 0x040fe20003f44070 */
[C---:B------:R-:W-:Y:S01]  /*c260*/  VIADD R6, R9.reuse, 0x20 ;  /* 0x0000002009067836 */ /* 0x040fe20000000000 */
[----:B------:R0:W-:Y:S01]  /*c270*/  STL [R1+0x90], R16 ;  /* 0x0000901001007387 */ /* 0x0001e20000100800 */
[----:B------:R-:W-:Y:S02]  /*c280*/  IMAD.MOV R19, RZ, RZ, -R19 ;  /* 0x000000ffff137224 */ /* 0x000fe400078e0a13 */
[----:B------:R-:W-:Y:S01]  /*c290*/  VIADD R15, R9, 0x1f ;  /* 0x0000001f090f7836 */ /* 0x000fe20000000000 */
[----:B------:R-:W-:Y:S01]  /*c2a0*/  IABS R14, R6 ;  /* 0x00000006000e7213 */ /* 0x000fe20000000000 */
[----:B------:R-:W-:Y:S02]  /*c2b0*/  IMAD R3, R0, R19, R17 ;  /* 0x0000001300037224 */ /* 0x000fe400078e0211 */
[----:B------:R-:W-:Y:S01]  /*c2c0*/  IMAD.MOV.U32 R20, RZ, RZ, R11 ;  /* 0x000000ffff147224 */ /* 0x000fe200078e000b */
[----:B------:R-:W-:Y:S01]  /*c2d0*/  IABS R19, R15 ;  /* 0x0000000f00137213 */ /* 0x000fe20000000000 */
[----:B------:R-:W-:-:S02]  /*c2e0*/  @!P0 IMAD.IADD R4, R4, 0x1, -R0 ;  /* 0x0000000104048824 */ /* 0x000fc400078e0a00 */
[----:B------:R-:W-:Y:S02]  /*c2f0*/  IMAD.MOV.U32 R17, RZ, RZ, R14 ;  /* 0x000000ffff117224 */ /* 0x000fe400078e000e */
[--C-:B------:R-:W-:Y:S01]  /*c300*/  @!P6 IMAD.IADD R7, R7, 0x1, -R0.reuse ;  /* 0x000000010707e824 */ /* 0x100fe200078e0a00 */
[C---:B------:R-:W-:Y:S01]  /*c310*/  ISETP.GT.U32.AND P6, PT, R0.reuse, R3, PT ;  /* 0x000000030000720c */ /* 0x040fe20003fc4070 */
[----:B------:R-:W-:Y:S01]  /*c320*/  @!P4 IMAD.IADD R5, R5, 0x1, -R0 ;  /* 0x000000010505c824 */ /* 0x000fe200078e0a00 */
[----:B------:R-:W-:Y:S01]  /*c330*/  ISETP.GE.AND P4, PT, R13, RZ, PT ;  /* 0x000000ff0d00720c */ /* 0x000fe20003f86270 */
[----:B------:R-:W-:Y:S01]  /*c340*/  @!P1 IMAD.MOV R20, RZ, RZ, -R20 ;  /* 0x000000ffff149224 */ /* 0x000fe200078e0a14 */
[----:B------:R-:W-:Y:S01]  /*c350*/  ISETP.GT.U32.AND P1, PT, R0, R4, PT ;  /* 0x000000040000720c */ /* 0x000fe20003f24070 */
[----:B------:R-:W-:Y:S01]  /*c360*/  IMAD.HI.U32 R13, R18, R19, RZ ;  /* 0x00000013120d7227 */ /* 0x000fe200078e00ff */
[----:B------:R-:W-:Y:S02]  /*c370*/  ISETP.GT.U32.AND P0, PT, R0, R5, PT ;  /* 0x000000050000720c */ /* 0x000fe40003f04070 */
[----:B------:R-:W-:Y:S01]  /*c380*/  STL [R1+0x84], R20 ;  /* 0x0000841401007387 */ /* 0x000fe20000100800 */
[----:B0-----:R-:W-:-:S04]  /*c390*/  IMAD.HI.U32 R16, R18, R17, RZ ;  /* 0x0000001112107227 */ /* 0x001fc800078e00ff */
[----:B------:R-:W-:Y:S02]  /*c3a0*/  @!P3 IMAD.MOV R7, RZ, RZ, -R7 ;  /* 0x000000ffff07b224 */ /* 0x000fe400078e0a07 */
[----:B------:R-:W-:Y:S01]  /*c3b0*/  @!P2 IMAD.IADD R10, R10, 0x1, -R0 ;  /* 0x000000010a0aa824 */ /* 0x000fe200078e0a00 */
[----:B------:R-:W-:Y:S01]  /*c3c0*/  ISETP.GE.AND P2, PT, R2, RZ, PT ;  /* 0x000000ff0200720c */ /* 0x000fe20003f46270 */
[----:B------:R-:W-:Y:S01]  /*c3d0*/  IMAD.MOV R13, RZ, RZ, -R13 ;  /* 0x000000ffff0d7224 */ /* 0x000fe200078e0a0d */
[----:B------:R0:W-:Y:S01]  /*c3e0*/  STL [R1+0x80], R7 ;  /* 0x0000800701007387 */ /* 0x0001e20000100800 */
[----:B------:R-:W-:Y:S02]  /*c3f0*/  IMAD.MOV R2, RZ, RZ, -R16 ;  /* 0x000000ffff027224 */ /* 0x000fe400078e0a10 */
[----:B------:R-:W-:Y:S02]  /*c400*/  @!P1 IMAD.IADD R4, R4, 0x1, -R0 ;  /* 0x0000000104049824 */ /* 0x000fe400078e0a00 */
[----:B------:R-:W-:-:S02]  /*c410*/  IMAD R2, R0, R2, R17 ;  /* 0x0000000200027224 */ /* 0x000fc400078e0211 */
[----:B------:R-:W-:Y:S02]  /*c420*/  VIADD R14, R9, 0x1e ;  /* 0x0000001e090e7836 */ /* 0x000fe40000000000 */
[----:B------:R-:W-:Y:S01]  /*c430*/  @!P6 IMAD.IADD R3, R3, 0x1, -R0 ;  /* 0x000000010303e824 */ /* 0x000fe200078e0a00 */
[C---:B------:R-:W-:Y:S01]  /*c440*/  ISETP.GT.U32.AND P3, PT, R0.reuse, R2, PT ;  /* 0x000000020000720c */ /* 0x040fe20003f64070 */
[C---:B0-----:R-:W-:Y:S01]  /*c450*/  IMAD R7, R0.reuse, R13, R19 ;  /* 0x0000000d00077224 */ /* 0x041fe200078e0213 */
[----:B------:R-:W-:Y:S01]  /*c460*/  IABS R16, R14 ;  /* 0x0000000e00107213 */ /* 0x000fe20000000000 */
[----:B------:R-:W-:Y:S01]  /*c470*/  @!P5 IMAD.MOV R10, RZ, RZ, -R10 ;  /* 0x000000ffff0ad224 */ /* 0x000fe200078e0a0a */
[C---:B------:R-:W-:Y:S01]  /*c480*/  ISETP.GT.U32.AND P6, PT, R0.reuse, R3, PT ;  /* 0x000000030000720c */ /* 0x040fe20003fc4070 */
[----:B------:R-:W-:Y:S01]  /*c490*/  @!P0 IMAD.IADD R5, R5, 0x1, -R0 ;  /* 0x0000000105058824 */ /* 0x000fe200078e0a00 */
[----:B------:R-:W-:Y:S01]  /*c4a0*/  ISETP.GT.U32.AND P1, PT, R0, R7, PT ;  /* 0x000000070000720c */ /* 0x000fe20003f24070 */
[----:B------:R-:W-:Y:S01]  /*c4b0*/  IMAD.HI.U32 R11, R18, R16, RZ ;  /* 0x00000010120b7227 */ /* 0x000fe200078e00ff */
[----:B------:R-:W-:Y:S01]  /*c4c0*/  ISETP.GE.AND P0, PT, R6, RZ, PT ;  /* 0x000000ff0600720c */ /* 0x000fe20003f06270 */
[----:B------:R0:W-:Y:S01]  /*c4d0*/  STL [R1+0x7c], R10 ;  /* 0x00007c0a01007387 */ /* 0x0001e20000100800 */
[----:B------:R-:W-:Y:S01]  /*c4e0*/  ISETP.GE.AND P5, PT, R12, RZ, PT ;  /* 0x000000ff0c00720c */ /* 0x000fe20003fa6270 */
[----:B------:R-:W-:-:S02]  /*c4f0*/  VIADD R6, R9, 0x1c ;  /* 0x0000001c09067836 */ /* 0x000fc40000000000 */
[----:B------:R-:W-:Y:S02]  /*c500*/  IMAD.MOV.U32 R17, RZ, RZ, R5 ;  /* 0x000000ffff117224 */ /* 0x000fe400078e0005 */
[----:B------:R-:W-:Y:S01]  /*c510*/  IMAD.MOV R11, RZ, RZ, -R11 ;  /* 0x000000ffff0b7224 */ /* 0x000fe200078e0a0b */
[----:B------:R-:W-:Y:S01]  /*c520*/  IABS R13, R6 ;  /* 0x00000006000d7213 */ /* 0x000fe20000000000 */
[--C-:B------:R-:W-:Y:S01]  /*c530*/  @!P3 IMAD.IADD R2, R2, 0x1, -R0.reuse ;  /* 0x000000010202b824 */ /* 0x100fe200078e0a00 */
[----:B------:R-:W-:Y:S01]  /*c540*/  ISETP.GE.AND P3, PT, R14, RZ, PT ;  /* 0x000000ff0e00720c */ /* 0x000fe20003f66270 */
[----:B0-----:R-:W-:Y:S02]  /*c550*/  VIADD R10, R9, 0x1d ;  /* 0x0000001d090a7836 */ /* 0x001fe40000000000 */
[--C-:B------:R-:W-:Y:S01]  /*c560*/  @!P1 IMAD.IADD R7, R7, 0x1, -R0.reuse ;  /* 0x0000000107079824 */ /* 0x100fe200078e0a00 */
[C---:B------:R-:W-:Y:S01]  /*c570*/  ISETP.GT.U32.AND P1, PT, R0.reuse, R2, PT ;  /* 0x000000020000720c */ /* 0x040fe20003f24070 */
[----:B------:R-:W-:Y:S01]  /*c580*/  @!P2 IMAD.MOV R17, RZ, RZ, -R17 ;  /* 0x000000ffff11a224 */ /* 0x000fe200078e0a11 */
[----:B------:R-:W-:Y:S01]  /*c590*/  IABS R12, R10 ;  /* 0x0000000a000c7213 */ /* 0x000fe20000000000 */
[----:B------:R-:W-:Y:S01]  /*c5a0*/  @!P6 IMAD.IADD R3, R3, 0x1, -R0 ;  /* 0x000000010303e824 */ /* 0x000fe200078e0a00 */
[C---:B------:R-:W-:Y:S01]  /*c5b0*/  ISETP.GT.U32.AND P2, PT, R0.reuse, R7, PT ;  /* 0x000000070000720c */ /* 0x040fe20003f44070 */
[----:B------:R-:W-:Y:S01]  /*c5c0*/  IMAD R11, R0, R11, R16 ;  /* 0x0000000b000b7224 */ /* 0x000fe200078e0210 */
[----:B------:R-:W-:Y:S01]  /*c5d0*/  STL [R1+0x4c], R17 ;  /* 0x00004c1101007387 */ /* 0x000fe20000100800 */
[----:B------:R-:W-:Y:S01]  /*c5e0*/  IMAD.MOV.U32 R5, RZ, RZ, R13 ;  /* 0x000000ffff057224 */ /* 0x000fe200078e000d */
[----:B------:R-:W-:Y:S01]  /*c5f0*/  ISETP.GE.AND P6, PT, R15, RZ, PT ;  /* 0x000000ff0f00720c */ /* 0x000fe20003fc6270 */
[----:B------:R-:W-:-:S04]  /*c600*/  IMAD.HI.U32 R13, R18, R12, RZ ;  /* 0x0000000c120d7227 */ /* 0x000fc800078e00ff */
[----:B------:R-:W-:Y:S01]  /*c610*/  @!P4 IMAD.MOV R4, RZ, RZ, -R4 ;  /* 0x000000ffff04c224 */ /* 0x000fe200078e0a04 */
[----:B------:R-:W-:Y:S01]  /*c620*/  ISETP.GE.AND P4, PT, R10, RZ, PT ;  /* 0x000000ff0a00720c */ /* 0x000fe20003f86270 */
[----:B------:R-:W-:Y:S01]  /*c630*/  @!P5 IMAD.MOV R3, RZ, RZ, -R3 ;  /* 0x000000ffff03d224 */ /* 0x000fe200078e0a03 */
[----:B------:R-:W-:Y:S01]  /*c640*/  ISETP.GT.U32.AND P5, PT, R0, R11, PT ;  /* 0x0000000b0000720c */ /* 0x000fe20003fa4070 */
[----:B------:R-:W-:Y:S01]  /*c650*/  IMAD.MOV R13, RZ, RZ, -R13 ;  /* 0x000000ffff0d7224 */ /* 0x000fe200078e0a0d */
[----:B------:R0:W-:Y:S01]  /*c660*/  STL [R1+0x6c], R4 ;  /* 0x00006c0401007387 */ /* 0x0001e20000100800 */
[----:B------:R-:W-:-:S03]  /*c670*/  IMAD.HI.U32 R14, R18, R5, RZ ;  /* 0x00000005120e7227 */ /* 0x000fc600078e00ff */
[----:B------:R1:W-:Y:S01]  /*c680*/  STL [R1+0x70], R3 ;  /* 0x0000700301007387 */ /* 0x0003e20000100800 */
[----:B------:R-:W-:Y:S02]  /*c690*/  IMAD.MOV R14, RZ, RZ, -R14 ;  /* 0x000000ffff0e7224 */ /* 0x000fe400078e0a0e */
[--C-:B------:R-:W-:Y:S01]  /*c6a0*/  @!P2 IMAD.IADD R7, R7, 0x1, -R0.reuse ;  /* 0x000000010707a824 */ /* 0x100fe200078e0a00 */
[----:B------:R2:W-:Y:S01]  /*c6b0*/  STL [R1+0x11c8], R8 ;  /* 0x0011c80801007387 */ /* 0x0005e20000100800 */
[----:B------:R-:W-:Y:S01]  /*c6c0*/  @!P1 IMAD.IADD R2, R2, 0x1, -R0 ;  /* 0x0000000102029824 */ /* 0x000fe200078e0a00 */
[----:B------:R-:W-:Y:S01]  /*c6d0*/  ISETP.GE.AND P1, PT, R6, RZ, PT ;  /* 0x000000ff0600720c */ /* 0x000fe20003f26270 */
[C---:B0-----:R-:W-:Y:S02]  /*c6e0*/  IMAD R4, R0.reuse, R13, R12 ;  /* 0x0000000d00047224 */ /* 0x041fe400078e020c */
[----:B------:R-:W-:Y:S02]  /*c6f0*/  IMAD.MOV.U32 R15, RZ, RZ, R2 ;  /* 0x000000ffff0f7224 */ /* 0x000fe400078e0002 */
[C---:B-1----:R-:W-:Y:S01]  /*c700*/  IMAD R3, R0.reuse, R14, R5 ;  /* 0x0000000e00037224 */ /* 0x042fe200078e0205 */
[C---:B------:R-:W-:Y:S01]  /*c710*/  ISETP.GT.U32.AND P2, PT, R0.reuse, R4, PT ;  /* 0x000000040000720c */ /* 0x040fe20003f44070 */
[--C-:B------:R-:W-:Y:S01]  /*c720*/  @!P5 IMAD.IADD R11, R11, 0x1, -R0.reuse ;  /* 0x000000010b0bd824 */ /* 0x100fe200078e0a00 */
[----:B------:R-:W-:Y:S01]  /*c730*/  IABS R5, R8 ;  /* 0x0000000800057213 */ /* 0x000fe20000000000 */
[----:B------:R-:W-:Y:S01]  /*c740*/  @!P0 IMAD.MOV R15, RZ, RZ, -R15 ;  /* 0x000000ffff0f8224 */ /* 0x000fe200078e0a0f */
[----:B------:R-:W-:Y:S01]  /*c750*/  ISETP.GE.AND P5, PT, R25, RZ, PT ;  /* 0x000000ff1900720c */ /* 0x000fe20003fa6270 */
[C---:B------:R-:W-:Y:S01]  /*c760*/  VIADD R10, R9.reuse, 0x1a ;  /* 0x0000001a090a7836 */ /* 0x040fe20000000000 */
[----:B------:R-:W-:Y:S01]  /*c770*/  ISETP.GT.U32.AND P0, PT, R0, R11, PT ;  /* 0x0000000b0000720c */ /* 0x000fe20003f04070 */
[----:B------:R-:W-:Y:S01]  /*c780*/  IMAD.MOV.U32 R2, RZ, RZ, R5 ;  /* 0x000000ffff027224 */ /* 0x000fe200078e0005 */
[----:B------:R-:W-:Y:S01]  /*c790*/  IABS R25, R25 ;  /* 0x0000001900197213 */ /* 0x000fe20000000000 */
[----:B--2---:R-:W-:Y:S01]  /*c7a0*/  IMAD.MOV.U32 R8, RZ, RZ, R7 ;  /* 0x000000ffff087224 */ /* 0x004fe200078e0007 */
[----:B------:R-:W-:Y:S01]  /*c7b0*/  IABS R12, R10 ;  /* 0x0000000a000c7213 */ /* 0x000fe20000000000 */
[----:B------:R-:W0:Y:S01]  /*c7c0*/  I2F.RP R5, R2 ;  /* 0x0000000200057306 */ /* 0x000e220000209400 */
[----:B------:R-:W-:Y:S01]  /*c7d0*/  VIADD R6, R9, 0x19 ;  /* 0x0000001909067836 */ /* 0x000fe20000000000 */
[----:B------:R-:W-:Y:S01]  /*c7e0*/  STL [R1+0x74], R15 ;  /* 0x0000740f01007387 */ /* 0x000fe20000100800 */
[----:B------:R-:W-:-:S02]  /*c7f0*/  @!P2 IMAD.IADD R4, R4, 0x1, -R0 ;  /* 0x000000010404a824 */ /* 0x000fc400078e0a00 */
[----:B------:R-:W-:Y:S01]  /*c800*/  @!P6 IMAD.MOV R8, RZ, RZ, -R8 ;  /* 0x000000ffff08e224 */ /* 0x000fe200078e0a08 */
[C---:B------:R-:W-:Y:S01]  /*c810*/  ISETP.GT.U32.AND P6, PT, R0.reuse, R3, PT ;  /* 0x000000030000720c */ /* 0x040fe20003fc4070 */
[----:B------:R-:W-:Y:S01]  /*c820*/  IMAD.MOV.U32 R7, RZ, RZ, R12 ;  /* 0x000000ffff077224 */ /* 0x000fe200078e000c */
[----:B------:R-:W-:Y:S01]  /*c830*/  ISETP.GT.U32.AND P2, PT, R0, R4, PT ;  /* 0x000000040000720c */ /* 0x000fe20003f44070 */
[----:B------:R-:W-:Y:S01]  /*c840*/  IMAD.HI.U32 R12, R18, R25, RZ ;  /* 0x00000019120c7227 */ /* 0x000fe200078e00ff */
[----:B------:R1:W-:Y:S01]  /*c850*/  STL [R1+0xa4], R8 ;  /* 0x0000a40801007387 */ /* 0x0003e20000100800 */
[----:B------:R-:W-:Y:S02]  /*c860*/  IABS R24, R6 ;  /* 0x0000000600187213 */ /* 0x000fe40000000000 */
[----:B------:R-:W-:Y:S01]  /*c870*/  @!P0 IMAD.IADD R11, R11, 0x1, -R0 ;  /* 0x000000010b0b8824 */ /* 0x000fe200078e0a00 */
[----:B------:R-:W-:Y:S01]  /*c880*/  ISETP.GE.AND P0, PT, R10, RZ, PT ;  /* 0x000000ff0a00720c */ /* 0x000fe20003f06270 */
[----:B------:R-:W-:Y:S01]  /*c890*/  IMAD.HI.U32 R10, R18, R7, RZ ;  /* 0x00000007120a7227 */ /* 0x000fe200078e00ff */
[----:B0-----:R-:W0:Y:S03]  /*c8a0*/  MUFU.RCP R5, R5 ;  /* 0x0000000500057308 */ /* 0x001e260000001000 */
[----:B------:R-:W-:-:S02]  /*c8b0*/  IMAD.MOV R12, RZ, RZ, -R12 ;  /* 0x000000ffff0c7224 */ /* 0x000fc400078e0a0c */
[----:B------:R-:W-:Y:S02]  /*c8c0*/  IMAD.MOV R10, RZ, RZ, -R10 ;  /* 0x000000ffff0a7224 */ /* 0x000fe400078e0a0a */
[----:B------:R-:W-:Y:S02]  /*c8d0*/  IMAD R25, R0, R12, R25 ;  /* 0x0000000c00197224 */ /* 0x000fe400078e0219 */
[----:B-1----:R-:W-:Y:S02]  /*c8e0*/  IMAD.MOV.U32 R8, RZ, RZ, R11 ;  /* 0x000000ffff087224 */ /* 0x002fe400078e000b */
[--C-:B------:R-:W-:Y:S02]  /*c8f0*/  @!P6 IMAD.IADD R3, R3, 0x1, -R0.reuse ;  /* 0x000000010303e824 */ /* 0x100fe400078e0a00 */
[----:B------:R-:W-:Y:S01]  /*c900*/  @!P2 IMAD.IADD R4, R4, 0x1, -R0 ;  /* 0x000000010404a824 */ /* 0x000fe200078e0a00 */
[----:B------:R-:W-:Y:S01]  /*c910*/  ISETP.GE.AND P2, PT, R6, RZ, PT ;  /* 0x000000ff0600720c */ /* 0x000fe20003f46270 */
[C---:B------:R-:W-:Y:S01]  /*c920*/  IMAD R7, R0.reuse, R10, R7 ;  /* 0x0000000a00077224 */ /* 0x040fe200078e0207 */
[C---:B------:R-:W-:Y:S01]  /*c930*/  ISETP.GT.U32.AND P6, PT, R0.reuse, R3, PT ;  /* 0x000000030000720c */ /* 0x040fe20003fc4070 */
[----:B------:R-:W-:Y:S01]  /*c940*/  @!P3 IMAD.MOV R8, RZ, RZ, -R8 ;  /* 0x000000ffff08b224 */ /* 0x000fe200078e0a08 */
[----:B------:R-:W-:Y:S01]  /*c950*/  ISETP.GT.U32.AND P3, PT, R0, R25, PT ;  /* 0x000000190000720c */ /* 0x000fe20003f64070 */
[----:B------:R-:W-:-:S03]  /*c960*/  IMAD.HI.U32 R6, R18, R24, RZ ;  /* 0x0000001812067227 */ /* 0x000fc600078e00ff */
[----:B------:R1:W-:Y:S01]  /*c970*/  STL [R1+0xb4], R8 ;  /* 0x0000b40801007387 */ /* 0x0003e20000100800 */
[----:B------:R-:W-:Y:S01]  /*c980*/  @!P4 IMAD.MOV R4, RZ, RZ, -R4 ;  /* 0x000000ffff04c224 */ /* 0x000fe200078e0a04 */
[----:B------:R-:W-:Y:S01]  /*c990*/  ISETP.GT.U32.AND P4, PT, R0, R7, PT ;  /* 0x000000070000720c */ /* 0x000fe20003f84070 */
[----:B------:R-:W-:Y:S02]  /*c9a0*/  IMAD.MOV R10, RZ, RZ, -R6 ;  /* 0x000000ffff0a7224 */ /* 0x000fe400078e0a06 */
[----:B------:R-:W-:Y:S01]  /*c9b0*/  VIADD R6, R9, 0x18 ;  /* 0x0000001809067836 */ /* 0x000fe20000000000 */
[----:B------:R2:W-:Y:S01]  /*c9c0*/  STL [R1+0xbc], R4 ;  /* 0x0000bc0401007387 */ /* 0x0005e20000100800 */
[----:B0-----:R-:W-:Y:S02]  /*c9d0*/  VIADD R5, R5, 0xffffffe ;  /* 0x0ffffffe05057836 */ /* 0x001fe40000000000 */
[--C-:B------:R-:W-:Y:S01]  /*c9e0*/  @!P6 IMAD.IADD R3, R3, 0x1, -R0.reuse ;  /* 0x000000010303e824 */ /* 0x100fe200078e0a00 */
[----:B------:R-:W-:Y:S01]  /*c9f0*/  IABS R14, R6 ;  /* 0x00000006000e7213 */ /* 0x000fe20000000000 */
[----:B------:R-:W-:Y:S01]  /*ca00*/  @!P3 IMAD.IADD R25, R25, 0x1, -R0 ;  /* 0x000000011919b824 */ /* 0x000fe200078e0a00 */
[----:B------:R-:W-:Y:S01]  /*ca10*/  ISETP.GE.AND P3, PT, R6, RZ, PT ;  /* 0x000000ff0600720c */ /* 0x000fe20003f66270 */
[----:B------:R-:W-:Y:S01]  /*ca20*/  VIADD R21, R9, 0x16 ;  /* 0x0000001609157836 */ /* 0x000fe20000000000 */
[----:B------:R-:W0:Y:S01]  /*ca30*/  F2I.FTZ.U32.TRUNC.NTZ R5, R5 ;  /* 0x0000000500057305 */ /* 0x000e22000021f000 */
[----:B------:R-:W-:-:S03]  /*ca40*/  IMAD.HI.U32 R6, R18, R14, RZ ;  /* 0x0000000e12067227 */ /* 0x000fc600078e00ff */
[----:B------:R-:W-:Y:S01]  /*ca50*/  IABS R11, R21 ;  /* 0x00000015000b7213 */ /* 0x000fe20000000000 */
[----:B-1----:R-:W-:Y:S02]  /*ca60*/  IMAD.MOV.U32 R8, RZ, RZ, R3 ;  /* 0x000000ffff087224 */ /* 0x002fe400078e0003 */
[----:B------:R-:W-:Y:S01]  /*ca70*/  @!P4 IMAD.IADD R7, R7, 0x1, -R0 ;  /* 0x000000010707c824 */ /* 0x000fe200078e0a00 */
[C---:B------:R-:W-:Y:S01]  /*ca80*/  ISETP.GT.U32.AND P4, PT, R0.reuse, R25, PT ;  /* 0x000000190000720c */ /* 0x040fe20003f84070 */
[C---:B--2---:R-:W-:Y:S02]  /*ca90*/  VIADD R4, R9.reuse, 0x17 ;  /* 0x0000001709047836 */ /* 0x044fe40000000000 */
[----:B------:R-:W-:Y:S02]  /*caa0*/  IMAD.MOV R6, RZ, RZ, -R6 ;  /* 0x000000ffff067224 */ /* 0x000fe400078e0a06 */
[----:B------:R-:W-:Y:S01]  /*cab0*/  @!P1 IMAD.MOV R8, RZ, RZ, -R8 ;  /* 0x000000ffff089224 */ /* 0x000fe200078e0a08 */
[C---:B------:R-:W-:Y:S01]  /*cac0*/  ISETP.GT.U32.AND P1, PT, R0.reuse, R7, PT ;  /* 0x000000070000720c */ /* 0x040fe20003f24070 */
[C---:B------:R-:W-:Y:S01]  /*cad0*/  IMAD R24, R0.reuse, R10, R24 ;  /* 0x0000000a00187224 */ /* 0x040fe200078e0218 */
[----:B------:R-:W-:Y:S01]  /*cae0*/  IABS R10, R4 ;  /* 0x00000004000a7213 */ /* 0x000fe20000000000 */
[C---:B------:R-:W-:Y:S01]  /*caf0*/  IMAD R14, R0.reuse, R6, R14 ;  /* 0x00000006000e7224 */ /* 0x040fe200078e020e */
[----:B------:R1:W-:Y:S01]  /*cb00*/  STL [R1+0xb0], R8 ;  /* 0x0000b00801007387 */ /* 0x0003e20000100800 */
[----:B------:R-:W-:Y:S01]  /*cb10*/  VIADD R16, R9, 0x14 ;  /* 0x0000001409107836 */ /* 0x000fe20000000000 */
[----:B------:R-:W-:Y:S01]  /*cb20*/  ISETP.GT.U32.AND P6, PT, R0, R24, PT ;  /* 0x000000180000720c */ /* 0x000fe20003fc4070 */
[----:B------:R-:W-:-:S03]  /*cb30*/  IMAD.HI.U32 R6, R18, R11, RZ ;  /* 0x0000000b12067227 */ /* 0x000fc600078e00ff */
[----:B------:R-:W-:Y:S01]  /*cb40*/  IABS R15, R16 ;  /* 0x00000010000f7213 */ /* 0x000fe20000000000 */
[----:B------:R-:W-:-:S04]  /*cb50*/  IMAD.HI.U32 R12, R18, R10, RZ ;  /* 0x0000000a120c7227 */ /* 0x000fc800078e00ff */
[----:B------:R-:W-:Y:S02]  /*cb60*/  IMAD.MOV R6, RZ, RZ, -R6 ;  /* 0x000000ffff067224 */ /* 0x000fe400078e0a06 */
[----:B------:R-:W-:Y:S02]  /*cb70*/  IMAD.MOV R12, RZ, RZ, -R12 ;  /* 0x000000ffff0c7224 */ /* 0x000fe400078e0a0c */
[----:B------:R-:W-:Y:S02]  /*cb80*/  IMAD R11, R0, R6, R11 ;  /* 0x00000006000b7224 */ /* 0x000fe400078e020b */
[----:B0-----:R-:W-:Y:S02]  /*cb90*/  IMAD.MOV R3, RZ, RZ, -R5 ;  /* 0x000000ffff037224 */ /* 0x001fe400078e0a05 */
[----:B------:R-:W-:-:S04]  /*cba0*/  IMAD.HI.U32 R6, R18, R15, RZ ;  /* 0x0000000f12067227 */ /* 0x000fc800078e00ff */
[----:B------:R-:W-:Y:S01]  /*cbb0*/  @!P1 IMAD.IADD R7, R7, 0x1, -R0 ;  /* 0x0000000107079824 */ /* 0x000fe200078e0a00 */
[----:B------:R-:W-:Y:S01]  /*cbc0*/  ISETP.GE.AND P1, PT, R4, RZ, PT ;  /* 0x000000ff0400720c */ /* 0x000fe20003f26270 */
[----:B------:R-:W-:Y:S02]  /*cbd0*/  IMAD R10, R0, R12, R10 ;  /* 0x0000000c000a7224 */ /* 0x000fe400078e020a */
[----:B------:R-:W-:Y:S02]  /*cbe0*/  IMAD.MOV.U32 R4, RZ, RZ, RZ ;  /* 0x000000ffff047224 */ /* 0x000fe400078e00ff */
[----:B------:R-:W-:Y:S02]  /*cbf0*/  IMAD R3, R3, R2, RZ ;  /* 0x0000000203037224 */ /* 0x000fe400078e02ff */
[----:B------:R-:W-:Y:S02]  /*cc00*/  VIADD R12, R9, 0x13 ;  /* 0x00000013090c7836 */ /* 0x000fe40000000000 */
[----:B------:R-:W-:-:S02]  /*cc10*/  IMAD.MOV R6, RZ, RZ, -R6 ;  /* 0x000000ffff067224 */ /* 0x000fc400078e0a06 */
[----:B------:R-:W-:Y:S02]  /*cc20*/  VIADD R17, R9, 0x11 ;  /* 0x0000001109117836 */ /* 0x000fe40000000000 */
[----:B------:R-:W-:Y:S01]  /*cc30*/  IMAD.HI.U32 R29, R5, R3, R4 ;  /* 0x00000003051d7227 */ /* 0x000fe200078e0004 */
[----:B------:R-:W-:-:S03]  /*cc40*/  IABS R4, R12 ;  /* 0x0000000c00047213 */ /* 0x000fc60000000000 */
[----:B------:R-:W-:Y:S01]  /*cc50*/  IMAD R15, R0, R6, R15 ;  /* 0x00000006000f7224 */ /* 0x000fe200078e020f */
[----:B------:R-:W-:Y:S01]  /*cc60*/  IABS R6, R17 ;  /* 0x0000001100067213 */ /* 0x000fe20000000000 */
[----:B------:R-:W-:-:S04]  /*cc70*/  IMAD.HI.U32 R23, R18, R4, RZ ;  /* 0x0000000412177227 */ /* 0x000fc800078e00ff */
[----:B------:R-:W-:-:S04]  /*cc80*/  IMAD.HI.U32 R28, R18, R6, RZ ;  /* 0x00000006121c7227 */ /* 0x000fc800078e00ff */
[----:B-1----:R-:W-:Y:S02]  /*cc90*/  IMAD.MOV.U32 R8, RZ, RZ, R26 ;  /* 0x000000ffff087224 */ /* 0x002fe400078e001a */
[----:B------:R-:W-:Y:S02]  /*cca0*/  IMAD.MOV R23, RZ, RZ, -R23 ;  /* 0x000000ffff177224 */ /* 0x000fe400078e0a17 */
[----:B------:R-:W-:Y:S02]  /*ccb0*/  IMAD.MOV R28, RZ, RZ, -R28 ;  /* 0x000000ffff1c7224 */ /* 0x000fe400078e0a1c */
[----:B------:R-:W-:Y:S01]  /*ccc0*/  @!P4 IMAD.IADD R25, R25, 0x1, -R0 ;  /* 0x000000011919c824 */ /* 0x000fe200078e0a00 */
[C---:B------:R-:W-:Y:S01]  /*ccd0*/  ISETP.GT.U32.AND P4, PT, R0.reuse, R14, PT ;  /* 0x0000000e0000720c */ /* 0x040fe20003f84070 */
[C---:B------:R-:W-:Y:S01]  /*cce0*/  IMAD R4, R0.reuse, R23, R4 ;  /* 0x0000001700047224 */ /* 0x040fe200078e0204 */
[----:B------:R-:W-:Y:S01]  /*ccf0*/  IABS R23, R8 ;  /* 0x0000000800177213 */ /* 0x000fe20000000000 */
[----:B------:R-:W-:-:S02]  /*cd00*/  IMAD R6, R0, R28, R6 ;  /* 0x0000001c00067224 */ /* 0x000fc400078e0206 */
[----:B------:R-:W-:Y:S02]  /*cd10*/  IMAD.MOV.U32 R28, RZ, RZ, R8 ;  /* 0x000000ffff1c7224 */ /* 0x000fe400078e0008 */
[----:B------:R-:W-:Y:S02]  /*cd20*/  IMAD.MOV.U32 R8, RZ, RZ, R25 ;  /* 0x000000ffff087224 */ /* 0x000fe400078e0019 */
[----:B------:R-:W-:Y:S02]  /*cd30*/  @!P6 IMAD.IADD R24, R24, 0x1, -R0 ;  /* 0x000000011818e824 */ /* 0x000fe400078e0a00 */
[----:B------:R-:W-:Y:S02]  /*cd40*/  @!P5 IMAD.MOV R8, RZ, RZ, -R8 ;  /* 0x000000ffff08d224 */ /* 0x000fe400078e0a08 */
[----:B------:R-:W-:Y:S01]  /*cd50*/  @!P4 IMAD.IADD R14, R14, 0x1, -R0 ;  /* 0x000000010e0ec824 */ /* 0x000fe200078e0a00 */
[C---:B------:R-:W-:Y:S01]  /*cd60*/  ISETP.GT.U32.AND P6, PT, R0.reuse, R24, PT ;  /* 0x000000180000720c */ /* 0x040fe20003fc4070 */
[C---:B------:R-:W-:Y:S01]  /*cd70*/  VIADD R22, R9.reuse, 0x15 ;  /* 0x0000001509167836 */ /* 0x040fe20000000000 */
[----:B------:R0:W-:Y:S01]  /*cd80*/  STL [R1+0x40], R8 ;  /* 0x0000400801007387 */ /* 0x0001e20000100800 */
[C---:B------:R-:W-:Y:S01]  /*cd90*/  VIADD R3, R9.reuse, 0x12 ;  /* 0x0000001209037836 */ /* 0x040fe20000000000 */
[----:B------:R-:W-:Y:S01]  /*cda0*/  ISETP.GT.U32.AND P4, PT, R0, R14, PT ;  /* 0x0000000e0000720c */ /* 0x000fe20003f84070 */
[----:B------:R-:W-:Y:S01]  /*cdb0*/  VIADD R19, R9, 0x10 ;  /* 0x0000001009137836 */ /* 0x000fe20000000000 */
[----:B------:R-:W-:-:S02]  /*cdc0*/  IABS R20, R22 ;  /* 0x0000001600147213 */ /* 0x000fc40000000000 */
[----:B------:R-:W-:Y:S02]  /*cdd0*/  IABS R5, R3 ;  /* 0x0000000300057213 */ /* 0x000fe40000000000 */
[----:B------:R-:W-:Y:S01]  /*cde0*/  IABS R26, R19 ;  /* 0x00000013001a7213 */ /* 0x000fe20000000000 */
[----:B------:R-:W-:Y:S01]  /*cdf0*/  IMAD.HI.U32 R13, R18, R20, RZ ;  /* 0x00000014120d7227 */ /* 0x000fe200078e00ff */
[----:B0-----:R-:W2:Y:S03]  /*ce00*/  LDL.LU R8, [R1+0x11c8] ;  /* 0x0011c80001087983 */ /* 0x001ea60000300800 */
[--C-:B------:R-:W-:Y:S01]  /*ce10*/  @!P6 IMAD.IADD R24, R24, 0x1, -R0.reuse ;  /* 0x000000011818e824 */ /* 0x100fe200078e0a00 */
[----:B------:R-:W-:Y:S01]  /*ce20*/  ISETP.GT.U32.AND P6, PT, R0, R10, PT ;  /* 0x0000000a0000720c */ /* 0x000fe20003fc4070 */
[----:B------:R-:W-:Y:S01]  /*ce30*/  @!P4 IMAD.IADD R14, R14, 0x1, -R0 ;  /* 0x000000010e0ec824 */ /* 0x000fe200078e0a00 */
[----:B------:R-:W-:Y:S01]  /*ce40*/  ISETP.GT.U32.AND P4, PT, R0, R11, PT ;  /* 0x0000000b0000720c */ /* 0x000fe20003f84070 */
[----:B------:R-:W-:-:S02]  /*ce50*/  IMAD.MOV R13, RZ, RZ, -R13 ;  /* 0x000000ffff0d7224 */ /* 0x000fc400078e0a0d */
[----:B------:R-:W-:-:S04]  /*ce60*/  IMAD.HI.U32 R27, R18, R26, RZ ;  /* 0x0000001a121b7227 */ /* 0x000fc800078e00ff */
[----:B------:R-:W-:Y:S02]  /*ce70*/  IMAD R20, R0, R13, R20 ;  /* 0x0000000d00147224 */ /* 0x000fe400078e0214 */
[----:B------:R-:W-:-:S04]  /*ce80*/  IMAD.HI.U32 R13, R18, R5, RZ ;  /* 0x00000005120d7227 */ /* 0x000fc800078e00ff */
[--C-:B------:R-:W-:Y:S02]  /*ce90*/  @!P6 IMAD.IADD R10, R10, 0x1, -R0.reuse ;  /* 0x000000010a0ae824 */ /* 0x100fe400078e0a00 */
[----:B------:R-:W-:Y:S01]  /*cea0*/  @!P4 IMAD.IADD R11, R11, 0x1, -R0 ;  /* 0x000000010b0bc824 */ /* 0x000fe200078e0a00 */
[C---:B------:R-:W-:Y:S01]  /*ceb0*/  ISETP.GT.U32.AND P4, PT, R0.reuse, R15, PT ;  /* 0x0000000f0000720c */ /* 0x040fe20003f84070 */
[----:B------:R-:W-:Y:S01]  /*cec0*/  IMAD.MOV R13, RZ, RZ, -R13 ;  /* 0x000000ffff0d7224 */ /* 0x000fe200078e0a0d */
[C---:B------:R-:W-:Y:S01]  /*ced0*/  ISETP.GT.U32.AND P6, PT, R0.reuse, R10, PT ;  /* 0x0000000a0000720c */ /* 0x040fe20003fc4070 */
[----:B------:R-:W-:Y:S02]  /*cee0*/  @!P0 IMAD.MOV R7, RZ, RZ, -R7 ;  /* 0x000000ffff078224 */ /* 0x000fe400078e0a07 */
[----:B------:R-:W-:Y:S01]  /*cef0*/  IMAD R5, R0, R13, R5 ;  /* 0x0000000d00057224 */ /* 0x000fe200078e0205 */
[----:B------:R-:W-:Y:S01]  /*cf00*/  IABS R13, R9 ;  /* 0x00000009000d7213 */ /* 0x000fe20000000000 */
[----:B------:R-:W-:-:S06]  /*cf10*/  IMAD.MOV R27, RZ, RZ, -R27 ;  /* 0x000000ffff1b7224 */ /* 0x000fcc00078e0a1b */
[--C-:B------:R-:W-:Y:S01]  /*cf20*/  @!P4 IMAD.IADD R15, R15, 0x1, -R0.reuse ;  /* 0x000000010f0fc824 */ /* 0x100fe200078e0a00 */
[----:B------:R-:W-:Y:S01]  /*cf30*/  ISETP.GT.U32.AND P4, PT, R0, R5, PT ;  /* 0x000000050000720c */ /* 0x000fe20003f84070 */
[----:B------:R-:W-:Y:S01]  /*cf40*/  @!P6 IMAD.IADD R10, R10, 0x1, -R0 ;  /* 0x000000010a0ae824 */ /* 0x000fe200078e0a00 */
[----:B------:R-:W-:Y:S01]  /*cf50*/  ISETP.GT.U32.AND P6, PT, R0, R20, PT ;  /* 0x000000140000720c */ /* 0x000fe20003fc4070 */
[----:B------:R0:W-:Y:S01]  /*cf60*/  STL [R1+0x3c], R7 ;  /* 0x00003c0701007387 */ /* 0x0001e20000100800 */
[----:B------:R-:W-:-:S04]  /*cf70*/  IMAD.HI.U32 R29, R29, R23, RZ ;  /* 0x000000171d1d7227 */ /* 0x000fc800078e00ff */
[----:B------:R-:W-:Y:S02]  /*cf80*/  @!P2 IMAD.MOV R24, RZ, RZ, -R24 ;  /* 0x000000ffff18a224 */ /* 0x000fe400078e0a18 */
[----:B------:R-:W-:Y:S02]  /*cf90*/  @!P3 IMAD.MOV R14, RZ, RZ, -R14 ;  /* 0x000000ffff0eb224 */ /* 0x000fe400078e0a0e */
[----:B------:R-:W-:-:S04]  /*cfa0*/  IMAD.HI.U32 R25, R18, R13, RZ ;  /* 0x0000000d12197227 */ /* 0x000fc800078e00ff */
[----:B------:R-:W-:Y:S01]  /*cfb0*/  @!P6 IMAD.IADD R20, R20, 0x1, -R0 ;  /* 0x000000011414e824 */ /* 0x000fe200078e0a00 */
[----:B------:R-:W-:-:S04]  /*cfc0*/  ISETP.GT.U32.AND P6, PT, R0, R4, PT ;  /* 0x000000040000720c */ /* 0x000fc80003fc4070 */
[C---:B------:R-:W-:Y:S01]  /*cfd0*/  ISETP.GT.U32.AND P5, PT, R0.reuse, R20, PT ;  /* 0x000000140000720c */ /* 0x040fe20003fa4070 */
[----:B0-----:R-:W-:Y:S02]  /*cfe0*/  IMAD R7, R0, R27, R26 ;  /* 0x0000001b00077224 */ /* 0x001fe400078e021a */
[----:B------:R-:W-:-:S06]  /*cff0*/  @!P4 IMAD.IADD R5, R5, 0x1, -R0 ;  /* 0x000000010505c824 */ /* 0x000fcc00078e0a00 */
[----:B------:R-:W-:Y:S01]  /*d000*/  @!P6 IMAD.IADD R4, R4, 0x1, -R0 ;  /* 0x000000010404e824 */ /* 0x000fe200078e0a00 */
[----:B------:R-:W-:-:S03]  /*d010*/  ISETP.GT.U32.AND P6, PT, R0, R11, PT ;  /* 0x0000000b0000720c */ /* 0x000fc60003fc4070 */
[----:B------:R-:W-:Y:S01]  /*d020*/  @!P5 IMAD.IADD R20, R20, 0x1, -R0 ;  /* 0x000000011414d824 */ /* 0x000fe200078e0a00 */
[C---:B------:R-:W-:Y:S02]  /*d030*/  ISETP.GT.U32.AND P5, PT, R0.reuse, R7, PT ;  /* 0x000000070000720c */ /* 0x040fe40003fa4070 */
[C---:B------:R-:W-:Y:S02]  /*d040*/  ISETP.GT.U32.AND P4, PT, R0.reuse, R4, PT ;  /* 0x000000040000720c */ /* 0x040fe40003f84070 */
[----:B------:R-:W-:Y:S01]  /*d050*/  ISETP.GT.U32.AND P2, PT, R0, R5, PT ;  /* 0x000000050000720c */ /* 0x000fe20003f44070 */
[----:B------:R-:W-:-:S04]  /*d060*/  IMAD.MOV R29, RZ, RZ, -R29 ;  /* 0x000000ffff1d7224 */ /* 0x000fc800078e0a1d */
[----:B------:R-:W-:Y:S02]  /*d070*/  IMAD R23, R2, R29, R23 ;  /* 0x0000001d02177224 */ /* 0x000fe400078e0217 */
[--C-:B------:R-:W-:Y:S01]  /*d080*/  @!P6 IMAD.IADD R11, R11, 0x1, -R0.reuse ;  /* 0x000000010b0be824 */ /* 0x100fe200078e0a00 */
[----:B------:R-:W-:Y:S01]  /*d090*/  ISETP.GT.U32.AND P6, PT, R0, R6, PT ;  /* 0x000000060000720c */ /* 0x000fe20003fc4070 */
[--C-:B------:R-:W-:Y:S01]  /*d0a0*/  @!P5 IMAD.IADD R7, R7, 0x1, -R0.reuse ;  /* 0x000000010707d824 */ /* 0x100fe200078e0a00 */
[----:B------:R-:W-:Y:S01]  /*d0b0*/  ISETP.GT.U32.AND P5, PT, R2, R23, PT ;  /* 0x000000170200720c */ /* 0x000fe20003fa4070 */
[--C-:B------:R-:W-:Y:S01]  /*d0c0*/  @!P4 IMAD.IADD R4, R4, 0x1, -R0.reuse ;  /* 0x000000010404c824 */ /* 0x100fe200078e0a00 */
[----:B------:R-:W-:Y:S01]  /*d0d0*/  ISETP.GE.AND P4, PT, R21, RZ, PT ;  /* 0x000000ff1500720c */ /* 0x000fe20003f86270 */
[----:B------:R-:W-:Y:S01]  /*d0e0*/  @!P2 IMAD.IADD R5, R5, 0x1, -R0 ;  /* 0x000000010505a824 */ /* 0x000fe200078e0a00 */
[----:B------:R-:W-:Y:S01]  /*d0f0*/  ISETP.GE.AND P2, PT, R22, RZ, PT ;  /* 0x000000ff1600720c */ /* 0x000fe20003f46270 */
[----:B------:R-:W-:Y:S01]  /*d100*/  @!P1 IMAD.MOV R10, RZ, RZ, -R10 ;  /* 0x000000ffff0a9224 */ /* 0x000fe200078e0a0a */
[----:B------:R0:W-:Y:S01]  /*d110*/  STL [R1+0x34], R24 ;  /* 0x0000341801007387 */ /* 0x0001e20000100800 */
[----:B------:R-:W-:Y:S01]  /*d120*/  VIADD R21, R9, 0xf ;  /* 0x0000000f09157836 */ /* 0x000fe20000000000 */
[----:B------:R-:W-:-:S02]  /*d130*/  ISETP.GT.U32.AND P0, PT, R0, R15, PT ;  /* 0x0000000f0000720c */ /* 0x000fc40003f04070 */
[----:B------:R-:W-:Y:S01]  /*d140*/  STL [R1+0x28], R14 ;  /* 0x0000280e01007387 */ /* 0x000fe20000100800 */
[----:B------:R-:W-:Y:S01]  /*d150*/  @!P6 IMAD.IADD R6, R6, 0x1, -R0 ;  /* 0x000000010606e824 */ /* 0x000fe200078e0a00 */
[----:B------:R-:W-:Y:S02]  /*d160*/  ISETP.GE.AND P6, PT, R16, RZ, PT ;  /* 0x000000ff1000720c */ /* 0x000fe40003fc6270 */
[----:B------:R1:W-:Y:S01]  /*d170*/  STL [R1+0x24], R10 ;  /* 0x0000240a01007387 */ /* 0x0003e20000100800 */
[----:B0-----:R-:W-:Y:S01]  /*d180*/  IMAD.MOV.U32 R24, RZ, RZ, R11 ;  /* 0x000000ffff187224 */ /* 0x001fe200078e000b */
[----:B------:R-:W-:Y:S01]  /*d190*/  IABS R16, R21 ;  /* 0x0000001500107213 */ /* 0x000fe20000000000 */
[----:B------:R-:W-:Y:S02]  /*d1a0*/  @!P5 IMAD.IADD R23, R23, 0x1, -R2 ;  /* 0x000000011717d824 */ /* 0x000fe400078e0a02 */
[----:B------:R-:W-:Y:S02]  /*d1b0*/  @!P4 IMAD.MOV R24, RZ, RZ, -R24 ;  /* 0x000000ffff18c224 */ /* 0x000fe400078e0a18 */
[----:B-1----:R-:W-:Y:S01]  /*d1c0*/  IMAD.MOV.U32 R10, RZ, RZ, R20 ;  /* 0x000000ffff0a7224 */ /* 0x002fe200078e0014 */
[----:B------:R-:W-:-:S03]  /*d1d0*/  ISETP.GE.AND P3, PT, R12, RZ, PT ;  /* 0x000000ff0c00720c */ /* 0x000fc60003f66270 */
[----:B------:R-:W-:Y:S01]  /*d1e0*/  @!P2 IMAD.MOV R10, RZ, RZ, -R10 ;  /* 0x000000ffff0aa224 */ /* 0x000fe200078e0a0a */
[----:B------:R-:W-:Y:S01]  /*d1f0*/  ISETP.GE.AND P2, PT, R3, RZ, PT ;  /* 0x000000ff0300720c */ /* 0x000fe20003f46270 */
[----:B------:R-:W-:Y:S01]  /*d200*/  IMAD.HI.U32 R3, R18, R16, RZ ;  /* 0x0000001012037227 */ /* 0x000fe200078e00ff */
[----:B------:R-:W-:Y:S01]  /*d210*/  ISETP.GT.U32.AND P5, PT, R2, R23, PT ;  /* 0x000000170200720c */ /* 0x000fe20003fa4070 */
[----:B------:R-:W-:Y:S02]  /*d220*/  STL [R1+0x20], R24 ;  /* 0x0000201801007387 */ /* 0x000fe40000100800 */
[----:B------:R-:W-:Y:S02]  /*d230*/  IMAD.MOV R3, RZ, RZ, -R3 ;  /* 0x000000ffff037224 */ /* 0x000fe400078e0a03 */
[----:B------:R0:W-:Y:S01]  /*d240*/  STL [R1+0x1c], R10 ;  /* 0x00001c0a01007387 */ /* 0x0001e20000100800 */
[----:B------:R-:W-:Y:S02]  /*d250*/  @!P0 IMAD.IADD R15, R15, 0x1, -R0 ;  /* 0x000000010f0f8824 */ /* 0x000fe400078e0a00 */
[----:B------:R-:W-:-:S02]  /*d260*/  IMAD R14, R0, R3, R16 ;  /* 0x00000003000e7224 */ /* 0x000fc400078e0210 */
[----:B0-----:R-:W-:Y:S02]  /*d270*/  VIADD R10, R9, 0xd ;  /* 0x0000000d090a7836 */ /* 0x001fe40000000000 */
[----:B------:R-:W-:-:S03]  /*d280*/  IMAD.MOV.U32 R3, RZ, RZ, R15 ;  /* 0x000000ffff037224 */ /* 0x000fc600078e000f */
[----:B------:R-:W-:Y:S01]  /*d290*/  IABS R16, R10 ;  /* 0x0000000a00107213 */ /* 0x000fe20000000000 */
[----:B------:R-:W-:Y:S02]  /*d2a0*/  IMAD.MOV R25, RZ, RZ, -R25 ;  /* 0x000000ffff197224 */ /* 0x000fe400078e0a19 */
[----:B------:R-:W-:Y:S02]  /*d2b0*/  @!P5 IMAD.IADD R23, R23, 0x1, -R2 ;  /* 0x000000011717d824 */ /* 0x000fe400078e0a02 */
[----:B------:R-:W-:Y:S01]  /*d2c0*/  @!P3 IMAD.MOV R4, RZ, RZ, -R4 ;  /* 0x000000ffff04b224 */ /* 0x000fe200078e0a04 */
[----:B------:R-:W-:Y:S01]  /*d2d0*/  ISETP.GE.AND P3, PT, R28, RZ, PT ;  /* 0x000000ff1c00720c */ /* 0x000fe20003f66270 */
[----:B------:R-:W-:Y:S02]  /*d2e0*/  @!P6 IMAD.MOV R3, RZ, RZ, -R3 ;  /* 0x000000ffff03e224 */ /* 0x000fe400078e0a03 */
[----:B------:R-:W-:-:S04]  /*d2f0*/  IMAD.HI.U32 R2, R18, R16, RZ ;  /* 0x0000001012027227 */ /* 0x000fc800078e00ff */
[C---:B------:R-:W-:Y:S02]  /*d300*/  IMAD R13, R0.reuse, R25, R13 ;  /* 0x00000019000d7224 */ /* 0x040fe400078e020d */
[----:B------:R-:W-:Y:S02]  /*d310*/  IMAD.MOV R2, RZ, RZ, -R2 ;  /* 0x000000ffff027224 */ /* 0x000fe400078e0a02 */
[----:B------:R-:W-:Y:S01]  /*d320*/  VIADD R11, R9, 0xe ;  /* 0x0000000e090b7836 */ /* 0x000fe20000000000 */
[C---:B------:R-:W-:Y:S01]  /*d330*/  ISETP.GT.U32.AND P0, PT, R0.reuse, R13, PT ;  /* 0x0000000d0000720c */ /* 0x040fe20003f04070 */
[C---:B------:R-:W-:Y:S02]  /*d340*/  IMAD R16, R0.reuse, R2, R16 ;  /* 0x0000000200107224 */ /* 0x040fe400078e0210 */
[----:B------:R-:W-:Y:S01]  /*d350*/  IMAD.MOV.U32 R2, RZ, RZ, R23 ;  /* 0x000000ffff027224 */ /* 0x000fe200078e0017 */
[----:B------:R-:W-:Y:S02]  /*d360*/  ISETP.GT.U32.AND P5, PT, R0, R14, PT ;  /* 0x0000000e0000720c */ /* 0x000fe40003fa4070 */
[----:B------:R-:W-:Y:S01]  /*d370*/  IABS R12, R11 ;  /* 0x0000000b000c7213 */ /* 0x000fe20000000000 */
[----:B------:R-:W-:-:S04]  /*d380*/  @!P3 IMAD.MOV R2, RZ, RZ, -R2 ;  /* 0x000000ffff02b224 */ /* 0x000fc800078e0a02 */
[----:B------:R-:W-:Y:S02]  /*d390*/  IMAD.MOV.U32 R15, RZ, RZ, R12 ;  /* 0x000000ffff0f7224 */ /* 0x000fe400078e000c */
[----:B------:R-:W-:Y:S01]  /*d3a0*/  @!P0 IMAD.IADD R13, R13, 0x1, -R0 ;  /* 0x000000010d0d8824 */ /* 0x000fe200078e0a00 */
[----:B------:R-:W-:Y:S01]  /*d3b0*/  ISETP.GT.U32.AND P0, PT, R0, R6, PT ;  /* 0x000000060000720c */ /* 0x000fe20003f04070 */
[----:B------:R-:W-:Y:S01]  /*d3c0*/  IMAD.HI.U32 R12, R18, R15, RZ ;  /* 0x0000000f120c7227 */ /* 0x000fe200078e00ff */
[----:B------:R-:W-:-:S03]  /*d3d0*/  ISETP.GT.U32.AND P1, PT, R0, R7, PT ;  /* 0x000000070000720c */ /* 0x000fc60003f24070 */
[----:B------:R-:W-:Y:S01]  /*d3e0*/  @!P2 IMAD.MOV R5, RZ, RZ, -R5 ;  /* 0x000000ffff05a224 */ /* 0x000fe200078e0a05 */
[----:B------:R-:W-:Y:S01]  /*d3f0*/  ISETP.GE.AND P2, PT, R11, RZ, PT ;  /* 0x000000ff0b00720c */ /* 0x000fe20003f46270 */
[----:B------:R-:W-:Y:S01]  /*d400*/  VIADD R11, R9, 0xb ;  /* 0x0000000b090b7836 */ /* 0x000fe20000000000 */
[----:B------:R-:W-:Y:S01]  /*d410*/  ISETP.GT.U32.AND P4, PT, R0, R13, PT ;  /* 0x0000000d0000720c */ /* 0x000fe20003f84070 */
[----:B------:R-:W-:Y:S02]  /*d420*/  @!P5 IMAD.IADD R14, R14, 0x1, -R0 ;  /* 0x000000010e0ed824 */ /* 0x000fe400078e0a00 */
[----:B------:R-:W-:Y:S01]  /*d430*/  IMAD.MOV R12, RZ, RZ, -R12 ;  /* 0x000000ffff0c7224 */ /* 0x000fe200078e0a0c */
[----:B------:R-:W-:Y:S02]  /*d440*/  IABS R23, R11 ;  /* 0x0000000b00177213 */ /* 0x000fe40000000000 */
[C---:B------:R-:W-:Y:S01]  /*d450*/  ISETP.GT.U32.AND P5, PT, R0.reuse, R14, PT ;  /* 0x0000000e0000720c */ /* 0x040fe20003fa4070 */
[----:B------:R-:W-:-:S02]  /*d460*/  IMAD R15, R0, R12, R15 ;  /* 0x0000000c000f7224 */ /* 0x000fc400078e020f */
[----:B------:R-:W-:Y:S02]  /*d470*/  VIADD R12, R9, 0xc ;  /* 0x0000000c090c7836 */ /* 0x000fe40000000000 */
[--C-:B------:R-:W-:Y:S01]  /*d480*/  @!P0 IMAD.IADD R6, R6, 0x1, -R0.reuse ;  /* 0x0000000106068824 */ /* 0x100fe200078e0a00 */
[----:B------:R-:W-:Y:S02]  /*d490*/  ISETP.GE.AND P0, PT, R17, RZ, PT ;  /* 0x000000ff1100720c */ /* 0x000fe40003f06270 */
[----:B------:R-:W-:Y:S02]  /*d4a0*/  ISETP.GT.U32.AND P3, PT, R0, R15, PT ;  /* 0x0000000f0000720c */ /* 0x000fe40003f64070 */
[----:B------:R-:W-:Y:S01]  /*d4b0*/  IABS R17, R12 ;  /* 0x0000000c00117213 */ /* 0x000fe20000000000 */
[--C-:B------:R-:W-:Y:S01]  /*d4c0*/  @!P1 IMAD.IADD R7, R7, 0x1, -R0.reuse ;  /* 0x0000000107079824 */ /* 0x100fe200078e0a00 */
[----:B------:R-:W-:Y:S01]  /*d4d0*/  ISETP.GE.AND P1, PT, R19, RZ, PT ;  /* 0x000000ff1300720c */ /* 0x000fe20003f26270 */
[----:B------:R-:W-:Y:S01]  /*d4e0*/  @!P4 IMAD.IADD R13, R13, 0x1, -R0 ;  /* 0x000000010d0dc824 */ /* 0x000fe200078e0a00 */
[----:B------:R-:W-:Y:S01]  /*d4f0*/  ISETP.GE.AND P4, PT, R21, RZ, PT ;  /* 0x000000ff1500720c */ /* 0x000fe20003f86270 */
[----:B------:R-:W-:-:S04]  /*d500*/  IMAD.HI.U32 R19, R18, R17, RZ ;  /* 0x0000001112137227 */ /* 0x000fc800078e00ff */
[--C-:B------:R-:W-:Y:S01]  /*d510*/  @!P5 IMAD.IADD R14, R14, 0x1, -R0.reuse ;  /* 0x000000010e0ed824 */ /* 0x100fe200078e0a00 */
[----:B------:R-:W-:Y:S01]  /*d520*/  ISETP.GE.AND P5, PT, R10, RZ, PT ;  /* 0x000000ff0a00720c */ /* 0x000fe20003fa6270 */
[----:B------:R-:W-:Y:S01]  /*d530*/  IMAD.MOV R10, RZ, RZ, -R19 ;  /* 0x000000ffff0a7224 */ /* 0x000fe200078e0a13 */
[----:B------:R0:W-:Y:S01]  /*d540*/  STL [R1+0x1110], R3 ;  /* 0x0011100301007387 */ /* 0x0001e20000100800 */
[----:B------:R-:W-:Y:S02]  /*d550*/  @!P3 IMAD.IADD R15, R15, 0x1, -R0 ;  /* 0x000000010f0fb824 */ /* 0x000fe400078e0a00 */
[C---:B------:R-:W-:Y:S02]  /*d560*/  IMAD R17, R0.reuse, R10, R17 ;  /* 0x0000000a00117224 */ /* 0x040fe400078e0211 */
[----:B------:R-:W-:Y:S02]  /*d570*/  @!P4 IMAD.MOV R14, RZ, RZ, -R14 ;  /* 0x000000ffff0ec224 */ /* 0x000fe400078e0a0e */
[----:B0-----:R-:W-:Y:S01]  /*d580*/  IMAD.MOV.U32 R3, RZ, RZ, R7 ;  /* 0x000000ffff037224 */ /* 0x001fe200078e0007 */
[----:B------:R-:W-:-:S03]  /*d590*/  ISETP.GT.U32.AND P4, PT, R0, R17, PT ;  /* 0x000000110000720c */ /* 0x000fc60003f84070 */
[----:B------:R-:W-:Y:S01]  /*d5a0*/  @!P1 IMAD.MOV R3, RZ, RZ, -R3 ;  /* 0x000000ffff039224 */ /* 0x000fe200078e0a03 */
[----:B------:R-:W-:Y:S01]  /*d5b0*/  ISETP.GT.U32.AND P1, PT, R0, R15, PT ;  /* 0x0000000f0000720c */ /* 0x000fe20003f24070 */
[C---:B------:R-:W-:Y:S02]  /*d5c0*/  VIADD R7, R9.reuse, 0x9 ;  /* 0x0000000909077836 */ /* 0x040fe40000000000 */
[----:B------:R-:W-:Y:S01]  /*d5d0*/  @!P0 IMAD.MOV R6, RZ, RZ, -R6 ;  /* 0x000000ffff068224 */ /* 0x000fe200078e0a06 */
[C---:B------:R-:W-:Y:S01]  /*d5e0*/  ISETP.GE.AND P0, PT, R9.reuse, RZ, PT ;  /* 0x000000ff0900720c */ /* 0x040fe20003f06270 */
[----:B------:R-:W-:Y:S01]  /*d5f0*/  VIADD R22, R9, 0xa ;  /* 0x0000000a09167836 */ /* 0x000fe20000000000 */
[----:B------:R-:W-:-:S03]  /*d600*/  IABS R21, R7 ;  /* 0x0000000700157213 */ /* 0x000fc60000000000 */
[----:B------:R-:W-:Y:S02]  /*d610*/  @!P4 IMAD.IADD R17, R17, 0x1, -R0 ;  /* 0x000000011111c824 */ /* 0x000fe400078e0a00 */
[----:B------:R-:W-:-:S04]  /*d620*/  IMAD.HI.U32 R10, R18, R21, RZ ;  /* 0x00000015120a7227 */ /* 0x000fc800078e00ff */
[----:B------:R-:W-:Y:S01]  /*d630*/  @!P1 IMAD.IADD R15, R15, 0x1, -R0 ;  /* 0x000000010f0f9824 */ /* 0x000fe200078e0a00 */
[----:B--2---:R-:W-:-:S13]  /*d640*/  ISETP.NE.AND P6, PT, R8, RZ, PT ;  /* 0x000000ff0800720c */ /* 0x004fda0003fc5270 */
[----:B------:R-:W-:Y:S02]  /*d650*/  @!P6 LOP3.LUT R2, RZ, R8, RZ, 0x33, !PT ;  /* 0x00000008ff02e212 */ /* 0x000fe400078e33ff */
[----:B------:R-:W-:Y:S01]  /*d660*/  ISETP.GT.U32.AND P6, PT, R0, R16, PT ;  /* 0x000000100000720c */ /* 0x000fe20003fc4070 */
[----:B------:R-:W-:-:S12]  /*d670*/  IMAD.HI.U32 R8, R18, R23, RZ ;  /* 0x0000001712087227 */ /* 0x000fd800078e00ff */
[----:B------:R-:W-:-:S05]  /*d680*/  @!P6 IMAD.IADD R16, R16, 0x1, -R0 ;  /* 0x000000011010e824 */ /* 0x000fca00078e0a00 */
[----:B------:R-:W-:Y:S01]  /*d690*/  ISETP.GT.U32.AND P6, PT, R0, R16, PT ;  /* 0x000000100000720c */ /* 0x000fe20003fc4070 */
[----:B------:R-:W-:-:S04]  /*d6a0*/  IMAD.MOV R8, RZ, RZ, -R8 ;  /* 0x000000ffff087224 */ /* 0x000fc800078e0a08 */
[----:B------:R-:W-:-:S08]  /*d6b0*/  IMAD R23, R0, R8, R23 ;  /* 0x0000000800177224 */ /* 0x000fd000078e0217 */
[----:B------:R-:W-:Y:S01]  /*d6c0*/  @!P6 IMAD.IADD R16, R16, 0x1, -R0 ;  /* 0x000000011010e824 */ /* 0x000fe200078e0a00 */
[----:B------:R-:W-:Y:S02]  /*d6d0*/  ISETP.GT.U32.AND P6, PT, R0, R23, PT ;  /* 0x000000170000720c */ /* 0x000fe40003fc4070 */
[----:B------:R-:W-:Y:S02]  /*d6e0*/  ISETP.GE.AND P1, PT, R22, RZ, PT ;  /* 0x000000ff1600720c */ /* 0x000fe40003f26270 */
[----:B------:R-:W-:-:S09]  /*d6f0*/  IABS R22, R22 ;  /* 0x0000001600167213 */ /* 0x000fd20000000000 */
[----:B------:R-:W-:-:S05]  /*d700*/  @!P6 IMAD.IADD R23, R23, 0x1, -R0 ;  /* 0x000000011717e824 */ /* 0x000fca00078e0a00 */
[C---:B------:R-:W-:Y:S01]  /*d710*/  ISETP.GT.U32.AND P6, PT, R0.reuse, R23, PT ;  /* 0x000000170000720c */ /* 0x040fe20003fc4070 */
[----:B------:R-:W-:Y:S02]  /*d720*/  VIADD R24, R9, 0x7 ;  /* 0x0000000709187836 */ /* 0x000fe40000000000 */
[----:B------:R-:W-:Y:S02]  /*d730*/  IMAD.MOV R10, RZ, RZ, -R10 ;  /* 0x000000ffff0a7224 */ /* 0x000fe400078e0a0a */
[----:B------:R-:W-:Y:S01]  /*d740*/  @!P0 IMAD.MOV R13, RZ, RZ, -R13 ;  /* 0x000000ffff0d8224 */ /* 0x000fe200078e0a0d */
[----:B------:R-:W-:Y:S01]  /*d750*/  ISETP.GE.AND P0, PT, R11, RZ, PT ;  /* 0x000000ff0b00720c */ /* 0x000fe20003f06270 */
[----:B------:R-:W-:Y:S01]  /*d760*/  @!P2 IMAD.MOV R15, RZ, RZ, -R15 ;  /* 0x000000ffff0fa224 */ /* 0x000fe200078e0a0f */
[----:B------:R-:W-:Y:S01]  /*d770*/  ISETP.GT.U32.AND P2, PT, R0, R17, PT ;  /* 0x000000110000720c */ /* 0x000fe20003f44070 */
[----:B------:R-:W-:Y:S01]  /*d780*/  IMAD.HI.U32 R11, R18, R22, RZ ;  /* 0x00000016120b7227 */ /* 0x000fe200078e00ff */
[----:B------:R-:W-:-:S03]  /*d790*/  IABS R19, R24 ;  /* 0x0000001800137213 */ /* 0x000fc60000000000 */
[C---:B------:R-:W-:Y:S02]  /*d7a0*/  IMAD R21, R0.reuse, R10, R21 ;  /* 0x0000000a00157224 */ /* 0x040fe400078e0215 */
[----:B------:R-:W-:Y:S02]  /*d7b0*/  VIADD R29, R9, 0x8 ;  /* 0x00000008091d7836 */ /* 0x000fe40000000000 */
[----:B------:R-:W-:Y:S01]  /*d7c0*/  IMAD.MOV R11, RZ, RZ, -R11 ;  /* 0x000000ffff0b7224 */ /* 0x000fe200078e0a0b */
[----:B------:R-:W-:Y:S01]  /*d7d0*/  ISETP.GE.AND P4, PT, R7, RZ, PT ;  /* 0x000000ff0700720c */ /* 0x000fe20003f86270 */
[----:B------:R-:W-:Y:S01]  /*d7e0*/  @!P6 IMAD.IADD R23, R23, 0x1, -R0 ;  /* 0x000000011717e824 */ /* 0x000fe200078e0a00 */
[----:B------:R-:W-:Y:S01]  /*d7f0*/  ISETP.GT.U32.AND P6, PT, R0, R21, PT ;  /* 0x000000150000720c */ /* 0x000fe20003fc4070 */
[----:B------:R-:W-:Y:S01]  /*d800*/  IMAD.HI.U32 R7, R18, R19, RZ ;  /* 0x0000001312077227 */ /* 0x000fe200078e00ff */
[----:B------:R-:W-:-:S03]  /*d810*/  IABS R20, R29 ;  /* 0x0000001d00147213 */ /* 0x000fc60000000000 */
[C---:B------:R-:W-:Y:S02]  /*d820*/  IMAD R22, R0.reuse, R11, R22 ;  /* 0x0000000b00167224 */ /* 0x040fe400078e0216 */
[----:B------:R-:W-:Y:S02]  /*d830*/  VIADD R26, R9, 0x5 ;  /* 0x00000005091a7836 */ /* 0x000fe40000000000 */
[----:B------:R-:W-:Y:S02]  /*d840*/  IMAD.MOV R7, RZ, RZ, -R7 ;  /* 0x000000ffff077224 */ /* 0x000fe400078e0a07 */
[----:B------:R-:W-:Y:S01]  /*d850*/  @!P2 IMAD.IADD R17, R17, 0x1, -R0 ;  /* 0x000000011111a824 */ /* 0x000fe200078e0a00 */
[----:B------:R-:W-:Y:S01]  /*d860*/  ISETP.GT.U32.AND P2, PT, R0, R22, PT ;  /* 0x000000160000720c */ /* 0x000fe20003f44070 */
[----:B------:R-:W-:Y:S01]  /*d870*/  IMAD.HI.U32 R8, R18, R20, RZ ;  /* 0x0000001412087227 */ /* 0x000fe200078e00ff */
[----:B------:R-:W-:Y:S01]  /*d880*/  IABS R11, R26 ;  /* 0x0000001a000b7213 */ /* 0x000fe20000000000 */
[----:B------:R-:W-:Y:S02]  /*d890*/  STL [R1+0x1114], R4 ;  /* 0x0011140401007387 */ /* 0x000fe40000100800 */
[----:B------:R-:W-:-:S02]  /*d8a0*/  IMAD R19, R0, R7, R19 ;  /* 0x0000000700137224 */ /* 0x000fc400078e0213 */
[----:B------:R-:W-:Y:S01]  /*d8b0*/  STL [R1+0x1118], R5 ;  /* 0x0011180501007387 */ /* 0x000fe20000100800 */
[----:B------:R-:W-:-:S03]  /*d8c0*/  IMAD.MOV R8, RZ, RZ, -R8 ;  /* 0x000000ffff087224 */ /* 0x000fc600078e0a08 */
[----:B------:R0:W-:Y:S01]  /*d8d0*/  STL [R1+0x111c], R2 ;  /* 0x00111c0201007387 */ /* 0x0001e20000100800 */
[----:B------:R-:W-:Y:S01]  /*d8e0*/  @!P6 IMAD.IADD R21, R21, 0x1, -R0 ;  /* 0x000000011515e824 */ /* 0x000fe200078e0a00 */
[C---:B------:R-:W-:Y:S01]  /*d8f0*/  ISETP.GT.U32.AND P6, PT, R0.reuse, R19, PT ;  /* 0x000000130000720c */ /* 0x040fe20003fc4070 */
[----:B------:R-:W-:Y:S01]  /*d900*/  VIADD R25, R9, 0x6 ;  /* 0x0000000609197836 */ /* 0x000fe20000000000 */
[----:B------:R-:W-:Y:S01]  /*d910*/  STL [R1+0x1120], R6 ;  /* 0x0011200601007387 */ /* 0x000fe20000100800 */
[----:B------:R-:W-:-:S03]  /*d920*/  IMAD R20, R0, R8, R20 ;  /* 0x0000000800147224 */ /* 0x000fc600078e0214 */
[----:B------:R-:W-:Y:S01]  /*d930*/  STL [R1+0x1124], R13 ;  /* 0x0011240d01007387 */ /* 0x000fe20000100800 */
[----:B0-----:R-:W-:-:S03]  /*d940*/  IMAD.HI.U32 R2, R18, R11, RZ ;  /* 0x0000000b12027227 */ /* 0x001fc600078e00ff */
[----:B------:R0:W-:Y:S01]  /*d950*/  STL [R1+0x18], R3 ;  /* 0x0000180301007387 */ /* 0x0001e20000100800 */
[----:B------:R-:W-:Y:S01]  /*d960*/  IABS R27, R25 ;  /* 0x00000019001b7213 */ /* 0x000fe20000000000 */
[----:B------:R-:W-:Y:S01]  /*d970*/  @!P2 IMAD.IADD R22, R22, 0x1, -R0 ;  /* 0x000000011616a824 */ /* 0x000fe200078e0a00 */
[----:B------:R-:W-:Y:S01]  /*d980*/  ISETP.GT.U32.AND P2, PT, R0, R20, PT ;  /* 0x000000140000720c */ /* 0x000fe20003f44070 */
[----:B0-----:R-:W-:Y:S01]  /*d990*/  IMAD.MOV R3, RZ, RZ, -R2 ;  /* 0x000000ffff037224 */ /* 0x001fe200078e0a02 */
[----:B------:R-:W-:Y:S01]  /*d9a0*/  ISETP.GE.AND P3, PT, R12, RZ, PT ;  /* 0x000000ff0c00720c */ /* 0x000fe20003f66270 */
[----:B------:R-:W-:Y:S02]  /*d9b0*/  VIADD R5, R9, 0x3 ;  /* 0x0000000309057836 */ /* 0x000fe40000000000 */
[----:B------:R-:W-:Y:S02]  /*d9c0*/  IMAD R11, R0, R3, R11 ;  /* 0x00000003000b7224 */ /* 0x000fe400078e020b */
[----:B------:R-:W0:Y:S01]  /*d9d0*/  S2R R3, SR_TID.X ;  /* 0x0000000000037919 */ /* 0x000e220000002100 */
[----:B------:R-:W-:Y:S01]  /*d9e0*/  IMAD.HI.U32 R12, R18, R27, RZ ;  /* 0x0000001b120c7227 */ /* 0x000fe200078e00ff */
[----:B------:R-:W-:-:S03]  /*d9f0*/  IABS R8, R5 ;  /* 0x0000000500087213 */ /* 0x000fc60000000000 */
[----:B------:R-:W-:Y:S02]  /*da00*/  @!P6 IMAD.IADD R19, R19, 0x1, -R0 ;  /* 0x000000011313e824 */ /* 0x000fe400078e0a00 */
[----:B------:R-:W-:-:S03]  /*da10*/  IMAD.MOV R12, RZ, RZ, -R12 ;  /* 0x000000ffff0c7224 */ /* 0x000fc600078e0a0c */
[C---:B------:R-:W-:Y:S01]  /*da20*/  ISETP.GT.U32.AND P6, PT, R0.reuse, R19, PT ;  /* 0x000000130000720c */ /* 0x040fe20003fc4070 */
[----:B------:R-:W-:Y:S02]  /*da30*/  IMAD R12, R0, R12, R27 ;  /* 0x0000000c000c7224 */ /* 0x000fe400078e021b */
[----:B------:R-:W-:-:S04]  /*da40*/  IMAD.HI.U32 R27, R18, R8, RZ ;  /* 0x00000008121b7227 */ /* 0x000fc800078e00ff */
[----:B------:R-:W-:Y:S01]  /*da50*/  @!P2 IMAD.IADD R20, R20, 0x1, -R0 ;  /* 0x000000011414a824 */ /* 0x000fe200078e0a00 */
[C---:B------:R-:W-:Y:S01]  /*da60*/  ISETP.GT.U32.AND P2, PT, R0.reuse, R22, PT ;  /* 0x000000160000720c */ /* 0x040fe20003f44070 */
[C---:B------:R-:W-:Y:S02]  /*da70*/  VIADD R6, R9.reuse, 0x4 ;  /* 0x0000000409067836 */ /* 0x040fe40000000000 */
[----:B------:R-:W-:Y:S02]  /*da80*/  IMAD.MOV R27, RZ, RZ, -R27 ;  /* 0x000000ffff1b7224 */ /* 0x000fe400078e0a1b */
[----:B------:R-:W-:Y:S01]  /*da90*/  VIADD R4, R9, 0x2 ;  /* 0x0000000209047836 */ /* 0x000fe20000000000 */
[----:B------:R-:W-:Y:S01]  /*daa0*/  IABS R10, R6 ;  /* 0x00000006000a7213 */ /* 0x000fe20000000000 */
[C---:B------:R-:W-:Y:S02]  /*dab0*/  IMAD R8, R0.reuse, R27, R8 ;  /* 0x0000001b00087224 */ /* 0x040fe400078e0208 */
[----:B------:R-:W-:Y:S01]  /*dac0*/  @!P3 IMAD.MOV R17, RZ, RZ, -R17 ;  /* 0x000000ffff11b224 */ /* 0x000fe200078e0a11 */
[----:B------:R-:W-:Y:S01]  /*dad0*/  IABS R7, R4 ;  /* 0x0000000400077213 */ /* 0x000fe20000000000 */
[----:B------:R-:W-:Y:S01]  /*dae0*/  @!P5 IMAD.MOV R16, RZ, RZ, -R16 ;  /* 0x000000ffff10d224 */ /* 0x000fe200078e0a10 */
[C---:B------:R-:W-:Y:S01]  /*daf0*/  ISETP.GT.U32.AND P3, PT, R0.reuse, R20, PT ;  /* 0x000000140000720c */ /* 0x040fe20003f64070 */
[----:B------:R-:W-:Y:S01]  /*db00*/  @!P6 IMAD.IADD R19, R19, 0x1, -R0 ;  /* 0x000000011313e824 */ /* 0x000fe200078e0a00 */
[----:B------:R-:W-:Y:S01]  /*db10*/  ISETP.GT.U32.AND P5, PT, R0, R21, PT ;  /* 0x000000150000720c */ /* 0x000fe20003fa4070 */
[----:B------:R-:W-:Y:S01]  /*db20*/  IMAD.HI.U32 R28, R18, R10, RZ ;  /* 0x0000000a121c7227 */ /* 0x000fe200078e00ff */
[----:B------:R-:W-:-:S03]  /*db30*/  ISETP.GT.U32.AND P6, PT, R0, R8, PT ;  /* 0x000000080000720c */ /* 0x000fc60003fc4070 */
[----:B------:R-:W-:Y:S01]  /*db40*/  @!P2 IMAD.IADD R22, R22, 0x1, -R0 ;  /* 0x000000011616a824 */ /* 0x000fe200078e0a00 */
[----:B------:R-:W-:Y:S01]  /*db50*/  ISETP.GT.U32.AND P2, PT, R0, R12, PT ;  /* 0x0000000c0000720c */ /* 0x000fe20003f44070 */
[----:B------:R-:W-:-:S04]  /*db60*/  IMAD.HI.U32 R13, R18, R7, RZ ;  /* 0x00000007120d7227 */ /* 0x000fc800078e00ff */
[----:B------:R-:W-:Y:S01]  /*db70*/  IMAD.MOV R2, RZ, RZ, -R28 ;  /* 0x000000ffff027224 */ /* 0x000fe200078e0a1c */
[----:B0-----:R-:W-:Y:S01]  /*db80*/  SHF.R.U32.HI R3, RZ, 0x5, R3 ;  /* 0x00000005ff037819 */ /* 0x001fe20000011603 */
[----:B------:R-:W-:Y:S02]  /*db90*/  IMAD.MOV R28, RZ, RZ, -R13 ;  /* 0x000000ffff1c7224 */ /* 0x000fe400078e0a0d */
[C---:B------:R-:W-:Y:S01]  /*dba0*/  IMAD R10, R0.reuse, R2, R10 ;  /* 0x00000002000a7224 */ /* 0x040fe200078e020a */
[----:B------:R-:W-:Y:S01]  /*dbb0*/  SGXT.U32 R3, R3, 0x1 ;  /* 0x000000010303781a */ /* 0x000fe20000000000 */
[----:B------:R-:W-:Y:S02]  /*dbc0*/  IMAD R7, R0, R28, R7 ;  /* 0x0000001c00077224 */ /* 0x000fe400078e0207 */
[--C-:B------:R-:W-:Y:S01]  /*dbd0*/  @!P3 IMAD.IADD R20, R20, 0x1, -R0.reuse ;  /* 0x000000011414b824 */ /* 0x100fe200078e0a00 */
[C---:B------:R-:W-:Y:S01]  /*dbe0*/  ISETP.GT.U32.AND P3, PT, R0.reuse, R10, PT ;  /* 0x0000000a0000720c */ /* 0x040fe20003f64070 */
[--C-:B------:R-:W-:Y:S01]  /*dbf0*/  @!P5 IMAD.IADD R21, R21, 0x1, -R0.reuse ;  /* 0x000000011515d824 */ /* 0x100fe200078e0a00 */
[----:B------:R-:W-:Y:S01]  /*dc00*/  ISETP.GT.U32.AND P5, PT, R0, R11, PT ;  /* 0x0000000b0000720c */ /* 0x000fe20003fa4070 */
[--C-:B------:R-:W-:Y:S01]  /*dc10*/  @!P6 IMAD.IADD R8, R8, 0x1, -R0.reuse ;  /* 0x000000010808e824 */ /* 0x100fe200078e0a00 */
[----:B------:R-:W-:Y:S01]  /*dc20*/  LOP3.LUT R3, R3, 0x3e, RZ, 0xfc, !PT ;  /* 0x0000003e03037812 */ /* 0x000fe200078efcff */
[----:B------:R-:W-:Y:S01]  /*dc30*/  @!P2 IMAD.IADD R12, R12, 0x1, -R0 ;  /* 0x000000010c0ca824 */ /* 0x000fe200078e0a00 */
[C---:B------:R-:W-:Y:S01]  /*dc40*/  ISETP.GT.U32.AND P2, PT, R0.reuse, R7, PT ;  /* 0x000000070000720c */ /* 0x040fe20003f44070 */
[----:B------:R-:W-:Y:S01]  /*dc50*/  @!P4 IMAD.MOV R21, RZ, RZ, -R21 ;  /* 0x000000ffff15c224 */ /* 0x000fe200078e0a15 */
[----:B------:R-:W-:Y:S01]  /*dc60*/  ISETP.GT.U32.AND P4, PT, R0, R8, PT ;  /* 0x000000080000720c */ /* 0x000fe20003f84070 */
[----:B------:R-:W-:-:S02]  /*dc70*/  IMAD R3, R3, UR7, RZ ;  /* 0x0000000703037c24 */ /* 0x000fc4000f8e02ff */
[----:B------:R-:W-:Y:S01]  /*dc80*/  IMAD R2, RZ, RZ, -UR7 ;  /* 0x80000007ff027e24 */ /* 0x000fe2000f8e02ff */
[----:B------:R-:W-:Y:S01]  /*dc90*/  STL [R1+0x1128], R14 ;  /* 0x0011280e01007387 */ /* 0x000fe20000100800 */
[--C-:B------:R-:W-:Y:S02]  /*dca0*/  @!P3 IMAD.IADD R10, R10, 0x1, -R0.reuse ;  /* 0x000000010a0ab824 */ /* 0x100fe400078e0a00 */
[----:B------:R-:W-:Y:S01]  /*dcb0*/  IMAD R3, R2, 0x2, R3 ;  /* 0x0000000202037824 */ /* 0x000fe200078e0203 */
[----:B------:R-:W-:Y:S01]  /*dcc0*/  STL [R1+0x112c], R15 ;  /* 0x00112c0f01007387 */ /* 0x000fe20000100800 */
[--C-:B------:R-:W-:Y:S01]  /*dcd0*/  @!P5 IMAD.IADD R11, R11, 0x1, -R0.reuse ;  /* 0x000000010b0bd824 */ /* 0x100fe200078e0a00 */
[----:B------:R-:W-:Y:S01]  /*dce0*/  ISETP.GE.AND P5, PT, R29, RZ, PT ;  /* 0x000000ff1d00720c */ /* 0x000fe20003fa6270 */
[----:B------:R-:W-:Y:S01]  /*dcf0*/  VIADD R27, R9, 0x1 ;  /* 0x00000001091b7836 */ /* 0x000fe20000000000 */
[----:B------:R-:W-:Y:S01]  /*dd00*/  STL [R1+0x1130], R16 ;  /* 0x0011301001007387 */ /* 0x000fe20000100800 */
[----:B------:R-:W-:Y:S01]  /*dd10*/  ISETP.GE.AND P3, PT, R24, RZ, PT ;  /* 0x000000ff1800720c */ /* 0x000fe20003f66270 */
[----:B------:R-:W-:-:S02]  /*dd20*/  @!P2 IMAD.IADD R7, R7, 0x1, -R0 ;  /* 0x000000010707a824 */ /* 0x000fc400078e0a00 */
[----:B------:R-:W-:Y:S01]  /*dd30*/  STL [R1+0x1134], R17 ;  /* 0x0011341101007387 */ /* 0x000fe20000100800 */
[----:B------:R-:W-:Y:S01]  /*dd40*/  ISETP.GT.U32.AND P2, PT, R0, R10, PT ;  /* 0x0000000a0000720c */ /* 0x000fe20003f44070 */
[----:B------:R-:W-:Y:S02]  /*dd50*/  @!P4 IMAD.IADD R8, R8, 0x1, -R0 ;  /* 0x000000010808c824 */ /* 0x000fe400078e0a00 */
[----:B------:R-:W2:Y:S01]  /*dd60*/  LDL.LU R9, [R1+0x11c4] ;  /* 0x0011c40001097983 */ /* 0x000ea20000300800 */
[----:B------:R-:W-:-:S03]  /*dd70*/  ISETP.GE.AND P4, PT, R4, RZ, PT ;  /* 0x000000ff0400720c */ /* 0x000fc60003f86270 */
[----:B------:R0:W-:Y:S01]  /*dd80*/  STL [R1+0x440], R3 ;  /* 0x0004400301007387 */ /* 0x0001e20000100800 */
[----:B------:R-:W1:Y:S01]  /*dd90*/  S2R R4, SR_TID.X ;  /* 0x0000000000047919 */ /* 0x000e620000002100 */
[----:B0-----:R-:W-:Y:S02]  /*dda0*/  IMAD R3, R2, 0x2, R3 ;  /* 0x0000000202037824 */ /* 0x001fe400078e0203 */
[----:B------:R-:W-:-:S03]  /*ddb0*/  @!P0 IMAD.MOV R23, RZ, RZ, -R23 ;  /* 0x000000ffff178224 */ /* 0x000fc600078e0a17 */
[----:B------:R0:W-:Y:S01]  /*ddc0*/  STL [R1+0x44c], R3 ;  /* 0x00044c0301007387 */ /* 0x0001e20000100800 */
[----:B------:R-:W-:Y:S02]  /*ddd0*/  @!P1 IMAD.MOV R22, RZ, RZ, -R22 ;  /* 0x000000ffff169224 */ /* 0x000fe400078e0a16 */
[----:B------:R-:W-:Y:S02]  /*dde0*/  @!P5 IMAD.MOV R20, RZ, RZ, -R20 ;  /* 0x000000ffff14d224 */ /* 0x000fe400078e0a14 */
[----:B------:R-:W-:Y:S02]  /*ddf0*/  @!P3 IMAD.MOV R19, RZ, RZ, -R19 ;  /* 0x000000ffff13b224 */ /* 0x000fe400078e0a13 */
[----:B0-----:R-:W-:Y:S02]  /*de00*/  IMAD R3, R2, 0x2, R3 ;  /* 0x0000000202037824 */ /* 0x001fe400078e0203 */
[----:B------:R-:W-:-:S03]  /*de10*/  @!P2 IMAD.IADD R10, R10, 0x1, -R0 ;  /* 0x000000010a0aa824 */ /* 0x000fc600078e0a00 */
[----:B------:R0:W-:Y:S01]  /*de20*/  STL [R1+0x404], R3 ;  /* 0x0004040301007387 */ /* 0x0001e20000100800 */
[----:B------:R-:W-:Y:S02]  /*de30*/  ISETP.GE.AND P2, PT, R5, RZ, PT ;  /* 0x000000ff0500720c */ /* 0x000fe40003f46270 */
[----:B------:R-:W3:Y:S01]  /*de40*/  LDC R5, c[0x0][0x230] ;  /* 0x00008c00ff057b82 */ /* 0x000ee20000000800 */
[----:B------:R-:W-:Y:S04]  /*de50*/  STL [R1+0x1138], R23 ;  /* 0x0011381701007387 */ /* 0x000fe80000100800 */
[----:B------:R-:W-:Y:S01]  /*de60*/  STL [R1+0x113c], R22 ;  /* 0x00113c1601007387 */ /* 0x000fe20000100800 */
[----:B0-----:R-:W-:-:S03]  /*de70*/  IMAD R3, R2, 0x2, R3 ;  /* 0x0000000202037824 */ /* 0x001fc600078e0203 */
[----:B------:R-:W-:Y:S04]  /*de80*/  STL [R1+0x1140], R21 ;  /* 0x0011401501007387 */ /* 0x000fe80000100800 */
[----:B------:R-:W-:Y:S04]  /*de90*/  STL [R1+0x1144], R20 ;  /* 0x0011441401007387 */ /* 0x000fe80000100800 */
[----:B------:R-:W-:Y:S01]  /*dea0*/  STL [R1+0x1148], R19 ;  /* 0x0011481301007387 */ /* 0x000fe20000100800 */
[----:B------:R-:W-:-:S03]  /*deb0*/  ISETP.GT.U32.AND P0, PT, R0, R12, PT ;  /* 0x0000000c0000720c */ /* 0x000fc60003f04070 */
[----:B------:R0:W-:Y:S01]  /*dec0*/  STL [R1+0x3ec], R3 ;  /* 0x0003ec0301007387 */ /* 0x0001e20000100800 */
[----:B------:R-:W-:Y:S01]  /*ded0*/  IABS R28, R27 ;  /* 0x0000001b001c7213 */ /* 0x000fe20000000000 */
[----:B0-----:R-:W-:Y:S01]  /*dee0*/  IMAD R3, R2, 0x2, R3 ;  /* 0x0000000202037824 */ /* 0x001fe200078e0203 */
[----:B------:R-:W-:-:S04]  /*def0*/  ISETP.GT.U32.AND P1, PT, R0, R11, PT ;  /* 0x0000000b0000720c */ /* 0x000fc80003f24070 */
[----:B------:R0:W-:Y:S01]  /*df00*/  STL [R1+0x3f4], R3 ;  /* 0x0003f40301007387 */ /* 0x0001e20000100800 */
[----:B------:R-:W-:Y:S01]  /*df10*/  ISETP.GT.U32.AND P5, PT, R0, R7, PT ;  /* 0x000000070000720c */ /* 0x000fe20003fa4070 */
[----:B------:R-:W-:-:S04]  /*df20*/  IMAD.HI.U32 R18, R18, R28, RZ ;  /* 0x0000001c12127227 */ /* 0x000fc800078e00ff */
[----:B0-----:R-:W-:Y:S02]  /*df30*/  IMAD R3, R2, 0x2, R3 ;  /* 0x0000000202037824 */ /* 0x001fe400078e0203 */
[----:B------:R-:W-:-:S03]  /*df40*/  IMAD.MOV R18, RZ, RZ, -R18 ;  /* 0x000000ffff127224 */ /* 0x000fc600078e0a12 */
[----:B------:R0:W-:Y:S01]  /*df50*/  STL [R1+0x3f0], R3 ;  /* 0x0003f00301007387 */ /* 0x0001e20000100800 */
[----:B------:R-:W-:Y:S01]  /*df60*/  @!P0 IMAD.IADD R12, R12, 0x1, -R0 ;  /* 0x000000010c0c8824 */ /* 0x000fe200078e0a00 */
[----:B------:R-:W-:Y:S01]  /*df70*/  ISETP.GE.AND P0, PT, R6, RZ, PT ;  /* 0x000000ff0600720c */ /* 0x000fe20003f06270 */
[----:B-1----:R-:W-:Y:S02]  /*df80*/  IMAD.SHL.U32 R13, R4, 0x40, RZ ;  /* 0x00000040040d7824 */ /* 0x002fe400078e00ff */
[----:B------:R-:W-:Y:S02]  /*df90*/  IMAD R18, R0, R18, R28 ;  /* 0x0000001200127224 */ /* 0x000fe400078e021c */
[----:B0-----:R-:W-:Y:S02]  /*dfa0*/  IMAD R3, R2, 0x2, R3 ;  /* 0x0000000202037824 */ /* 0x001fe400078e0203 */
[----:B------:R-:W-:-:S03]  /*dfb0*/  IMAD.SHL.U32 R6, R4, 0x8, RZ ;  /* 0x0000000804067824 */ /* 0x000fc600078e00ff */
[----:B------:R0:W-:Y:S01]  /*dfc0*/  STL [R1+0x3f8], R3 ;  /* 0x0003f80301007387 */ /* 0x0001e20000100800 */
[----:B------:R-:W-:Y:S01]  /*dfd0*/  ISETP.GE.AND P3, PT, R26, RZ, PT ;  /* 0x000000ff1a00720c */ /* 0x000fe20003f66270 */
[--C-:B------:R-:W-:Y:S01]  /*dfe0*/  @!P1 IMAD.IADD R11, R11, 0x1, -R0.reuse ;  /* 0x000000010b0b9824 */ /* 0x100fe200078e0a00 */
[----:B------:R-:W-:Y:S01]  /*dff0*/  LOP3.LUT R26, R4, 0x3, RZ, 0xc0, !PT ;  /* 0x00000003041a7812 */ /* 0x000fe200078ec0ff */
[----:B------:R-:W-:Y:S01]  /*e000*/  @!P5 IMAD.IADD R7, R7, 0x1, -R0 ;  /* 0x000000010707d824 */ /* 0x000fe200078e0a00 */
[----:B------:R-:W-:Y:S01]  /*e010*/  STL [R1+0x103c], R13 ;  /* 0x00103c0d01007387 */ /* 0x000fe20000100800 */
[----:B---3--:R-:W-:Y:S02]  /*e020*/  VIADD R5, R5, 0x3f ;  /* 0x0000003f05057836 */ /* 0x008fe40000000000 */
[----:B0-----:R-:W-:Y:S01]  /*e030*/  IMAD R3, R2, 0x2, R3 ;  /* 0x0000000202037824 */ /* 0x001fe200078e0203 */
[----:B------:R-:W-:Y:S01]  /*e040*/  ISETP.GT.U32.AND P1, PT, R0, R18, PT ;  /* 0x000000120000720c */ /* 0x000fe20003f24070 */
[----:B------:R-:W-:Y:S01]  /*e050*/  STL [R1+0x1040], R6 ;  /* 0x0010400601007387 */ /* 0x000fe20000100800 */
[----:B------:R-:W-:-:S02]  /*e060*/  ISETP.GE.AND P5, PT, R27, RZ, PT ;  /* 0x000000ff1b00720c */ /* 0x000fc40003fa6270 */
[----:B------:R-:W-:Y:S01]  /*e070*/  SHF.R.U32.HI R27, RZ, 0x2, R4 ;  /* 0x00000002ff1b7819 */ /* 0x000fe20000011604 */
[----:B------:R0:W-:Y:S01]  /*e080*/  STL [R1+0x3fc], R3 ;  /* 0x0003fc0301007387 */ /* 0x0001e20000100800 */
[----:B------:R-:W-:Y:S01]  /*e090*/  ISETP.GE.AND P6, PT, R25, RZ, PT ;  /* 0x000000ff1900720c */ /* 0x000fe20003fc6270 */
[----:B------:R-:W-:Y:S01]  /*e0a0*/  IMAD R26, R26, 0x88, RZ ;  /* 0x000000881a1a7824 */ /* 0x000fe200078e02ff */
[----:B------:R-:W-:Y:S02]  /*e0b0*/  LOP3.LUT R24, R13, 0x1c0, RZ, 0xc0, !PT ;  /* 0x000001c00d187812 */ /* 0x000fe400078ec0ff */
[----:B------:R-:W-:Y:S02]  /*e0c0*/  SHF.R.S32.HI R25, RZ, 0x1f, R5 ;  /* 0x0000001fff197819 */ /* 0x000fe40000011405 */
[----:B------:R-:W-:Y:S01]  /*e0d0*/  SGXT.U32 R27, R27, 0x3 ;  /* 0x000000031b1b781a */ /* 0x000fe20000000000 */
[----:B0-----:R-:W-:Y:S01]  /*e0e0*/  IMAD R3, R2, 0x2, R3 ;  /* 0x0000000202037824 */ /* 0x001fe200078e0203 */
[----:B------:R-:W-:-:S02]  /*e0f0*/  LOP3.LUT R24, R24, 0x30, R6, 0xf8, !PT ;  /* 0x0000003018187812 */ /* 0x000fc400078ef806 */
[----:B------:R-:W-:Y:S02]  /*e100*/  LEA.HI R6, R25, R5, RZ, 0x6 ;  /* 0x0000000519067211 */ /* 0x000fe400078f30ff */
[----:B------:R0:W-:Y:S01]  /*e110*/  STL [R1+0x400], R3 ;  /* 0x0004000301007387 */ /* 0x0001e20000100800 */
[----:B------:R-:W-:Y:S01]  /*e120*/  LOP3.LUT R5, R26, R27, RZ, 0xfc, !PT ;  /* 0x0000001b1a057212 */ /* 0x000fe200078efcff */
[----:B------:R-:W-:Y:S02]  /*e130*/  IMAD.SHL.U32 R28, R4, 0x2, RZ ;  /* 0x00000002041c7824 */ /* 0x000fe400078e00ff */
[----:B------:R-:W-:Y:S02]  /*e140*/  @!P1 IMAD.IADD R18, R18, 0x1, -R0 ;  /* 0x0000000112129824 */ /* 0x000fe400078e0a00 */
[----:B0-----:R-:W-:-:S05]  /*e150*/  IMAD R3, R2, 0x2, R3 ;  /* 0x0000000202037824 */ /* 0x001fca00078e0203 */
[----:B------:R0:W-:Y:S04]  /*e160*/  STL [R1+0x408], R3 ;  /* 0x0004080301007387 */ /* 0x0001e80000100800 */
[----:B------:R1:W-:Y:S01]  /*e170*/  STL [R1+0x240], R5 ;  /* 0x0002400501007387 */ /* 0x0003e20000100800 */
[----:B------:R-:W-:Y:S01]  /*e180*/  ISETP.GT.U32.AND P1, PT, R0, R18, PT ;  /* 0x000000120000720c */ /* 0x000fe20003f24070 */
[----:B0-----:R-:W-:Y:S01]  /*e190*/  IMAD R3, R2, 0x2, R3 ;  /* 0x0000000202037824 */ /* 0x001fe200078e0203 */
[----:B-1----:R-:W-:Y:S01]  /*e1a0*/  LOP3.LUT R5, R24, 0x30, R28, 0x78, !PT ;  /* 0x0000003018057812 */ /* 0x002fe200078e781c */
[----:B------:R-:W-:-:S04]  /*e1b0*/  @!P6 IMAD.MOV R12, RZ, RZ, -R12 ;  /* 0x000000ffff0ce224 */ /* 0x000fc800078e0a0c */
[----:B------:R-:W-:Y:S04]  /*e1c0*/  STL [R1+0x248], R5 ;  /* 0x0002480501007387 */ /* 0x000fe80000100800 */
[----:B------:R0:W-:Y:S01]  /*e1d0*/  STL [R1+0x410], R3 ;  /* 0x0004100301007387 */ /* 0x0001e20000100800 */
[----:B------:R-:W-:-:S03]  /*e1e0*/  LOP3.LUT R4, R4, 0x3f, RZ, 0xc0, !PT ;  /* 0x0000003f04047812 */ /* 0x000fc600078ec0ff */
[----:B------:R-:W-:Y:S01]  /*e1f0*/  STL [R1+0x114c], R12 ;  /* 0x00114c0c01007387 */ /* 0x000fe20000100800 */
[----:B0-----:R-:W-:-:S05]  /*e200*/  IMAD R3, R2, 0x2, R3 ;  /* 0x0000000202037824 */ /* 0x001fca00078e0203 */
[----:B------:R0:W-:Y:S01]  /*e210*/  STL [R1+0x40c], R3 ;  /* 0x00040c0301007387 */ /* 0x0001e20000100800 */
[----:B------:R-:W-:Y:S02]  /*e220*/  @!P1 IMAD.IADD R18, R18, 0x1, -R0 ;  /* 0x0000000112129824 */ /* 0x000fe400078e0a00 */
[----:B------:R-:W-:Y:S02]  /*e230*/  IMAD R0, R4, UR8, RZ ;  /* 0x0000000804007c24 */ /* 0x000fe4000f8e02ff */
[----:B0-----:R-:W-:-:S03]  /*e240*/  IMAD R3, R2, 0x2, R3 ;  /* 0x0000000202037824 */ /* 0x001fc600078e0203 */
[----:B------:R-:W-:Y:S02]  /*e250*/  IADD3 R0, P1, R0, UR12, RZ ;  /* 0x0000000c00007c10 */ /* 0x000fe4000ff3e0ff */
[----:B------:R0:W-:Y:S02]  /*e260*/  STL [R1+0x414], R3 ;  /* 0x0004140301007387 */ /* 0x0001e40000100800 */
[----:B0-----:R-:W-:-:S05]  /*e270*/  IMAD R3, R2, 0x2, R3 ;  /* 0x0000000202037824 */ /* 0x001fca00078e0203 */
[----:B------:R0:W-:Y:S04]  /*e280*/  STL [R1+0x41c], R3 ;  /* 0x00041c0301007387 */ /* 0x0001e80000100800 */
[----:B------:R1:W-:Y:S04]  /*e290*/  STL [R1+0x1068], R0 ;  /* 0x0010680001007387 */ /* 0x0003e80000100800 */
[----:B------:R-:W3:Y:S01]  /*e2a0*/  LDL.LU R27, [R1+0x3d0] ;  /* 0x0003d000011b7983 */ /* 0x000ee20000300800 */
[----:B0-----:R-:W-:-:S03]  /*e2b0*/  IMAD R3, R2, 0x2, R3 ;  /* 0x0000000202037824 */ /* 0x001fc600078e0203 */
[----:B------:R-:W4:Y:S01]  /*e2c0*/  LDL.LU R25, [R1+0x3cc] ;  /* 0x0003cc0001197983 */ /* 0x000f220000300800 */
[----:B-1----:R-:W-:-:S03]  /*e2d0*/  IMAD R0, R2, 0x2, R3 ;  /* 0x0000000202007824 */ /* 0x002fc600078e0203 */
[----:B------:R-:W5:Y:S04]  /*e2e0*/  LDL.LU R19, [R1+0x3c8] ;  /* 0x0003c80001137983 */ /* 0x000f680000300800 */
[----:B------:R0:W-:Y:S04]  /*e2f0*/  STL [R1+0x424], R3 ;  /* 0x0004240301007387 */ /* 0x0001e80000100800 */
[----:B------:R-:W5:Y:S04]  /*e300*/  LDL.LU R20, [R1+0x3c4] ;  /* 0x0003c40001147983 */ /* 0x000f680000300800 */
[----:B------:R-:W5:Y:S04]  /*e310*/  LDL.LU R21, [R1+0x2c] ;  /* 0x00002c0001157983 */ /* 0x000f680000300800 */
[----:B------:R-:W-:Y:S04]  /*e320*/  STL [R1+0x418], R0 ;  /* 0x0004180001007387 */ /* 0x000fe80000100800 */
[----:B------:R-:W5:Y:S04]  /*e330*/  LDL.LU R22, [R1+0x30] ;  /* 0x0000300001167983 */ /* 0x000f680000300800 */
        /* <DEDUP_REMOVED lines=9> */
[----:B------:R-:W5:Y:S01]  /*e3d0*/  LDL.LU R5, [R1+0x114] ;  /* 0x0001140001057983 */ /* 0x000f620000300800 */
[----:B------:R-:W-:-:S02]  /*e3e0*/  @!P3 IMAD.MOV R11, RZ, RZ, -R11 ;  /* 0x000000ffff0bb224 */ /* 0x000fc400078e0a0b */
[----:B------:R-:W-:Y:S01]  /*e3f0*/  @!P0 IMAD.MOV R10, RZ, RZ, -R10 ;  /* 0x000000ffff0a8224 */ /* 0x000fe200078e0a0a */
[----:B------:R-:W5:Y:S01]  /*e400*/  LDL.LU R4, [R1+0x128] ;  /* 0x0001280001047983 */ /* 0x000f620000300800 */
[----:B------:R-:W-:Y:S01]  /*e410*/  @!P2 IMAD.MOV R8, RZ, RZ, -R8 ;  /* 0x000000ffff08a224 */ /* 0x000fe200078e0a08 */
[----:B--2---:R-:W-:Y:S01]  /*e420*/  ISETP.NE.AND P6, PT, R9, RZ, PT ;  /* 0x000000ff0900720c */ /* 0x004fe20003fc5270 */
[----:B------:R-:W-:Y:S01]  /*e430*/  @!P4 IMAD.MOV R7, RZ, RZ, -R7 ;  /* 0x000000ffff07c224 */ /* 0x000fe200078e0a07 */
[----:B------:R-:W-:Y:S01]  /*e440*/  LOP3.LUT R9, RZ, R9, RZ, 0x33, !PT ;  /* 0x00000009ff097212 */ /* 0x000fe200078e33ff */
[----:B0-----:R-:W2:Y:S01]  /*e450*/  LDL.LU R3, [R1+0x12c] ;  /* 0x00012c0001037983 */ /* 0x001ea20000300800 */
[----:B------:R-:W-:-:S03]  /*e460*/  @!P5 IMAD.MOV R18, RZ, RZ, -R18 ;  /* 0x000000ffff12d224 */ /* 0x000fc600078e0a12 */
[----:B------:R-:W-:Y:S04]  /*e470*/  STL [R1+0x1150], R11 ;  /* 0x0011500b01007387 */ /* 0x000fe80000100800 */
[----:B------:R-:W-:Y:S04]  /*e480*/  STL [R1+0x1154], R10 ;  /* 0x0011540a01007387 */ /* 0x000fe80000100800 */
[----:B------:R-:W-:Y:S04]  /*e490*/  STL [R1+0x1158], R8 ;  /* 0x0011580801007387 */ /* 0x000fe80000100800 */
[----:B------:R0:W-:Y:S04]  /*e4a0*/  STL [R1+0x115c], R7 ;  /* 0x00115c0701007387 */ /* 0x0001e80000100800 */
[----:B------:R-:W-:Y:S01]  /*e4b0*/  STL [R1+0x1160], R18 ;  /* 0x0011601201007387 */ /* 0x000fe20000100800 */
[----:B---3--:R-:W-:-:S02]  /*e4c0*/  SEL R24, R9, R27, !P6 ;  /* 0x0000001b09187207 */ /* 0x008fc40007000000 */
[----:B----4-:R-:W-:-:S03]  /*e4d0*/  SEL R25, R9, R25, !P6 ;  /* 0x0000001909197207 */ /* 0x010fc60007000000 */
[----:B------:R-:W-:Y:S01]  /*e4e0*/  STL [R1+0x1164], R24 ;  /* 0x0011641801007387 */ /* 0x000fe20000100800 */
[----:B-----5:R-:W-:-:S03]  /*e4f0*/  SEL R26, R9, R19, !P6 ;  /* 0x00000013091a7207 */ /* 0x020fc60007000000 */
[----:B------:R-:W-:Y:S01]  /*e500*/  STL [R1+0x1168], R25 ;  /* 0x0011681901007387 */ /* 0x000fe20000100800 */
[----:B0-----:R-:W-:-:S03]  /*e510*/  SEL R7, R9, R20, !P6 ;  /* 0x0000001409077207 */ /* 0x001fc60007000000 */
[----:B------:R-:W-:Y:S01]  /*e520*/  STL [R1+0x116c], R26 ;  /* 0x00116c1a01007387 */ /* 0x000fe20000100800 */
[----:B------:R-:W-:-:S03]  /*e530*/  SEL R8, R9, R21, !P6 ;  /* 0x0000001509087207 */ /* 0x000fc60007000000 */
[----:B------:R0:W-:Y:S01]  /*e540*/  STL [R1+0x4], R7 ;  /* 0x0000040701007387 */ /* 0x0001e20000100800 */
[----:B------:R-:W-:-:S03]  /*e550*/  SEL R0, R9, R22, !P6 ;  /* 0x0000001609007207 */ /* 0x000fc60007000000 */
[----:B------:R1:W-:Y:S01]  /*e560*/  STL [R1+0x2c], R8 ;  /* 0x00002c0801007387 */ /* 0x0003e20000100800 */
[----:B0-----:R-:W-:-:S03]  /*e570*/  SEL R7, R9, R23, !P6 ;  /* 0x0000001709077207 */ /* 0x001fc60007000000 */
[----:B------:R0:W-:Y:S01]  /*e580*/  STL [R1+0x30], R0 ;  /* 0x0000300001007387 */ /* 0x0001e20000100800 */
[----:B-1----:R-:W-:-:S03]  /*e590*/  SEL R8, R9, R29, !P6 ;  /* 0x0000001d09087207 */ /* 0x002fc60007000000 */
[----:B------:R1:W-:Y:S01]  /*e5a0*/  STL [R1+0x38], R7 ;  /* 0x0000380701007387 */ /* 0x0003e20000100800 */
[----:B0-----:R-:W-:-:S03]  /*e5b0*/  SEL R0, R9, R17, !P6 ;  /* 0x0000001109007207 */ /* 0x001fc60007000000 */
[----:B------:R0:W-:Y:S04]  /*e5c0*/  STL [R1+0x44], R8 ;  /* 0x0000440801007387 */ /* 0x0001e80000100800 */
[----:B------:R3:W-:Y:S01]  /*e5d0*/  STL [R1+0x48], R0 ;  /* 0x0000480001007387 */ /* 0x0007e20000100800 */
[C---:B-1----:R-:W-:Y:S02]  /*e5e0*/  SEL R7, R9.reuse, R16, !P6 ;  /* 0x0000001009077207 */ /* 0x042fe40007000000 */
[----:B0-----:R-:W-:-:S03]  /*e5f0*/  SEL R8, R9, R15, !P6 ;  /* 0x0000000f09087207 */ /* 0x001fc60007000000 */
[----:B------:R0:W-:Y:S01]  /*e600*/  STL [R1+0x88], R7 ;  /* 0x0000880701007387 */ /* 0x0001e20000100800 */
[----:B---3--:R-:W-:-:S03]  /*e610*/  SEL R0, R9, R14, !P6 ;  /* 0x0000000e09007207 */ /* 0x008fc60007000000 */
[----:B------:R-:W-:Y:S01]  /*e620*/  STL [R1+0x8c], R8 ;  /* 0x00008c0801007387 */ /* 0x000fe20000100800 */
[----:B------:R-:W-:-:S03]  /*e630*/  SEL R6, R9, R6, !P6 ;  /* 0x0000000609067207 */ /* 0x000fc60007000000 */
[----:B------:R1:W-:Y:S01]  /*e640*/  STL [R1+0x98], R0 ;  /* 0x0000980001007387 */ /* 0x0003e20000100800 */
[C---:B0-----:R-:W-:Y:S02]  /*e650*/  SEL R7, R9.reuse, R13, !P6 ;  /* 0x0000000d09077207 */ /* 0x041fe40007000000 */
[----:B------:R-:W-:-:S03]  /*e660*/  SEL R5, R9, R5, !P6 ;  /* 0x0000000509057207 */ /* 0x000fc60007000000 */
[----:B------:R-:W-:Y:S01]  /*e670*/  STL [R1+0x9c], R7 ;  /* 0x00009c0701007387 */ /* 0x000fe20000100800 */
[----:B-1----:R-:W-:-:S03]  /*e680*/  SEL R0, R9, R2, !P6 ;  /* 0x0000000209007207 */ /* 0x002fc60007000000 */
[----:B------:R-:W-:Y:S04]  /*e690*/  STL [R1+0xa0], R6 ;  /* 0x0000a00601007387 */ /* 0x000fe80000100800 */
[----:B------:R2:W-:Y:S04]  /*e6a0*/  STL [R1+0x110], R0 ;  /* 0x0001100001007387 */ /* 0x0005e80000100800 */
[----:B------:R-:W-:Y:S04]  /*e6b0*/  STL [R1+0x114], R5 ;  /* 0x0001140501007387 */ /* 0x000fe80000100800 */
[----:B------:R-:W3:Y:S01]  /*e6c0*/  LDL.LU R26, [R1+0x13c] ;  /* 0x00013c00011a7983 */ /* 0x000ee20000300800 */
[----:B------:R-:W-:-:S02]  /*e6d0*/  SEL R2, R9, R4, !P6 ;  /* 0x0000000409027207 */ /* 0x000fc40007000000 */
[----:B--2---:R-:W-:-:S03]  /*e6e0*/  SEL R0, R9, R3, !P6 ;  /* 0x0000000309007207 */ /* 0x004fc60007000000 */
[----:B------:R-:W-:Y:S04]  /*e6f0*/  STL [R1+0x128], R2 ;  /* 0x0001280201007387 */ /* 0x000fe80000100800 */
[----:B---3--:R0:W-:Y:S04]  /*e700*/  STL [R1+0x11b8], R26 ;  /* 0x0011b81a01007387 */ /* 0x0081e80000100800 */
[----:B------:R-:W-:Y:S04]  /*e710*/  STL [R1+0x12c], R0 ;  /* 0x00012c0001007387 */ /* 0x000fe80000100800 */
[----:B0-----:R-:W2:Y:S04]  /*e720*/  LDL.LU R26, [R1+0x138] ;  /* 0x00013800011a7983 */ /* 0x001ea80000300800 */
[----:B--2---:R0:W-:Y:S04]  /*e730*/  STL [R1+0x11bc], R26 ;  /* 0x0011bc1a01007387 */ /* 0x0041e80000100800 */
[----:B0-----:R-:W2:Y:S04]  /*e740*/  LDL.LU R26, [R1+0x134] ;  /* 0x00013400011a7983 */ /* 0x001ea80000300800 */
[----:B--2---:R0:W-:Y:S04]  /*e750*/  STL [R1+0x11c0], R26 ;  /* 0x0011c01a01007387 */ /* 0x0041e80000100800 */
[----:B0-----:R-:W2:Y:S04]  /*e760*/  LDL.LU R26, [R1+0x130] ;  /* 0x00013000011a7983 */ /* 0x001ea80000300800 */
[----:B------:R-:W3:Y:S04]  /*e770*/  LDL.LU R25, [R1+0x140] ;  /* 0x0001400001197983 */ /* 0x000ee80000300800 */
[----:B------:R-:W4:Y:S04]  /*e780*/  LDL.LU R24, [R1+0x144] ;  /* 0x0001440001187983 */ /* 0x000f280000300800 */
        /* <DEDUP_REMOVED lines=25> */
[----:B--2---:R-:W-:-:S05]  /*e920*/  SEL R26, R9, R26, !P6 ;  /* 0x0000001a091a7207 */ /* 0x004fca0007000000 */
[----:B------:R0:W-:Y:S04]  /*e930*/  STL [R1+0x130], R26 ;  /* 0x0001301a01007387 */ /* 0x0001e80000100800 */
[----:B0-----:R-:W2:Y:S02]  /*e940*/  LDL.LU R26, [R1+0x11c0] ;  /* 0x0011c000011a7983 */ /* 0x001ea40000300800 */
[----:B--2---:R-:W-:-:S05]  /*e950*/  SEL R26, R9, R26, !P6 ;  /* 0x0000001a091a7207 */ /* 0x004fca0007000000 */
[----:B------:R0:W-:Y:S04]  /*e960*/  STL [R1+0x134], R26 ;  /* 0x0001341a01007387 */ /* 0x0001e80000100800 */
[----:B0-----:R-:W2:Y:S02]  /*e970*/  LDL.LU R26, [R1+0x11bc] ;  /* 0x0011bc00011a7983 */ /* 0x001ea40000300800 */
[----:B--2---:R-:W-:-:S05]  /*e980*/  SEL R26, R9, R26, !P6 ;  /* 0x0000001a091a7207 */ /* 0x004fca0007000000 */
[----:B------:R0:W-:Y:S04]  /*e990*/  STL [R1+0x138], R26 ;  /* 0x0001381a01007387 */ /* 0x0001e80000100800 */
[----:B0-----:R-:W2:Y:S01]  /*e9a0*/  LDL.LU R26, [R1+0x11b8] ;  /* 0x0011b800011a7983 */ /* 0x001ea20000300800 */
[C---:B---3--:R-:W-:Y:S02]  /*e9b0*/  SEL R25, R9.reuse, R25, !P6 ;  /* 0x0000001909197207 */ /* 0x048fe40007000000 */
[C---:B----4-:R-:W-:Y:S02]  /*e9c0*/  SEL R24, R9.reuse, R24, !P6 ;  /* 0x0000001809187207 */ /* 0x050fe40007000000 */
[C---:B-----5:R-:W-:Y:S02]  /*e9d0*/  SEL R18, R9.reuse, R18, !P6 ;  /* 0x0000001209127207 */ /* 0x060fe40007000000 */
[----:B------:R-:W-:-:S02]  /*e9e0*/  SEL R7, R9, R7, !P6 ;  /* 0x0000000709077207 */ /* 0x000fc40007000000 */
[C---:B------:R-:W-:Y:S02]  /*e9f0*/  SEL R8, R9.reuse, R8, !P6 ;  /* 0x0000000809087207 */ /* 0x040fe40007000000 */
[C---:B------:R-:W-:Y:S02]  /*ea00*/  SEL R10, R9.reuse, R10, !P6 ;  /* 0x0000000a090a7207 */ /* 0x040fe40007000000 */
[C---:B------:R-:W-:Y:S02]  /*ea10*/  SEL R6, R9.reuse, R6, !P6 ;  /* 0x0000000609067207 */ /* 0x040fe40007000000 */
[C---:B------:R-:W-:Y:S02]  /*ea20*/  SEL R5, R9.reuse, R5, !P6 ;  /* 0x0000000509057207 */ /* 0x040fe40007000000 */
[----:B--2---:R-:W-:-:S05]  /*ea30*/  SEL R26, R9, R26, !P6 ;  /* 0x0000001a091a7207 */ /* 0x004fca0007000000 */
[----:B------:R-:W-:Y:S04]  /*ea40*/  STL [R1+0x13c], R26 ;  /* 0x00013c1a01007387 */ /* 0x000fe80000100800 */
[----:B------:R-:W-:Y:S04]  /*ea50*/  STL [R1+0x140], R25 ;  /* 0x0001401901007387 */ /* 0x000fe80000100800 */
[----:B------:R-:W-:Y:S04]  /*ea60*/  STL [R1+0x144], R24 ;  /* 0x0001441801007387 */ /* 0x000fe80000100800 */
[----:B------:R-:W-:Y:S04]  /*ea70*/  STL [R1+0x148], R18 ;  /* 0x0001481201007387 */ /* 0x000fe80000100800 */
[----:B------:R0:W-:Y:S04]  /*ea80*/  STL [R1+0x14c], R7 ;  /* 0x00014c0701007387 */ /* 0x0001e80000100800 */
[----:B------:R1:W-:Y:S01]  /*ea90*/  STL [R1+0x150], R8 ;  /* 0x0001500801007387 */ /* 0x0003e20000100800 */
[----:B0-----:R-:W-:-:S03]  /*eaa0*/  SEL R7, R9, R11, !P6 ;  /* 0x0000000b09077207 */ /* 0x001fc60007000000 */
[----:B------:R-:W-:Y:S01]  /*eab0*/  STL [R1+0x158], R10 ;  /* 0x0001580a01007387 */ /* 0x000fe20000100800 */
[C---:B-1----:R-:W-:Y:S02]  /*eac0*/  SEL R8, R9.reuse, R0, !P6 ;  /* 0x0000000009087207 */ /* 0x042fe40007000000 */
[C---:B------:R-:W-:Y:S01]  /*ead0*/  SEL R0, R9.reuse, R12, !P6 ;  /* 0x0000000c09007207 */ /* 0x040fe20007000000 */
[----:B------:R0:W-:Y:S04]  /*eae0*/  STL [R1+0x15c], R7 ;  /* 0x00015c0701007387 */ /* 0x0001e80000100800 */
[----:B------:R1:W-:Y:S04]  /*eaf0*/  STL [R1+0x160], R8 ;  /* 0x0001600801007387 */ /* 0x0003e80000100800 */
[----:B------:R2:W-:Y:S01]  /*eb00*/  STL [R1+0x16c], R0 ;  /* 0x00016c0001007387 */ /* 0x0005e20000100800 */
[----:B0-----:R-:W-:-:S02]  /*eb10*/  SEL R7, R9, R28, !P6 ;  /* 0x0000001c09077207 */ /* 0x001fc40007000000 */
[----:B-1----:R-:W-:-:S03]  /*eb20*/  SEL R8, R9, R27, !P6 ;  /* 0x0000001b09087207 */ /* 0x002fc60007000000 */
[----:B------:R0:W-:Y:S01]  /*eb30*/  STL [R1+0x170], R7 ;  /* 0x0001700701007387 */ /* 0x0001e20000100800 */
[----:B--2---:R-:W-:-:S03]  /*eb40*/  SEL R0, R9, R19, !P6 ;  /* 0x0000001309007207 */ /* 0x004fc60007000000 */
[----:B------:R1:W-:Y:S04]  /*eb50*/  STL [R1+0x178], R8 ;  /* 0x0001780801007387 */ /* 0x0003e80000100800 */
[----:B------:R2:W-:Y:S01]  /*eb60*/  STL [R1+0x17c], R0 ;  /* 0x00017c0001007387 */ /* 0x0005e20000100800 */
[C---:B0-----:R-:W-:Y:S02]  /*eb70*/  SEL R7, R9.reuse, R20, !P6 ;  /* 0x0000001409077207 */ /* 0x041fe40007000000 */
        /* <DEDUP_REMOVED lines=15> */
[----:B------:R-:W-:Y:S04]  /*ec70*/  STL [R1+0x1a0], R8 ;  /* 0x0001a00801007387 */ /* 0x000fe80000100800 */
[----:B------:R1:W-:Y:S01]  /*ec80*/  STL [R1+0x1a4], R0 ;  /* 0x0001a40001007387 */ /* 0x0003e20000100800 */
[----:B0-----:R-:W-:-:S05]  /*ec90*/  SEL R7, R9, R13, !P6 ;  /* 0x0000000d09077207 */ /* 0x001fca0007000000 */
[----:B------:R-:W-:Y:S01]  /*eca0*/  STL [R1+0x1a8], R7 ;  /* 0x0001a80701007387 */ /* 0x000fe20000100800 */
[----:B-1----:R-:W-:-:S03]  /*ecb0*/  SEL R0, R9, R2, !P6 ;  /* 0x0000000209007207 */ /* 0x002fc60007000000 */
[----:B------:R-:W-:Y:S04]  /*ecc0*/  STL [R1+0x1b0], R6 ;  /* 0x0001b00601007387 */ /* 0x000fe80000100800 */
[----:B------:R0:W-:Y:S04]  /*ecd0*/  STL [R1+0x21c], R0 ;  /* 0x00021c0001007387 */ /* 0x0001e80000100800 */
[----:B------:R-:W-:Y:S04]  /*ece0*/  STL [R1+0x224], R5 ;  /* 0x0002240501007387 */ /* 0x000fe80000100800 */
[----:B------:R-:W2:Y:S01]  /*ecf0*/  LDL.LU R26, [R1+0x23c] ;  /* 0x00023c00011a7983 */ /* 0x000ea20000300800 */
[----:B------:R-:W-:-:S02]  /*ed00*/  SEL R2, R9, R4, !P6 ;  /* 0x0000000409027207 */ /* 0x000fc40007000000 */
[----:B0-----:R-:W-:-:S03]  /*ed10*/  SEL R0, R9, R3, !P6 ;  /* 0x0000000309007207 */ /* 0x001fc60007000000 */
[----:B------:R-:W-:Y:S04]  /*ed20*/  STL [R1+0x228], R2 ;  /* 0x0002280201007387 */ /* 0x000fe80000100800 */
[----:B--2---:R0:W-:Y:S04]  /*ed30*/  STL [R1+0x11ac], R26 ;  /* 0x0011ac1a01007387 */ /* 0x0041e80000100800 */
        /* <DEDUP_REMOVED lines=545> */
[C---:B------:R-:W-:Y:S02]  /*10f50*/  SEL R19, R9.reuse, R19, !P6 ;  /* 0x0000001309137207 */ /* 0x040fe40007000000 */
        /* <DEDUP_REMOVED lines=14> */
[----:B--2---:R-:W-:-:S05]  /*11040*/  SEL R26, R9, R26, !P6 ;  /* 0x0000001a091a7207 */ /* 0x004fca0007000000 */
[----:B------:R0:W-:Y:S04]  /*11050*/  STL [R1+0xdc], R26 ;  /* 0x0000dc1a01007387 */ /* 0x0001e80000100800 */
[----:B0-----:R-:W2:Y:S04]  /*11060*/  LDL.LU R26, [R1+0x116c] ;  /* 0x00116c00011a7983 */ /* 0x001ea80000300800 */
[----:B------:R0:W-:Y:S04]  /*11070*/  STL [R1+0xd8], R25 ;  /* 0x0000d81901007387 */ /* 0x0001e80000100800 */
[----:B0-----:R-:W3:Y:S04]  /*11080*/  LDL.LU R25, [R1+0x1168] ;  /* 0x0011680001197983 */ /* 0x001ee80000300800 */
[----:B------:R0:W-:Y:S04]  /*11090*/  STL [R1+0xd4], R24 ;  /* 0x0000d41801007387 */ /* 0x0001e80000100800 */
[----:B0-----:R-:W4:Y:S04]  /*110a0*/  LDL.LU R24, [R1+0x1164] ;  /* 0x0011640001187983 */ /* 0x001f280000300800 */
[----:B------:R0:W-:Y:S04]  /*110b0*/  STL [R1+0xd0], R18 ;  /* 0x0000d01201007387 */ /* 0x0001e80000100800 */
[----:B0-----:R-:W5:Y:S04]  /*110c0*/  LDL.LU R18, [R1+0x1160] ;  /* 0x0011600001127983 */ /* 0x001f680000300800 */
        /* <DEDUP_REMOVED lines=39> */
[----:B0-----:R-:W5:Y:S01]  /*11340*/  LDL.LU R3, [R1+0x1110] ;  /* 0x0011100001037983 */ /* 0x001f620000300800 */
[----:B------:R-:W-:-:S02]  /*11350*/  SEL R0, R9, R0, !P6 ;  /* 0x0000000009007207 */ /* 0x000fc40007000000 */
[C---:B------:R-:W-:Y:S02]  /*11360*/  SEL R28, R9.reuse, R28, !P6 ;  /* 0x0000001c091c7207 */ /* 0x040fe40007000000 */
[C---:B------:R-:W-:Y:S01]  /*11370*/  SEL R27, R9.reuse, R27, !P6 ;  /* 0x0000001b091b7207 */ /* 0x040fe20007000000 */
[----:B------:R0:W-:Y:S04]  /*11380*/  STL [R1+0x58], R0 ;  /* 0x0000580001007387 */ /* 0x0001e80000100800 */
[----:B------:R-:W-:Y:S01]  /*11390*/  STL [R1+0x54], R28 ;  /* 0x0000541c01007387 */ /* 0x000fe20000100800 */
[----:B0-----:R-:W-:-:S03]  /*113a0*/  SEL R0, R9, R29, !P6 ;  /* 0x0000001d09007207 */ /* 0x001fc60007000000 */
[----:B------:R-:W-:Y:S04]  /*113b0*/  STL [R1+0x50], R27 ;  /* 0x0000501b01007387 */ /* 0x000fe80000100800 */
[----:B------:R3:W-:Y:S02]  /*113c0*/  STL [R1+0x4c], R0 ;  /* 0x00004c0001007387 */ /* 0x0007e40000100800 */
[C---:B---3--:R-:W-:Y:S02]  /*113d0*/  SEL R0, R9.reuse, R5, !P6 ;  /* 0x0000000509007207 */ /* 0x048fe40007000000 */
[C---:B----4-:R-:W-:Y:S02]  /*113e0*/  SEL R4, R9.reuse, R4, !P6 ;  /* 0x0000000409047207 */ /* 0x050fe40007000000 */
[----:B-----5:R-:W-:-:S05]  /*113f0*/  SEL R3, R9, R3, !P6 ;  /* 0x0000000309037207 */ /* 0x020fca0007000000 */
[----:B------:R0:W-:Y:S04]  /*11400*/  STL [R1+0x40], R3 ;  /* 0x0000400301007387 */ /* 0x0001e80000100800 */
[----:B------:R1:W-:Y:S04]  /*11410*/  STL [R1+0x3c], R4 ;  /* 0x00003c0401007387 */ /* 0x0003e80000100800 */
[----:B------:R3:W-:Y:S01]  /*11420*/  STL [R1+0x34], R0 ;  /* 0x0000340001007387 */ /* 0x0007e20000100800 */
[C---:B0-----:R-:W-:Y:S02]  /*11430*/  SEL R3, R9.reuse, R6, !P6 ;  /* 0x0000000609037207 */ /* 0x041fe40007000000 */
[----:B-1----:R-:W-:-:S03]  /*11440*/  SEL R4, R9, R13, !P6 ;  /* 0x0000000d09047207 */ /* 0x002fc60007000000 */
[----:B------:R2:W-:Y:S01]  /*11450*/  STL [R1+0x28], R3 ;  /* 0x0000280301007387 */ /* 0x0005e20000100800 */
[----:B---3--:R-:W-:-:S03]  /*11460*/  SEL R0, R9, R14, !P6 ;  /* 0x0000000e09007207 */ /* 0x008fc60007000000 */
[----:B------:R0:W-:Y:S04]  /*11470*/  STL [R1+0x24], R4 ;  /* 0x0000240401007387 */ /* 0x0001e80000100800 */
[----:B------:R-:W3:Y:S01]  /*11480*/  LDL.LU R5, [R1+0x18] ;  /* 0x0000180001057983 */ /* 0x000ee20000300800 */
[----:B--2---:R-:W-:-:S03]  /*11490*/  SEL R3, R9, R15, !P6 ;  /* 0x0000000f09037207 */ /* 0x004fc60007000000 */
[----:B------:R1:W-:Y:S01]  /*114a0*/  STL [R1+0x20], R0 ;  /* 0x0000200001007387 */ /* 0x0003e20000100800 */
[----:B0-----:R-:W-:-:S03]  /*114b0*/  SEL R4, R9, R17, !P6 ;  /* 0x0000001109047207 */ /* 0x001fc60007000000 */
[----:B------:R0:W-:Y:S01]  /*114c0*/  STL [R1+0x1c], R3 ;  /* 0x00001c0301007387 */ /* 0x0001e20000100800 */
[----:B-1----:R-:W-:-:S05]  /*114d0*/  SEL R0, R9, R16, !P6 ;  /* 0x0000001009007207 */ /* 0x002fca0007000000 */
[----:B------:R1:W-:Y:S04]  /*114e0*/  STL [R1+0x14], R0 ;  /* 0x0000140001007387 */ /* 0x0003e80000100800 */
[----:B------:R-:W-:Y:S04]  /*114f0*/  STL [R1+0x10], R4 ;  /* 0x0000100401007387 */ /* 0x000fe80000100800 */
[----:B------:R-:W2:Y:S01]  /*11500*/  LDL R6, [R1+0x418] ;  /* 0x0004180001067983 */ /* 0x000ea20000100800 */
[C---:B0-----:R-:W-:Y:S02]  /*11510*/  SEL R3, R9.reuse, R23, !P6 ;  /* 0x0000001709037207 */ /* 0x041fe40007000000 */
[----:B-1----:R-:W-:-:S03]  /*11520*/  SEL R0, R9, R22, !P6 ;  /* 0x0000001609007207 */ /* 0x002fc60007000000 */
[----:B------:R0:W-:Y:S04]  /*11530*/  STL [R1+0xc], R3 ;  /* 0x00000c0301007387 */ /* 0x0001e80000100800 */
[----:B------:R-:W4:Y:S04]  /*11540*/  LDL.LU R23, [R1+0x4] ;  /* 0x0000040001177983 */ /* 0x000f280000300800 */
[----:B------:R1:W-:Y:S04]  /*11550*/  STL [R1+0x8], R0 ;  /* 0x0000080001007387 */ /* 0x0003e80000100800 */
[----:B------:R-:W5:Y:S04]  /*11560*/  LDL.LU R13, [R1+0x2c] ;  /* 0x00002c00010d7983 */ /* 0x000f680000300800 */
[----:B------:R-:W5:Y:S01]  /*11570*/  LDL.LU R14, [R1+0x30] ;  /* 0x00003000010e7983 */ /* 0x000f620000300800 */
[----:B0-----:R-:W0:Y:S01]  /*11580*/  S2R R3, SR_TID.X ;  /* 0x0000000000037919 */ /* 0x001e220000002100 */
[----:B-1----:R-:W-:-:S02]  /*11590*/  SEL R0, R9, R21, !P6 ;  /* 0x0000001509007207 */ /* 0x002fc40007000000 */
[C---:B------:R-:W-:Y:S02]  /*115a0*/  SEL R29, R9.reuse, R20, !P6 ;  /* 0x00000014091d7207 */ /* 0x040fe40007000000 */
[C---:B------:R-:W-:Y:S01]  /*115b0*/  SEL R28, R9.reuse, R19, !P6 ;  /* 0x00000013091c7207 */ /* 0x040fe20007000000 */
[----:B------:R-:W-:Y:S01]  /*115c0*/  IMAD R4, R2, UR6, RZ ;  /* 0x0000000602047c24 */ /* 0x000fe2000f8e02ff */
[C---:B------:R-:W-:Y:S01]  /*115d0*/  SEL R27, R9.reuse, R12, !P6 ;  /* 0x0000000c091b7207 */ /* 0x040fe20007000000 */
[----:B------:R2:W-:Y:S01]  /*115e0*/  STL [R1+0x106c], R0 ;  /* 0x00106c0001007387 */ /* 0x0005e20000100800 */
[C---:B------:R-:W-:Y:S01]  /*115f0*/  SEL R11, R9.reuse, R11, !P6 ;  /* 0x0000000b090b7207 */ /* 0x040fe20007000000 */
[----:B------:R-:W-:Y:S01]  /*11600*/  ULDC UR6, c[0x0][0x240] ;  /* 0x0000900000067ab9 */ /* 0x000fe20000000800 */
[C---:B------:R-:W-:Y:S01]  /*11610*/  SEL R10, R9.reuse, R10, !P6 ;  /* 0x0000000a090a7207 */ /* 0x040fe20007000000 */
[----:B------:R-:W-:Y:S01]  /*11620*/  STL [R1+0x1070], R29 ;  /* 0x0010701d01007387 */ /* 0x000fe20000100800 */
[----:B------:R-:W-:-:S02]  /*11630*/  SEL R8, R9, R8, !P6 ;  /* 0x0000000809087207 */ /* 0x000fc40007000000 */
[C---:B------:R-:W-:Y:S01]  /*11640*/  SEL R7, R9.reuse, R7, !P6 ;  /* 0x0000000709077207 */ /* 0x040fe20007000000 */
[----:B------:R-:W-:Y:S01]  /*11650*/  STL [R1+0x1074], R28 ;  /* 0x0010741c01007387 */ /* 0x000fe20000100800 */
[----:B------:R-:W-:Y:S02]  /*11660*/  SEL R18, R9, R18, !P6 ;  /* 0x0000001209127207 */ /* 0x000fe40007000000 */
[----:B------:R-:W-:Y:S01]  /*11670*/  IADD3 R2, P0, R4, UR14, RZ ;  /* 0x0000000e04027c10 */ /* 0x000fe2000ff1e0ff */
[----:B------:R-:W-:Y:S04]  /*11680*/  STL [R1+0x1078], R27 ;  /* 0x0010781b01007387 */ /* 0x000fe80000100800 */
[----:B------:R-:W-:Y:S01]  /*11690*/  STL [R1+0x107c], R11 ;  /* 0x00107c0b01007387 */ /* 0x000fe20000100800 */
[----:B0-----:R-:W-:-:S03]  /*116a0*/  LOP3.LUT R3, R3, 0x3f, RZ, 0xc0, !PT ;  /* 0x0000003f03037812 */ /* 0x001fc600078ec0ff */
[----:B------:R-:W-:Y:S02]  /*116b0*/  STL [R1+0x1080], R10 ;  /* 0x0010800a01007387 */ /* 0x000fe40000100800 */
[----:B------:R-:W-:Y:S02]  /*116c0*/  IMAD R3, R3, UR8, RZ ;  /* 0x0000000803037c24 */ /* 0x000fe4000f8e02ff */
[----:B------:R-:W-:Y:S01]  /*116d0*/  STL [R1+0x1084], R8 ;  /* 0x0010840801007387 */ /* 0x000fe20000100800 */
[----:B------:R-:W-:-:S03]  /*116e0*/  LEA.HI.X.SX32 R4, R4, UR15, 0x1, P0 ;  /* 0x0000000f04047c11 */ /* 0x000fc600080f0eff */
[----:B------:R-:W-:Y:S01]  /*116f0*/  STL [R1+0x1088], R7 ;  /* 0x0010880701007387 */ /* 0x000fe20000100800 */
[----:B------:R-:W-:-:S03]  /*11700*/  LEA.HI.X.SX32 R3, R3, UR13, 0x1, P1 ;  /* 0x0000000d03037c11 */ /* 0x000fc600088f0eff */
[----:B------:R-:W-:Y:S04]  /*11710*/  STL [R1+0x108c], R18 ;  /* 0x00108c1201007387 */ /* 0x000fe80000100800 */
[----:B------:R-:W-:Y:S01]  /*11720*/  STL [R1+0x104c], R2 ;  /* 0x00104c0201007387 */ /* 0x000fe20000100800 */
[----:B------:R-:W-:-:S03]  /*11730*/  IMAD R24, R24, UR6, RZ ;  /* 0x0000000618187c24 */ /* 0x000fc6000f8e02ff */
[----:B------:R-:W5:Y:S01]  /*11740*/  LDL.LU R15, [R1+0x38] ;  /* 0x00003800010f7983 */ /* 0x000f620000300800 */
[----:B---3--:R-:W-:Y:S01]  /*11750*/  SEL R9, R9, R5, !P6 ;  /* 0x0000000509097207 */ /* 0x008fe20007000000 */
[----:B------:R-:W-:-:S04]  /*11760*/  IMAD R5, RZ, RZ, -UR7 ;  /* 0x80000007ff057e24 */ /* 0x000fc8000f8e02ff */
[----:B------:R-:W-:Y:S04]  /*11770*/  STL [R1+0x1090], R9 ;  /* 0x0010900901007387 */ /* 0x000fe80000100800 */
[----:B------:R0:W-:Y:S04]  /*11780*/  STL [R1+0x1064], R3 ;  /* 0x0010640301007387 */ /* 0x0001e80000100800 */
[----:B------:R-:W-:Y:S01]  /*11790*/  STL [R1+0x1048], R4 ;  /* 0x0010480401007387 */ /* 0x000fe20000100800 */
[----:B--2---:R-:W-:Y:S02]  /*117a0*/  IMAD R0, R5, 0x2, R6 ;  /* 0x0000000205007824 */ /* 0x004fe400078e0206 */
[----:B------:R-:W-:-:S02]  /*117b0*/  IMAD R6, R26, UR6, RZ ;  /* 0x000000061a067c24 */ /* 0x000fc4000f8e02ff */
[----:B0-----:R-:W-:Y:S01]  /*117c0*/  IMAD R3, R5, 0x2, R0 ;  /* 0x0000000205037824 */ /* 0x001fe200078e0200 */
[----:B------:R-:W-:Y:S01]  /*117d0*/  STL [R1+0x354], R0 ;  /* 0x0003540001007387 */ /* 0x000fe20000100800 */
[----:B------:R-:W-:-:S03]  /*117e0*/  IMAD R5, R25, UR6, RZ ;  /* 0x0000000619057c24 */ /* 0x000fc6000f8e02ff */
[----:B------:R-:W2:Y:S01]  /*117f0*/  LDL.LU R16, [R1+0x44] ;  /* 0x0000440001107983 */ /* 0x000ea20000300800 */
[----:B----4-:R-:W-:-:S03]  /*11800*/  IMAD R12, R23, UR6, RZ ;  /* 0x00000006170c7c24 */ /* 0x010fc6000f8e02ff */
[----:B------:R-:W3:Y:S04]  /*11810*/  LDL.LU R17, [R1+0x48] ;  /* 0x0000480001117983 */ /* 0x000ee80000300800 */
[----:B------:R-:W-:Y:S04]  /*11820*/  STL [R1+0x1094], R24 ;  /* 0x0010941801007387 */ /* 0x000fe80000100800 */
[----:B------:R0:W-:Y:S01]  /*11830*/  STL [R1+0x1098], R5 ;  /* 0x0010980501007387 */ /* 0x0001e20000100800 */
[----:B-----5:R-:W-:-:S03]  /*11840*/  IMAD R13, R13, UR6, RZ ;  /* 0x000000060d0d7c24 */ /* 0x020fc6000f8e02ff */
[----:B------:R1:W-:Y:S04]  /*11850*/  STL [R1+0x109c], R6 ;  /* 0x00109c0601007387 */ /* 0x0003e80000100800 */
[----:B------:R-:W-:Y:S04]  /*11860*/  STL [R1+0x358], R3 ;  /* 0x0003580301007387 */ /* 0x000fe80000100800 */
[----:B------:R4:W-:Y:S01]  /*11870*/  STL [R1+0x10a0], R3 ;  /* 0x0010a00301007387 */ /* 0x0009e20000100800 */
[----:B------:R-:W-:-:S03]  /*11880*/  IMAD R14, R14, UR6, RZ ;  /* 0x000000060e0e7c24 */ /* 0x000fc6000f8e02ff */
[----:B------:R-:W5:Y:S04]  /*11890*/  LDL.LU R19, [R1+0x88] ;  /* 0x0000880001137983 */ /* 0x000f680000300800 */
[----:B------:R-:W4:Y:S04]  /*118a0*/  LDL.LU R20, [R1+0x8c] ;  /* 0x00008c0001147983 */ /* 0x000f280000300800 */
[----:B------:R-:W-:Y:S04]  /*118b0*/  STL [R1+0x10a4], R12 ;  /* 0x0010a40c01007387 */ /* 0x000fe80000100800 */
[----:B------:R-:W4:Y:S04]  /*118c0*/  LDL.LU R21, [R1+0x98] ;  /* 0x0000980001157983 */ /* 0x000f280000300800 */
[----:B------:R-:W4:Y:S04]  /*118d0*/  LDL.LU R22, [R1+0x9c] ;  /* 0x00009c0001167983 */ /* 0x000f280000300800 */
[----:B------:R-:W-:Y:S04]  /*118e0*/  STL [R1+0x10a8], R13 ;  /* 0x0010a80d01007387 */ /* 0x000fe80000100800 */
[----:B------:R-:W4:Y:S04]  /*118f0*/  LDL.LU R23, [R1+0xa0] ;  /* 0x0000a00001177983 */ /* 0x000f280000300800 */
[----:B------:R-:W4:Y:S04]  /*11900*/  LDL.LU R25, [R1+0x110] ;  /* 0x0001100001197983 */ /* 0x000f280000300800 */
[----:B------:R-:W-:Y:S04]  /*11910*/  STL [R1+0x10ac], R14 ;  /* 0x0010ac0e01007387 */ /* 0x000fe80000100800 */
[----:B0-----:R-:W4:Y:S04]  /*11920*/  LDL.LU R5, [R1+0x114] ;  /* 0x0001140001057983 */ /* 0x001f280000300800 */
[----:B------:R-:W1:Y:S04]  /*11930*/  LDL.LU R24, [R1+0x128] ;  /* 0x0001280001187983 */ /* 0x000e680000300800 */
[----:B------:R-:W4:Y:S04]  /*11940*/  LDL.LU R4, [R1+0x12c] ;  /* 0x00012c0001047983 */ /* 0x000f280000300800 */
        /* <DEDUP_REMOVED lines=8> */
[----:B------:R-:W4:Y:S01]  /*119d0*/  LDL.LU R28, [R1+0x150] ;  /* 0x00015000011c7983 */ /* 0x000f220000300800 */
[----:B------:R-:W-:-:S03]  /*119e0*/  IMAD R15, R15, UR6, RZ ;  /* 0x000000060f0f7c24 */ /* 0x000fc6000f8e02ff */
[----:B------:R-:W4:Y:S04]  /*119f0*/  LDL.LU R29, [R1+0x158] ;  /* 0x00015800011d7983 */ /* 0x000f280000300800 */
[----:B------:R-:W4:Y:S04]  /*11a00*/  LDL.LU R0, [R1+0x15c] ;  /* 0x00015c0001007983 */ /* 0x000f280000300800 */
[----:B------:R-:W-:Y:S01]  /*11a10*/  STL [R1+0x10b0], R15 ;  /* 0x0010b00f01007387 */ /* 0x000fe20000100800 */
[----:B--2---:R-:W-:Y:S02]  /*11a20*/  IMAD R16, R16, UR6, RZ ;  /* 0x0000000610107c24 */ /* 0x004fe4000f8e02ff */
[----:B---3--:R-:W-:-:S03]  /*11a30*/  IMAD R17, R17, UR6, RZ ;  /* 0x0000000611117c24 */ /* 0x008fc6000f8e02ff */
[----:B------:R-:W-:Y:S04]  /*11a40*/  STL [R1+0x10b4], R16 ;  /* 0x0010b41001007387 */ /* 0x000fe80000100800 */
[----:B------:R-:W-:Y:S01]  /*11a50*/  STL [R1+0x10b8], R17 ;  /* 0x0010b81101007387 */ /* 0x000fe20000100800 */
[----:B-----5:R-:W-:Y:S02]  /*11a60*/  IMAD R19, R19, UR6, RZ ;  /* 0x0000000613137c24 */ /* 0x020fe4000f8e02ff */
[----:B----4-:R-:W-:-:S03]  /*11a70*/  IMAD R20, R20, UR6, RZ ;  /* 0x0000000614147c24 */ /* 0x010fc6000f8e02ff */
[----:B------:R-:W-:Y:S01]  /*11a80*/  STL [R1+0x10bc], R19 ;  /* 0x0010bc1301007387 */ /* 0x000fe20000100800 */
[----:B------:R-:W-:-:S03]  /*11a90*/  IMAD R21, R21, UR6, RZ ;  /* 0x0000000615157c24 */ /* 0x000fc6000f8e02ff */
        /* <DEDUP_REMOVED lines=9> */
[----:B-1----:R-:W-:-:S03]  /*11b30*/  IMAD R6, R24, UR6, RZ ;  /* 0x0000000618067c24 */ /* 0x002fc6000f8e02ff */
[----:B------:R-:W-:Y:S01]  /*11b40*/  STL [R1+0x10d4], R26 ;  /* 0x0010d41a01007387 */ /* 0x000fe20000100800 */
[----:B------:R-:W-:-:S03]  /*11b50*/  IMAD R3, R4, UR6, RZ ;  /* 0x0000000604037c24 */ /* 0x000fc6000f8e02ff */
[----:B------:R-:W-:Y:S01]  /*11b60*/  STL [R1+0x4], R6 ;  /* 0x0000040601007387 */ /* 0x000fe20000100800 */
[----:B------:R-:W-:-:S03]  /*11b70*/  IMAD R5, R9, UR6, RZ ;  /* 0x0000000609057c24 */ /* 0x000fc6000f8e02ff */
[----:B------:R0:W-:Y:S01]  /*11b80*/  STL [R1+0x18], R3 ;  /* 0x0000180301007387 */ /* 0x0001e20000100800 */
[----:B------:R-:W-:-:S03]  /*11b90*/  IMAD R4, R2, UR6, RZ ;  /* 0x0000000602047c24 */ /* 0x000fc6000f8e02ff */
[----:B------:R-:W-:Y:S01]  /*11ba0*/  STL [R1+0x2c], R5 ;  /* 0x00002c0501007387 */ /* 0x000fe20000100800 */
[----:B0-----:R-:W-:-:S03]  /*11bb0*/  IMAD R3, R18, UR6, RZ ;  /* 0x0000000612037c24 */ /* 0x001fc6000f8e02ff */
[----:B------:R0:W-:Y:S01]  /*11bc0*/  STL [R1+0x30], R4 ;  /* 0x0000300401007387 */ /* 0x0001e20000100800 */
[----:B------:R-:W-:-:S03]  /*11bd0*/  IMAD R2, R7, UR6, RZ ;  /* 0x0000000607027c24 */ /* 0x000fc6000f8e02ff */
[----:B------:R1:W-:Y:S01]  /*11be0*/  STL [R1+0x38], R3 ;  /* 0x0000380301007387 */ /* 0x0003e20000100800 */
[----:B0-----:R-:W-:-:S03]  /*11bf0*/  IMAD R4, R8, UR6, RZ ;  /* 0x0000000608047c24 */ /* 0x001fc6000f8e02ff */
[----:B------:R0:W-:Y:S01]  /*11c00*/  STL [R1+0x44], R2 ;  /* 0x0000440201007387 */ /* 0x0001e20000100800 */
[----:B-1----:R-:W-:-:S03]  /*11c10*/  IMAD R3, R10, UR6, RZ ;  /* 0x000000060a037c24 */ /* 0x002fc6000f8e02ff */
[----:B------:R1:W-:Y:S04]  /*11c20*/  STL [R1+0x48], R4 ;  /* 0x0000480401007387 */ /* 0x0003e80000100800 */
[----:B------:R2:W-:Y:S01]  /*11c30*/  STL [R1+0x88], R3 ;  /* 0x0000880301007387 */ /* 0x0005e20000100800 */
[----:B0-----:R-:W-:Y:S02]  /*11c40*/  IMAD R2, R11, UR6, RZ ;  /* 0x000000060b027c24 */ /* 0x001fe4000f8e02ff */
[----:B-1----:R-:W-:-:S03]  /*11c50*/  IMAD R4, R27, UR6, RZ ;  /* 0x000000061b047c24 */ /* 0x002fc6000f8e02ff */
[----:B------:R0:W-:Y:S01]  /*11c60*/  STL [R1+0x8c], R2 ;  /* 0x00008c0201007387 */ /* 0x0001e20000100800 */
[----:B--2---:R-:W-:-:S03]  /*11c70*/  IMAD R3, R28, UR6, RZ ;  /* 0x000000061c037c24 */ /* 0x004fc6000f8e02ff */
[----:B------:R-:W-:Y:S04]  /*11c80*/  STL [R1+0x98], R4 ;  /* 0x0000980401007387 */ /* 0x000fe80000100800 */
[----:B------:R-:W-:Y:S04]  /*11c90*/  STL [R1+0x9c], R3 ;  /* 0x00009c0301007387 */ /* 0x000fe80000100800 */
[----:B------:R-:W2:Y:S01]  /*11ca0*/  LDL.LU R26, [R1+0x170] ;  /* 0x00017000011a7983 */ /* 0x000ea20000300800 */
[----:B0-----:R-:W-:Y:S02]  /*11cb0*/  IMAD R2, R29, UR6, RZ ;  /* 0x000000061d027c24 */ /* 0x001fe4000f8e02ff */
[----:B------:R-:W-:-:S03]  /*11cc0*/  IMAD R0, R0, UR6, RZ ;  /* 0x0000000600007c24 */ /* 0x000fc6000f8e02ff */
[----:B------:R-:W-:Y:S04]  /*11cd0*/  STL [R1+0xa0], R2 ;  /* 0x0000a00201007387 */ /* 0x000fe80000100800 */
[----:B--2---:R0:W-:Y:S04]  /*11ce0*/  STL [R1+0x1108], R26 ;  /* 0x0011081a01007387 */ /* 0x0041e80000100800 */
[----:B------:R-:W-:Y:S04]  /*11cf0*/  STL [R1+0xa4], R0 ;  /* 0x0000a40001007387 */ /* 0x000fe80000100800 */
        /* <DEDUP_REMOVED lines=17> */
[----:B------:R-:W3:Y:S04]  /*11e10*/  LDL.LU R5, [R1+0x224] ;  /* 0x0002240001057983 */ /* 0x000ee80000300800 */
        /* <DEDUP_REMOVED lines=13> */
[----:B--2---:R-:W-:-:S05]  /*11ef0*/  IMAD R26, R26, UR6, RZ ;  /* 0x000000061a1a7c24 */ /* 0x004fca000f8e02ff */
[----:B------:R0:W-:Y:S04]  /*11f00*/  STL [R1+0xb0], R26 ;  /* 0x0000b01a01007387 */ /* 0x0001e80000100800 */
[----:B0-----:R-:W2:Y:S02]  /*11f10*/  LDL.LU R26, [R1+0x110c] ;  /* 0x00110c00011a7983 */ /* 0x001ea40000300800 */
[----:B--2---:R-:W-:-:S05]  /*11f20*/  IMAD R26, R26, UR6, RZ ;  /* 0x000000061a1a7c24 */ /* 0x004fca000f8e02ff */
[----:B------:R0:W-:Y:S04]  /*11f30*/  STL [R1+0xb4], R26 ;  /* 0x0000b41a01007387 */ /* 0x0001e80000100800 */
[----:B0-----:R-:W2:Y:S01]  /*11f40*/  LDL.LU R26, [R1+0x1108] ;  /* 0x00110800011a7983 */ /* 0x001ea20000300800 */
[----:B---3--:R-:W-:Y:S02]  /*11f50*/  IMAD R5, R5, UR6, RZ ;  /* 0x0000000605057c24 */ /* 0x008fe4000f8e02ff */
[----:B--2---:R-:W-:-:S05]  /*11f60*/  IMAD R26, R26, UR6, RZ ;  /* 0x000000061a1a7c24 */ /* 0x004fca000f8e02ff */
[----:B------:R0:W-:Y:S02]  /*11f70*/  STL [R1+0xbc], R26 ;  /* 0x0000bc1a01007387 */ /* 0x0001e40000100800 */
[----:B0-----:R-:W-:Y:S02]  /*11f80*/  IMAD R26, R25, UR6, RZ ;  /* 0x00000006191a7c24 */ /* 0x001fe4000f8e02ff */
[----:B----4-:R-:W-:Y:S02]  /*11f90*/  IMAD R25, R23, UR6, RZ ;  /* 0x0000000617197c24 */ /* 0x010fe4000f8e02ff */
[----:B-----5:R-:W-:Y:S02]  /*11fa0*/  IMAD R23, R22, UR6, RZ ;  /* 0x0000000616177c24 */ /* 0x020fe4000f8e02ff */
[----:B------:R-:W-:Y:S01]  /*11fb0*/  IMAD R22, R21, UR6, RZ ;  /* 0x0000000615167c24 */ /* 0x000fe2000f8e02ff */
[----:B------:R-:W-:Y:S01]  /*11fc0*/  STL [R1+0x110], R26 ;  /* 0x0001101a01007387 */ /* 0x000fe20000100800 */
[----:B------:R-:W-:-:S02]  /*11fd0*/  IMAD R21, R20, UR6, RZ ;  /* 0x0000000614157c24 */ /* 0x000fc4000f8e02ff */
[----:B------:R-:W-:Y:S01]  /*11fe0*/  IMAD R20, R19, UR6, RZ ;  /* 0x0000000613147c24 */ /* 0x000fe2000f8e02ff */
[----:B------:R-:W-:Y:S01]  /*11ff0*/  STL [R1+0x114], R25 ;  /* 0x0001141901007387 */ /* 0x000fe20000100800 */
[----:B------:R-:W-:Y:S02]  /*12000*/  IMAD R19, R17, UR6, RZ ;  /* 0x0000000611137c24 */ /* 0x000fe4000f8e02ff */
[----:B------:R-:W-:Y:S01]  /*12010*/  IMAD R17, R16, UR6, RZ ;  /* 0x0000000610117c24 */ /* 0x000fe2000f8e02ff */
[----:B------:R-:W-:Y:S01]  /*12020*/  STL [R1+0x128], R23 ;  /* 0x0001281701007387 */ /* 0x000fe20000100800 */
[----:B------:R-:W-:Y:S02]  /*12030*/  IMAD R16, R15, UR6, RZ ;  /* 0x000000060f107c24 */ /* 0x000fe4000f8e02ff */
[----:B------:R-:W-:Y:S01]  /*12040*/  IMAD R15, R14, UR6, RZ ;  /* 0x000000060e0f7c24 */ /* 0x000fe2000f8e02ff */
        /* <DEDUP_REMOVED lines=8> */
[----:B------:R-:W-:Y:S04]  /*120d0*/  STL [R1+0x13c], R17 ;  /* 0x00013c1101007387 */ /* 0x000fe80000100800 */
[----:B------:R-:W-:Y:S04]  /*120e0*/  STL [R1+0x140], R16 ;  /* 0x0001401001007387 */ /* 0x000fe80000100800 */
[----:B------:R-:W-:Y:S01]  /*120f0*/  STL [R1+0x144], R15 ;  /* 0x0001440f01007387 */ /* 0x000fe20000100800 */
[----:B------:R-:W-:-:S03]  /*12100*/  IMAD R6, R24, UR6, RZ ;  /* 0x0000000618067c24 */ /* 0x000fc6000f8e02ff */
[----:B------:R-:W-:Y:S04]  /*12110*/  STL [R1+0x148], R14 ;  /* 0x0001480e01007387 */ /* 0x000fe80000100800 */
[----:B------:R-:W-:Y:S04]  /*12120*/  STL [R1+0x14c], R13 ;  /* 0x00014c0d01007387 */ /* 0x000fe80000100800 */
[----:B------:R-:W-:Y:S04]  /*12130*/  STL [R1+0x150], R12 ;  /* 0x0001500c01007387 */ /* 0x000fe80000100800 */
[----:B------:R0:W-:Y:S04]  /*12140*/  STL [R1+0x158], R3 ;  /* 0x0001580301007387 */ /* 0x0001e80000100800 */
[----:B------:R1:W-:Y:S01]  /*12150*/  STL [R1+0x15c], R5 ;  /* 0x00015c0501007387 */ /* 0x0003e20000100800 */
[----:B0-----:R-:W-:-:S03]  /*12160*/  IMAD R3, R4, UR6, RZ ;  /* 0x0000000604037c24 */ /* 0x001fc6000f8e02ff */
[----:B------:R-:W-:Y:S01]  /*12170*/  STL [R1+0x160], R6 ;  /* 0x0001600601007387 */ /* 0x000fe20000100800 */
[----:B------:R-:W-:Y:S02]  /*12180*/  IMAD R4, R2, UR6, RZ ;  /* 0x0000000602047c24 */ /* 0x000fe4000f8e02ff */
[----:B-1----:R-:W-:Y:S01]  /*12190*/  IMAD R5, R9, UR6, RZ ;  /* 0x0000000609057c24 */ /* 0x002fe2000f8e02ff */
[----:B------:R0:W-:Y:S01]  /*121a0*/  STL [R1+0x164], R3 ;  /* 0x0001640301007387 */ /* 0x0001e20000100800 */
[----:B------:R-:W-:-:S03]  /*121b0*/  IMAD R2, R7, UR6, RZ ;  /* 0x0000000607027c24 */ /* 0x000fc6000f8e02ff */
[----:B------:R-:W-:Y:S01]  /*121c0*/  STL [R1+0x168], R5 ;  /* 0x0001680501007387 */ /* 0x000fe20000100800 */
[----:B0-----:R-:W-:-:S03]  /*121d0*/  IMAD R3, R18, UR6, RZ ;  /* 0x0000000612037c24 */ /* 0x001fc6000f8e02ff */
[----:B------:R0:W-:Y:S04]  /*121e0*/  STL [R1+0x16c], R4 ;  /* 0x00016c0401007387 */ /* 0x0001e80000100800 */
        /* <DEDUP_REMOVED lines=541> */
[----:B----4-:R-:W-:Y:S02]  /*143c0*/  IMAD R23, R23, UR6, RZ ;  /* 0x0000000617177c24 */ /* 0x010fe4000f8e02ff */
[----:B-----5:R-:W-:Y:S02]  /*143d0*/  IMAD R22, R22, UR6, RZ ;  /* 0x0000000616167c24 */ /* 0x020fe4000f8e02ff */
[----:B------:R-:W-:-:S02]  /*143e0*/  IMAD R21, R21, UR6, RZ ;  /* 0x0000000615157c24 */ /* 0x000fc4000f8e02ff */
[----:B------:R-:W-:Y:S02]  /*143f0*/  IMAD R20, R20, UR6, RZ ;  /* 0x0000000614147c24 */ /* 0x000fe4000f8e02ff */
[----:B------:R-:W-:Y:S02]  /*14400*/  IMAD R19, R19, UR6, RZ ;  /* 0x0000000613137c24 */ /* 0x000fe4000f8e02ff */
[----:B------:R-:W-:Y:S02]  /*14410*/  IMAD R17, R17, UR6, RZ ;  /* 0x0000000611117c24 */ /* 0x000fe4000f8e02ff */
[----:B------:R-:W-:Y:S02]  /*14420*/  IMAD R16, R16, UR6, RZ ;  /* 0x0000000610107c24 */ /* 0x000fe4000f8e02ff */
[----:B------:R-:W-:Y:S02]  /*14430*/  IMAD R15, R15, UR6, RZ ;  /* 0x000000060f0f7c24 */ /* 0x000fe4000f8e02ff */
        /* <DEDUP_REMOVED lines=17> */
[----:B--2---:R-:W-:-:S05]  /*14550*/  IMAD R26, R26, UR6, RZ ;  /* 0x000000061a1a7c24 */ /* 0x004fca000f8e02ff */
        /* <DEDUP_REMOVED lines=43> */
[----:B0-----:R-:W4:Y:S04]  /*14810*/  LDL.LU R10, [R1+0x1080] ;  /* 0x00108000010a7983 */ /* 0x001f280000300800 */
[----:B------:R0:W-:Y:S04]  /*14820*/  STL [R1+0x24], R11 ;  /* 0x0000240b01007387 */ /* 0x0001e80000100800 */
[----:B0-----:R-:W3:Y:S04]  /*14830*/  LDL.LU R11, [R1+0x107c] ;  /* 0x00107c00010b7983 */ /* 0x001ee80000300800 */
[----:B------:R0:W-:Y:S04]  /*14840*/  STL [R1+0x20], R27 ;  /* 0x0000201b01007387 */ /* 0x0001e80000100800 */
[----:B0-----:R-:W5:Y:S04]  /*14850*/  LDL.LU R27, [R1+0x1078] ;  /* 0x00107800011b7983 */ /* 0x001f680000300800 */
[----:B------:R0:W-:Y:S04]  /*14860*/  STL [R1+0x1c], R28 ;  /* 0x00001c1c01007387 */ /* 0x0001e80000100800 */
[----:B0-----:R-:W2:Y:S04]  /*14870*/  LDL.LU R28, [R1+0x1074] ;  /* 0x00107400011c7983 */ /* 0x001ea80000300800 */
[----:B------:R0:W-:Y:S04]  /*14880*/  STL [R1+0x14], R29 ;  /* 0x0000141d01007387 */ /* 0x0001e80000100800 */
[----:B0-----:R-:W4:Y:S04]  /*14890*/  LDL.LU R29, [R1+0x1070] ;  /* 0x00107000011d7983 */ /* 0x001f280000300800 */
[----:B------:R0:W-:Y:S04]  /*148a0*/  STL [R1+0x10], R0 ;  /* 0x0000100001007387 */ /* 0x0001e80000100800 */
[----:B0-----:R-:W4:Y:S01]  /*148b0*/  LDL.LU R0, [R1+0x106c] ;  /* 0x00106c0001007983 */ /* 0x001f220000300800 */
[----:B------:R-:W-:-:S05]  /*148c0*/  IMAD R4, R4, UR6, RZ ;  /* 0x0000000604047c24 */ /* 0x000fca000f8e02ff */
[----:B------:R0:W-:Y:S02]  /*148d0*/  STL [R1+0xc], R4 ;  /* 0x00000c0401007387 */ /* 0x0001e40000100800 */
[----:B0-----:R-:W-:Y:S02]  /*148e0*/  IMAD R4, R2, UR6, RZ ;  /* 0x0000000602047c24 */ /* 0x001fe4000f8e02ff */
[----:B---3--:R-:W-:Y:S02]  /*148f0*/  IMAD R11, R11, UR6, RZ ;  /* 0x000000060b0b7c24 */ /* 0x008fe4000f8e02ff */
[----:B-----5:R-:W-:Y:S02]  /*14900*/  IMAD R27, R27, UR6, RZ ;  /* 0x000000061b1b7c24 */ /* 0x020fe4000f8e02ff */
[----:B--2---:R-:W-:Y:S02]  /*14910*/  IMAD R28, R28, UR6, RZ ;  /* 0x000000061c1c7c24 */ /* 0x004fe4000f8e02ff */
[----:B----4-:R-:W-:-:S02]  /*14920*/  IMAD R29, R29, UR6, RZ ;  /* 0x000000061d1d7c24 */ /* 0x010fc4000f8e02ff */
[----:B------:R-:W-:Y:S02]  /*14930*/  IMAD R2, R0, UR6, RZ ;  /* 0x0000000600027c24 */ /* 0x000fe4000f8e02ff */
[----:B------:R-:W2:Y:S04]  /*14940*/  LDL.LU R0, [R1+0x1068] ;  /* 0x0010680001007983 */ /* 0x000ea80000300800 */
[----:B------:R0:W-:Y:S04]  /*14950*/  STL [R1+0x8], R4 ;  /* 0x0000080401007387 */ /* 0x0001e80000100800 */
[----:B------:R1:W-:Y:S04]  /*14960*/  STL [R1+0x1050], R2 ;  /* 0x0010500201007387 */ /* 0x0003e80000100800 */
[----:B------:R-:W-:Y:S01]  /*14970*/  STL [R1+0x1054], R29 ;  /* 0x0010541d01007387 */ /* 0x000fe20000100800 */
[----:B0-----:R-:W-:-:S03]  /*14980*/  IMAD R4, R8, UR6, RZ ;  /* 0x0000000608047c24 */ /* 0x001fc6000f8e02ff */
[----:B------:R-:W-:Y:S01]  /*14990*/  STL [R1+0x1058], R28 ;  /* 0x0010581c01007387 */ /* 0x000fe20000100800 */
[----:B-1----:R-:W-:Y:S02]  /*149a0*/  IMAD R2, RZ, RZ, -UR7 ;  /* 0x80000007ff027e24 */ /* 0x002fe4000f8e02ff */
[----:B------:R-:W-:Y:S01]  /*149b0*/  IMAD R8, R7, UR6, RZ ;  /* 0x0000000607087c24 */ /* 0x000fe2000f8e02ff */
[----:B------:R-:W-:Y:S01]  /*149c0*/  STL [R1+0x105c], R27 ;  /* 0x00105c1b01007387 */ /* 0x000fe20000100800 */
[----:B------:R-:W-:Y:S02]  /*149d0*/  IMAD R7, R9, UR6, RZ ;  /* 0x0000000609077c24 */ /* 0x000fe4000f8e02ff */
[----:B------:R-:W-:Y:S01]  /*149e0*/  IMAD R9, R2, 0x2, R3 ;  /* 0x0000000202097824 */ /* 0x000fe200078e0203 */
[----:B------:R2:W-:Y:S04]  /*149f0*/  STL [R1+0x1060], R11 ;  /* 0x0010600b01007387 */ /* 0x0005e80000100800 */
[----:B------:R-:W3:Y:S01]  /*14a00*/  LDL.LU R3, [R1+0x1064] ;  /* 0x0010640001037983 */ /* 0x000ee20000300800 */
[----:B--2---:R-:W-:-:S02]  /*14a10*/  IADD3 R11, P0, R24, R0, RZ ;  /* 0x00000000180b7210 */ /* 0x004fc40007f1e0ff */
[-C--:B------:R-:W-:Y:S02]  /*14a20*/  IADD3 R27, P6, R5, R0.reuse, RZ ;  /* 0x00000000051b7210 */ /* 0x080fe40007fde0ff */
[-C--:B------:R-:W-:Y:S01]  /*14a30*/  IADD3 R2, P2, R6, R0.reuse, RZ ;  /* 0x0000000006027210 */ /* 0x080fe20007f5e0ff */
[----:B------:R0:W-:Y:S04]  /*14a40*/  STL [R1+0xf30], R11 ;  /* 0x000f300b01007387 */ /* 0x0001e80000100800 */
[----:B------:R1:W-:Y:S04]  /*14a50*/  STL [R1+0xf34], R27 ;  /* 0x000f341b01007387 */ /* 0x0003e80000100800 */
[----:B------:R2:W-:Y:S01]  /*14a60*/  STL [R1+0xf38], R2 ;  /* 0x000f380201007387 */ /* 0x0005e20000100800 */
[----:B0-----:R-:W-:-:S02]  /*14a70*/  IADD3 R11, P1, R12, R0, RZ ;  /* 0x000000000c0b7210 */ /* 0x001fc40007f3e0ff */
[----:B-1----:R-:W-:-:S03]  /*14a80*/  IADD3 R27, P5, R13, R0, RZ ;  /* 0x000000000d1b7210 */ /* 0x002fc60007fbe0ff */
[----:B------:R3:W-:Y:S01]  /*14a90*/  STL [R1+0xf3c], R11 ;  /* 0x000f3c0b01007387 */ /* 0x0007e20000100800 */
[----:B--2---:R-:W-:-:S03]  /*14aa0*/  IADD3 R2, P4, R14, R0, RZ ;  /* 0x000000000e027210 */ /* 0x004fc60007f9e0ff */
[----:B------:R-:W-:Y:S04]  /*14ab0*/  STL [R1+0xf40], R27 ;  /* 0x000f401b01007387 */ /* 0x000fe80000100800 */
[----:B------:R0:W-:Y:S01]  /*14ac0*/  STL [R1+0xf44], R2 ;  /* 0x000f440201007387 */ /* 0x0001e20000100800 */
[----:B---3--:R-:W-:Y:S02]  /*14ad0*/  LEA.HI.X.SX32 R11, R24, R3, 0x1, P0 ;  /* 0x00000003180b7211 */ /* 0x008fe400000f0eff */
[----:B------:R-:W-:-:S03]  /*14ae0*/  IADD3 R24, P3, R15, R0, RZ ;  /* 0x000000000f187210 */ /* 0x000fc60007f7e0ff */
[----:B------:R1:W-:Y:S01]  /*14af0*/  STL [R1+0xf28], R11 ;  /* 0x000f280b01007387 */ /* 0x0003e20000100800 */
[-C--:B0-----:R-:W-:Y:S02]  /*14b00*/  LEA.HI.X.SX32 R2, R5, R3.reuse, 0x1, P6 ;  /* 0x0000000305027211 */ /* 0x081fe400030f0eff */
[----:B------:R-:W-:Y:S01]  /*14b10*/  IADD3 R5, P0, R16, R0, RZ ;  /* 0x0000000010057210 */ /* 0x000fe20007f1e0ff */
[----:B-1----:R-:W2:Y:S04]  /*14b20*/  LDL.LU R11, [R1+0x18] ;  /* 0x00001800010b7983 */ /* 0x002ea80000300800 */
[----:B------:R-:W-:Y:S04]  /*14b30*/  STL [R1+0xf2c], R24 ;  /* 0x000f2c1801007387 */ /* 0x000fe80000100800 */
[----:B------:R0:W-:Y:S04]  /*14b40*/  STL [R1+0xf20], R2 ;  /* 0x000f200201007387 */ /* 0x0001e80000100800 */
[----:B------:R-:W3:Y:S01]  /*14b50*/  LDL.LU R27, [R1+0x2c] ;  /* 0x00002c00011b7983 */ /* 0x000ee20000300800 */
[----:B0-----:R-:W-:-:S03]  /*14b60*/  LEA.HI.X.SX32 R2, R6, R3, 0x1, P2 ;  /* 0x0000000306027211 */ /* 0x001fc600010f0eff */
[----:B------:R0:W-:Y:S04]  /*14b70*/  STL [R1+0xf24], R5 ;  /* 0x000f240501007387 */ /* 0x0001e80000100800 */
[----:B------:R1:W-:Y:S04]  /*14b80*/  STL [R1+0xf18], R2 ;  /* 0x000f180201007387 */ /* 0x0003e80000100800 */
[----:B------:R-:W4:Y:S01]  /*14b90*/  LDL.LU R28, [R1+0x30] ;  /* 0x00003000011c7983 */ /* 0x000f220000300800 */
[----:B0-----:R-:W-:Y:S02]  /*14ba0*/  IADD3 R5, P2, R17, R0, RZ ;  /* 0x0000000011057210 */ /* 0x001fe40007f5e0ff */
[----:B-1----:R-:W-:-:S03]  /*14bb0*/  LEA.HI.X.SX32 R2, R12, R3, 0x1, P1 ;  /* 0x000000030c027211 */ /* 0x002fc600008f0eff */
[----:B------:R0:W-:Y:S04]  /*14bc0*/  STL [R1+0xf1c], R5 ;  /* 0x000f1c0501007387 */ /* 0x0001e80000100800 */
[----:B------:R1:W-:Y:S04]  /*14bd0*/  STL [R1+0xf10], R2 ;  /* 0x000f100201007387 */ /* 0x0003e80000100800 */
[----:B------:R-:W5:Y:S01]  /*14be0*/  LDL.LU R29, [R1+0x38] ;  /* 0x00003800011d7983 */ /* 0x000f620000300800 */
[----:B0-----:R-:W-:Y:S02]  /*14bf0*/  IADD3 R5, P1, R19, R0, RZ ;  /* 0x0000000013057210 */ /* 0x001fe40007f3e0ff */
[----:B-1----:R-:W-:-:S03]  /*14c00*/  LEA.HI.X.SX32 R2, R13, R3, 0x1, P5 ;  /* 0x000000030d027211 */ /* 0x002fc600028f0eff */
[----:B------:R0:W-:Y:S04]  /*14c10*/  STL [R1+0xf14], R5 ;  /* 0x000f140501007387 */ /* 0x0001e80000100800 */
[----:B------:R1:W-:Y:S01]  /*14c20*/  STL [R1+0xf08], R2 ;  /* 0x000f080201007387 */ /* 0x0003e20000100800 */
[----:B0-----:R-:W-:Y:S02]  /*14c30*/  IADD3 R5, P5, R20, R0, RZ ;  /* 0x0000000014057210 */ /* 0x001fe40007fbe0ff */
[----:B-1----:R-:W-:-:S03]  /*14c40*/  LEA.HI.X.SX32 R2, R14, R3, 0x1, P4 ;  /* 0x000000030e027211 */ /* 0x002fc600020f0eff */
[----:B------:R0:W-:Y:S01]  /*14c50*/  STL [R1+0xf0c], R5 ;  /* 0x000f0c0501007387 */ /* 0x0001e20000100800 */
[----:B------:R-:W-:-:S03]  /*14c60*/  IADD3 R6, P4, R21, R0, RZ ;  /* 0x0000000015067210 */ /* 0x000fc60007f9e0ff */
[----:B------:R1:W-:Y:S01]  /*14c70*/  STL [R1+0xf00], R2 ;  /* 0x000f000201007387 */ /* 0x0003e20000100800 */
[----:B0-----:R-:W-:-:S03]  /*14c80*/  LEA.HI.X.SX32 R5, R15, R3, 0x1, P3 ;  /* 0x000000030f057211 */ /* 0x001fc600018f0eff */
[----:B-1----:R-:W5:Y:S04]  /*14c90*/  LDL.LU R2, [R1+0x48] ;  /* 0x0000480001027983 */ /* 0x002f680000300800 */
[----:B------:R0:W-:Y:S04]  /*14ca0*/  STL [R1+0xf04], R6 ;  /* 0x000f040601007387 */ /* 0x0001e80000100800 */
[----:B------:R1:W-:Y:S01]  /*14cb0*/  STL [R1+0xef8], R5 ;  /* 0x000ef80501007387 */ /* 0x0003e20000100800 */
[----:B0-----:R-:W-:Y:S02]  /*14cc0*/  IADD3 R6, P3, R22, R0, RZ ;  /* 0x0000000016067210 */ /* 0x001fe40007f7e0ff */
[----:B-1----:R-:W-:-:S02]  /*14cd0*/  LEA.HI.X.SX32 R5, R16, R3, 0x1, P0 ;  /* 0x0000000310057211 */ /* 0x002fc400000f0eff */
[----:B------:R-:W5:Y:S04]  /*14ce0*/  LDL.LU R16, [R1+0x88] ;  /* 0x0000880001107983 */ /* 0x000f680000300800 */
[----:B------:R0:W-:Y:S04]  /*14cf0*/  STL [R1+0xefc], R6 ;  /* 0x000efc0601007387 */ /* 0x0001e80000100800 */
[----:B------:R1:W-:Y:S01]  /*14d00*/  STL [R1+0xef0], R5 ;  /* 0x000ef00501007387 */ /* 0x0003e20000100800 */
[----:B0-----:R-:W-:Y:S02]  /*14d10*/  IADD3 R6, P0, R23, R0, RZ ;  /* 0x0000000017067210 */ /* 0x001fe40007f1e0ff */
[----:B-1----:R-:W-:-:S02]  /*14d20*/  LEA.HI.X.SX32 R5, R17, R3, 0x1, P2 ;  /* 0x0000000311057211 */ /* 0x002fc400010f0eff */
[----:B------:R-:W5:Y:S04]  /*14d30*/  LDL.LU R17, [R1+0x44] ;  /* 0x0000440001117983 */ /* 0x000f680000300800 */
[----:B------:R-:W-:Y:S04]  /*14d40*/  STL [R1+0xef4], R6 ;  /* 0x000ef40601007387 */ /* 0x000fe80000100800 */
[----:B------:R-:W5:Y:S04]  /*14d50*/  LDL.LU R15, [R1+0x8c] ;  /* 0x00008c00010f7983 */ /* 0x000f680000300800 */
[----:B------:R0:W-:Y:S02]  /*14d60*/  STL [R1+0xee8], R5 ;  /* 0x000ee80501007387 */ /* 0x0001e40000100800 */
[----:B0-----:R-:W-:-:S02]  /*14d70*/  LEA.HI.X.SX32 R5, R19, R3, 0x1, P1 ;  /* 0x0000000313057211 */ /* 0x001fc400008f0eff */
[----:B------:R-:W2:Y:S01]  /*14d80*/  LDL.LU R19, [R1+0x4] ;  /* 0x0000040001137983 */ /* 0x000ea20000300800 */
[----:B------:R-:W-:-:S05]  /*14d90*/  IADD3 R6, P2, R25, R0, RZ ;  /* 0x0000000019067210 */ /* 0x000fca0007f5e0ff */
[----:B------:R0:W-:Y:S04]  /*14da0*/  STL [R1+0xeec], R6 ;  /* 0x000eec0601007387 */ /* 0x0001e80000100800 */
[----:B------:R-:W5:Y:S04]  /*14db0*/  LDL.LU R14, [R1+0x98] ;  /* 0x00009800010e7983 */ /* 0x000f680000300800 */
[----:B------:R1:W-:Y:S01]  /*14dc0*/  STL [R1+0xee0], R5 ;  /* 0x000ee00501007387 */ /* 0x0003e20000100800 */
[----:B0-----:R-:W-:Y:S02]  /*14dd0*/  IADD3 R6, P1, R26, R0, RZ ;  /* 0x000000001a067210 */ /* 0x001fe40007f3e0ff */
[----:B-1----:R-:W-:-:S02]  /*14de0*/  LEA.HI.X.SX32 R5, R20, R3, 0x1, P5 ;  /* 0x0000000314057211 */ /* 0x002fc400028f0eff */
[----:B------:R-:W5:Y:S04]  /*14df0*/  LDL.LU R20, [R1+0x9c] ;  /* 0x00009c0001147983 */ /* 0x000f680000300800 */
[----:B------:R-:W-:Y:S04]  /*14e00*/  STL [R1+0xee4], R6 ;  /* 0x000ee40601007387 */ /* 0x000fe80000100800 */
[----:B------:R0:W-:Y:S04]  /*14e10*/  STL [R1+0xed8], R5 ;  /* 0x000ed80501007387 */ /* 0x0001e80000100800 */
[----:B------:R-:W5:Y:S01]  /*14e20*/  LDL.LU R13, [R1+0xa0] ;  /* 0x0000a000010d7983 */ /* 0x000f620000300800 */
[----:B0-----:R-:W-:-:S02]  /*14e30*/  LEA.HI.X.SX32 R5, R21, R3, 0x1, P4 ;  /* 0x0000000315057211 */ /* 0x001fc400020f0eff */
[----:B--2---:R-:W-:-:S05]  /*14e40*/  IADD3 R6, P5, R19, R0, RZ ;  /* 0x0000000013067210 */ /* 0x004fca0007fbe0ff */
[----:B------:R0:W-:Y:S04]  /*14e50*/  STL [R1+0xedc], R6 ;  /* 0x000edc0601007387 */ /* 0x0001e80000100800 */
[----:B------:R1:W-:Y:S04]  /*14e60*/  STL [R1+0xed0], R5 ;  /* 0x000ed00501007387 */ /* 0x0003e80000100800 */
[----:B------:R-:W2:Y:S01]  /*14e70*/  LDL.LU R12, [R1+0xa4] ;  /* 0x0000a400010c7983 */ /* 0x000ea20000300800 */
[----:B0-----:R-:W-:Y:S02]  /*14e80*/  IADD3 R6, P4, R11, R0, RZ ;  /* 0x000000000b067210 */ /* 0x001fe40007f9e0ff */
[----:B-1----:R-:W-:-:S03]  /*14e90*/  LEA.HI.X.SX32 R5, R22, R3, 0x1, P3 ;  /* 0x0000000316057211 */ /* 0x002fc600018f0eff */
[----:B------:R0:W-:Y:S04]  /*14ea0*/  STL [R1+0xed4], R6 ;  /* 0x000ed40601007387 */ /* 0x0001e80000100800 */
[----:B------:R1:W-:Y:S01]  /*14eb0*/  STL [R1+0xec8], R5 ;  /* 0x000ec80501007387 */ /* 0x0003e20000100800 */
[----:B---3--:R-:W-:-:S03]  /*14ec0*/  IADD3 R21, P3, R27, R0, RZ ;  /* 0x000000001b157210 */ /* 0x008fc60007f7e0ff */
[----:B0-----:R-:W3:Y:S01]  /*14ed0*/  LDL.LU R6, [R1+0xb0] ;  /* 0x0000b00001067983 */ /* 0x001ee20000300800 */
[----:B-1----:R-:W-:-:S03]  /*14ee0*/  LEA.HI.X.SX32 R5, R23, R3, 0x1, P0 ;  /* 0x0000000317057211 */ /* 0x002fc600000f0eff */
[----:B------:R0:W-:Y:S01]  /*14ef0*/  STL [R1+0xecc], R21 ;  /* 0x000ecc1501007387 */ /* 0x0001e20000100800 */
[----:B----4-:R-:W-:-:S03]  /*14f00*/  IADD3 R22, P0, R28, R0, RZ ;  /* 0x000000001c167210 */ /* 0x010fc60007f1e0ff */
[----:B------:R1:W-:Y:S01]  /*14f10*/  STL [R1+0xec0], R5 ;  /* 0x000ec00501007387 */ /* 0x0003e20000100800 */
[----:B0-----:R-:W-:-:S03]  /*14f20*/  LEA.HI.X.SX32 R21, R25, R3, 0x1, P2 ;  /* 0x0000000319157211 */ /* 0x001fc600010f0eff */
[----:B-1----:R-:W4:Y:S04]  /*14f30*/  LDL.LU R5, [R1+0xb4] ;  /* 0x0000b40001057983 */ /* 0x002f280000300800 */
[----:B------:R5:W-:Y:S04]  /*14f40*/  STL [R1+0xec4], R22 ;  /* 0x000ec41601007387 */ /* 0x000be80000100800 */
[----:B------:R0:W-:Y:S04]  /*14f50*/  STL [R1+0xeb8], R21 ;  /* 0x000eb81501007387 */ /* 0x0001e80000100800 */
[----:B------:R-:W4:Y:S01]  /*14f60*/  LDL.LU R24, [R1+0xbc] ;  /* 0x0000bc0001187983 */ /* 0x000f220000300800 */
[----:B-----5:R-:W-:-:S02]  /*14f70*/  IADD3 R22, P2, R29, R0, RZ ;  /* 0x000000001d167210 */ /* 0x020fc40007f5e0ff */
[----:B0-----:R-:W-:-:S03]  /*14f80*/  LEA.HI.X.SX32 R21, R26, R3, 0x1, P1 ;  /* 0x000000031a157211 */ /* 0x001fc600008f0eff */
[----:B------:R0:W-:Y:S04]  /*14f90*/  STL [R1+0xebc], R22 ;  /* 0x000ebc1601007387 */ /* 0x0001e80000100800 */
[----:B------:R1:W-:Y:S01]  /*14fa0*/  STL [R1+0x768], R21 ;  /* 0x0007681501007387 */ /* 0x0003e20000100800 */
[----:B0-----:R-:W-:Y:S02]  /*14fb0*/  IADD3 R22, P1, R17, R0, RZ ;  /* 0x0000000011167210 */ /* 0x001fe40007f3e0ff */
[-C--:B-1----:R-:W-:Y:S02]  /*14fc0*/  LEA.HI.X.SX32 R21, R19, R3.reuse, 0x1, P5 ;  /* 0x0000000313157211 */ /* 0x082fe400028f0eff */
[----:B------:R-:W5:Y:S04]  /*14fd0*/  LDL.LU R19, [R1+0x110] ;  /* 0x0001100001137983 */ /* 0x000f680000300800 */
[----:B------:R-:W-:Y:S04]  /*14fe0*/  STL [R1+0x784], R22 ;  /* 0x0007841601007387 */ /* 0x000fe80000100800 */
[----:B------:R0:W-:Y:S02]  /*14ff0*/  STL [R1+0x76c], R21 ;  /* 0x00076c1501007387 */ /* 0x0001e40000100800 */
[----:B0-----:R-:W-:-:S02]  /*15000*/  LEA.HI.X.SX32 R21, R11, R3, 0x1, P4 ;  /* 0x000000030b157211 */ /* 0x001fc400020f0eff */
[----:B------:R-:W5:Y:S01]  /*15010*/  LDL.LU R11, [R1+0x114] ;  /* 0x00011400010b7983 */ /* 0x000f620000300800 */
[----:B------:R-:W-:-:S05]  /*15020*/  IADD3 R22, P5, R2, R0, RZ ;  /* 0x0000000002167210 */ /* 0x000fca0007fbe0ff */
[----:B------:R0:W-:Y:S04]  /*15030*/  STL [R1+0x78c], R22 ;  /* 0x00078c1601007387 */ /* 0x0001e80000100800 */
[----:B------:R1:W-:Y:S01]  /*15040*/  STL [R1+0x770], R21 ;  /* 0x0007701501007387 */ /* 0x0003e20000100800 */
[-C--:B0-----:R-:W-:Y:S02]  /*15050*/  IADD3 R22, P4, R16, R0.reuse, RZ ;  /* 0x0000000010167210 */ /* 0x081fe40007f9e0ff */
[----:B-1----:R-:W-:Y:S02]  /*15060*/  LEA.HI.X.SX32 R21, R27, R3, 0x1, P3 ;  /* 0x000000031b157211 */ /* 0x002fe400018f0eff */
[----:B------:R-:W5:Y:S04]  /*15070*/  LDL.LU R27, [R1+0x128] ;  /* 0x00012800011b7983 */ /* 0x000f680000300800 */
[----:B------:R0:W-:Y:S04]  /*15080*/  STL [R1+0x794], R22 ;  /* 0x0007941601007387 */ /* 0x0001e80000100800 */
[----:B------:R1:W-:Y:S01]  /*15090*/  STL [R1+0x774], R21 ;  /* 0x0007741501007387 */ /* 0x0003e20000100800 */
[----:B0-----:R-:W-:-:S02]  /*150a0*/  IADD3 R22, P3, R15, R0, RZ ;  /* 0x000000000f167210 */ /* 0x001fc40007f7e0ff */
        /* <DEDUP_REMOVED lines=15> */
[-C--:B-1----:R-:W-:Y:S02]  /*151a0*/  LEA.HI.X.SX32 R21, R2, R3.reuse, 0x1, P5 ;  /* 0x0000000302157211 */ /* 0x082fe400028f0eff */
[----:B------:R-:W5:Y:S04]  /*151b0*/  LDL.LU R2, [R1+0x138] ;  /* 0x0001380001027983 */ /* 0x000f680000300800 */
[----:B------:R-:W-:Y:S04]  /*151c0*/  STL [R1+0x7b4], R22 ;  /* 0x0007b41601007387 */ /* 0x000fe80000100800 */
[----:B------:R0:W-:Y:S02]  /*151d0*/  STL [R1+0x788], R21 ;  /* 0x0007881501007387 */ /* 0x0001e40000100800 */
[----:B0-----:R-:W-:-:S02]  /*151e0*/  LEA.HI.X.SX32 R21, R16, R3, 0x1, P4 ;  /* 0x0000000310157211 */ /* 0x001fc400020f0eff */
[----:B------:R-:W5:Y:S01]  /*151f0*/  LDL.LU R16, [R1+0x13c] ;  /* 0x00013c0001107983 */ /* 0x000f620000300800 */
[----:B--2---:R-:W-:-:S05]  /*15200*/  IADD3 R22, P5, R12, R0, RZ ;  /* 0x000000000c167210 */ /* 0x004fca0007fbe0ff */
[----:B------:R3:W-:Y:S04]  /*15210*/  STL [R1+0x7bc], R22 ;  /* 0x0007bc1601007387 */ /* 0x0007e80000100800 */
[----:B------:R0:W-:Y:S01]  /*15220*/  STL [R1+0x790], R21 ;  /* 0x0007901501007387 */ /* 0x0001e20000100800 */
[----:B---3--:R-:W-:Y:S02]  /*15230*/  IADD3 R22, P4, R6, R0, RZ ;  /* 0x0000000006167210 */ /* 0x008fe40007f9e0ff */
[-C--:B0-----:R-:W-:Y:S02]  /*15240*/  LEA.HI.X.SX32 R21, R15, R3.reuse, 0x1, P3 ;  /* 0x000000030f157211 */ /* 0x081fe400018f0eff */
[----:B------:R-:W2:Y:S04]  /*15250*/  LDL.LU R15, [R1+0x140] ;  /* 0x00014000010f7983 */ /* 0x000ea80000300800 */
[----:B------:R-:W-:Y:S04]  /*15260*/  STL [R1+0x7c4], R22 ;  /* 0x0007c41601007387 */ /* 0x000fe80000100800 */
[----:B------:R0:W-:Y:S02]  /*15270*/  STL [R1+0x798], R21 ;  /* 0x0007981501007387 */ /* 0x0001e40000100800 */
[----:B0-----:R-:W-:-:S02]  /*15280*/  LEA.HI.X.SX32 R21, R14, R3, 0x1, P0 ;  /* 0x000000030e157211 */ /* 0x001fc400000f0eff */
[----:B------:R-:W3:Y:S01]  /*15290*/  LDL.LU R14, [R1+0x144] ;  /* 0x00014400010e7983 */ /* 0x000ee20000300800 */
[----:B----4-:R-:W-:-:S05]  /*152a0*/  IADD3 R22, P3, R5, R0, RZ ;  /* 0x0000000005167210 */ /* 0x010fca0007f7e0ff */
[----:B------:R0:W-:Y:S04]  /*152b0*/  STL [R1+0x7cc], R22 ;  /* 0x0007cc1601007387 */ /* 0x0001e80000100800 */
[----:B------:R1:W-:Y:S01]  /*152c0*/  STL [R1+0x7a0], R21 ;  /* 0x0007a01501007387 */ /* 0x0003e20000100800 */
[----:B0-----:R-:W-:Y:S02]  /*152d0*/  IADD3 R22, P0, R24, R0, RZ ;  /* 0x0000000018167210 */ /* 0x001fe40007f1e0ff */
[-C--:B-1----:R-:W-:Y:S02]  /*152e0*/  LEA.HI.X.SX32 R21, R20, R3.reuse, 0x1, P2 ;  /* 0x0000000314157211 */ /* 0x082fe400010f0eff */
[----:B------:R-:W4:Y:S04]  /*152f0*/  LDL.LU R20, [R1+0x148] ;  /* 0x0001480001147983 */ /* 0x000f280000300800 */
[----:B------:R-:W-:Y:S04]  /*15300*/  STL [R1+0x7d4], R22 ;  /* 0x0007d41601007387 */ /* 0x000fe80000100800 */
[----:B------:R0:W-:Y:S02]  /*15310*/  STL [R1+0x7a8], R21 ;  /* 0x0007a81501007387 */ /* 0x0001e40000100800 */
[----:B0-----:R-:W-:-:S02]  /*15320*/  LEA.HI.X.SX32 R21, R13, R3, 0x1, P1 ;  /* 0x000000030d157211 */ /* 0x001fc400008f0eff */
[----:B------:R-:W4:Y:S01]  /*15330*/  LDL.LU R13, [R1+0x14c] ;  /* 0x00014c00010d7983 */ /* 0x000f220000300800 */
[----:B-----5:R-:W-:-:S05]  /*15340*/  IADD3 R22, P2, R19, R0, RZ ;  /* 0x0000000013167210 */ /* 0x020fca0007f5e0ff */
        /* <DEDUP_REMOVED lines=40> */
[----:B------:R-:W-:Y:S04]  /*155d0*/  STL [R1+0x81c], R22 ;  /* 0x00081c1601007387 */ /* 0x000fe80000100800 */
[----:B------:R0:W-:Y:S02]  /*155e0*/  STL [R1+0x7f0], R21 ;  /* 0x0007f01501007387 */ /* 0x0001e40000100800 */
[-C--:B0-----:R-:W-:Y:S02]  /*155f0*/  LEA.HI.X.SX32 R21, R29, R3.reuse, 0x1, P3 ;  /* 0x000000031d157211 */ /* 0x081fe400018f0eff */
[----:B---3--:R-:W-:Y:S01]  /*15600*/  IADD3 R22, P4, R14, R0, RZ ;  /* 0x000000000e167210 */ /* 0x008fe20007f9e0ff */
        /* <DEDUP_REMOVED lines=66> */
[----:B------:R-:W-:Y:S04]  /*15a30*/  STL [R1+0x88c], R22 ;  /* 0x00088c1601007387 */ /* 0x000fe80000100800 */
[----:B------:R0:W-:Y:S02]  /*15a40*/  STL [R1+0x860], R21 ;  /* 0x0008601501007387 */ /* 0x0001e40000100800 */
[-C--:B0-----:R-:W-:Y:S02]  /*15a50*/  LEA.HI.X.SX32 R21, R27, R3.reuse, 0x1, P2 ;  /* 0x000000031b157211 */ /* 0x081fe400010f0eff */
[----:B------:R-:W-:Y:S01]  /*15a60*/  IADD3 R22, P0, R16, R0, RZ ;  /* 0x0000000010167210 */ /* 0x000fe20007f1e0ff */
        /* <DEDUP_REMOVED lines=66> */
[----:B------:R-:W-:Y:S04]  /*15e90*/  STL [R1+0x8fc], R22 ;  /* 0x0008fc1601007387 */ /* 0x000fe80000100800 */
[----:B------:R0:W-:Y:S02]  /*15ea0*/  STL [R1+0x8d0], R21 ;  /* 0x0008d01501007387 */ /* 0x0001e40000100800 */
[-C--:B0-----:R-:W-:Y:S02]  /*15eb0*/  LEA.HI.X.SX32 R21, R19, R3.reuse, 0x1, P5 ;  /* 0x0000000313157211 */ /* 0x081fe400028f0eff */
[----:B------:R-:W-:Y:S01]  /*15ec0*/  IADD3 R22, P1, R17, R0, RZ ;  /* 0x0000000011167210 */ /* 0x000fe20007f3e0ff */
        /* <DEDUP_REMOVED lines=66> */
[----:B------:R-:W-:Y:S04]  /*162f0*/  STL [R1+0x96c], R22 ;  /* 0x00096c1601007387 */ /* 0x000fe80000100800 */
[----:B------:R0:W-:Y:S02]  /*16300*/  STL [R1+0x940], R21 ;  /* 0x0009401501007387 */ /* 0x0001e40000100800 */
[----:B0-----:R-:W-:Y:S02]  /*16310*/  LEA.HI.X.SX32 R21, R5, R3, 0x1, P3 ;  /* 0x0000000305157211 */ /* 0x001fe400018f0eff */
[-C--:B------:R-:W-:Y:S01]  /*16320*/  IADD3 R22, P4, R28, R0.reuse, RZ ;  /* 0x000000001c167210 */ /* 0x080fe20007f9e0ff */
        /* <DEDUP_REMOVED lines=445> */
[----:B------:R-:W-:Y:S02]  /*17f00*/  LEA.HI.X.SX32 R20, R20, R3, 0x1, P2 ;  /* 0x0000000314147211 */ /* 0x000fe400010f0eff */
        /* <DEDUP_REMOVED lines=12> */
[----:B------:R0:W-:Y:S04]  /*17fd0*/  STL [R1+0xc20], R21 ;  /* 0x000c201501007387 */ /* 0x0001e80000100800 */
[----:B0-----:R-:W4:Y:S01]  /*17fe0*/  LDL.LU R21, [R1+0x1b8] ;  /* 0x0001b80001157983 */ /* 0x001f220000300800 */
[----:B------:R-:W-:-:S05]  /*17ff0*/  IADD3 R22, P0, R24, R0, RZ ;  /* 0x0000000018167210 */ /* 0x000fca0007f1e0ff */
[----:B------:R-:W-:Y:S04]  /*18000*/  STL [R1+0xc54], R22 ;  /* 0x000c541601007387 */ /* 0x000fe80000100800 */
[----:B------:R0:W-:Y:S02]  /*18010*/  STL [R1+0xc28], R20 ;  /* 0x000c281401007387 */ /* 0x0001e40000100800 */
[----:B0-----:R-:W-:Y:S02]  /*18020*/  LEA.HI.X.SX32 R20, R13, R3, 0x1, P1 ;  /* 0x000000030d147211 */ /* 0x001fe400008f0eff */
        /* <DEDUP_REMOVED lines=18> */
[----:B------:R0:W-:Y:S01]  /*18150*/  STL [R1+0xc48], R20 ;  /* 0x000c481401007387 */ /* 0x0001e20000100800 */
[----:B------:R-:W-:-:S02]  /*18160*/  LEA.HI.X.SX32 R19, R19, R3, 0x1, P2 ;  /* 0x0000000313137211 */ /* 0x000fc400010f0eff */
[----:B0-----:R-:W-:Y:S02]  /*18170*/  LEA.HI.X.SX32 R20, R24, R3, 0x1, P0 ;  /* 0x0000000318147211 */ /* 0x001fe400000f0eff */
[-C--:B------:R-:W-:Y:S01]  /*18180*/  IADD3 R22, P3, R29, R0.reuse, RZ ;  /* 0x000000001d167210 */ /* 0x080fe20007f7e0ff */
[----:B------:R-:W5:Y:S04]  /*18190*/  LDL.LU R24, [R1+0x124] ;  /* 0x0001240001187983 */ /* 0x000f680000300800 */
[----:B------:R-:W-:Y:S04]  /*181a0*/  STL [R1+0xc7c], R22 ;  /* 0x000c7c1601007387 */ /* 0x000fe80000100800 */
[----:B------:R0:W-:Y:S04]  /*181b0*/  STL [R1+0xc50], R20 ;  /* 0x000c501401007387 */ /* 0x0001e80000100800 */
[----:B0-----:R-:W5:Y:S01]  /*181c0*/  LDL.LU R20, [R1+0x120] ;  /* 0x0001200001147983 */ /* 0x001f620000300800 */
        /* <DEDUP_REMOVED lines=15> */
[-C--:B------:R-:W-:Y:S02]  /*182c0*/  LEA.HI.X.SX32 R17, R17, R3.reuse, 0x1, P0 ;  /* 0x0000000311117211 */ /* 0x080fe400000f0eff */
[----:B------:R-:W-:Y:S02]  /*182d0*/  LEA.HI.X.SX32 R16, R16, R3, 0x1, P1 ;  /* 0x0000000310107211 */ /* 0x000fe400008f0eff */
[----:B--2---:R-:W-:-:S05]  /*182e0*/  IADD3 R22, P5, R15, R0, RZ ;  /* 0x000000000f167210 */ /* 0x004fca0007fbe0ff */
[----:B------:R-:W-:Y:S04]  /*182f0*/  STL [R1+0xc9c], R22 ;  /* 0x000c9c1601007387 */ /* 0x000fe80000100800 */
[----:B------:R0:W-:Y:S02]  /*18300*/  STL [R1+0xc70], R19 ;  /* 0x000c701301007387 */ /* 0x0001e40000100800 */
[----:B0-----:R-:W-:Y:S02]  /*18310*/  LEA.HI.X.SX32 R19, R29, R3, 0x1, P3 ;  /* 0x000000031d137211 */ /* 0x001fe400018f0eff */
[-C--:B---3--:R-:W-:Y:S01]  /*18320*/  IADD3 R22, P4, R14, R0.reuse, RZ ;  /* 0x000000000e167210 */ /* 0x088fe20007f9e0ff */
[----:B------:R-:W2:Y:S04]  /*18330*/  LDL.LU R29, [R1+0x108] ;  /* 0x00010800011d7983 */ /* 0x000ea80000300800 */
[----:B------:R-:W-:Y:S04]  /*18340*/  STL [R1+0xca4], R22 ;  /* 0x000ca41601007387 */ /* 0x000fe80000100800 */
[----:B------:R0:W-:Y:S04]  /*18350*/  STL [R1+0xc78], R19 ;  /* 0x000c781301007387 */ /* 0x0001e80000100800 */
[----:B0-----:R-:W3:Y:S01]  /*18360*/  LDL.LU R19, [R1+0x104] ;  /* 0x0001040001137983 */ /* 0x001ee20000300800 */
[----:B----4-:R-:W-:-:S05]  /*18370*/  IADD3 R22, P3, R21, R0, RZ ;  /* 0x0000000015167210 */ /* 0x010fca0007f7e0ff */
[----:B------:R-:W-:Y:S04]  /*18380*/  STL [R1+0xcac], R22 ;  /* 0x000cac1601007387 */ /* 0x000fe80000100800 */
[----:B------:R0:W-:Y:S02]  /*18390*/  STL [R1+0xc80], R17 ;  /* 0x000c801101007387 */ /* 0x0001e40000100800 */
[----:B0-----:R-:W-:Y:S02]  /*183a0*/  LEA.HI.X.SX32 R17, R2, R3, 0x1, P2 ;  /* 0x0000000302117211 */ /* 0x001fe400010f0eff */
[----:B------:R-:W4:Y:S01]  /*183b0*/  LDL.LU R2, [R1+0x100] ;  /* 0x0001000001027983 */ /* 0x000f220000300800 */
[----:B------:R-:W-:-:S05]  /*183c0*/  IADD3 R22, P0, R13, R0, RZ ;  /* 0x000000000d167210 */ /* 0x000fca0007f1e0ff */
[----:B------:R-:W-:Y:S04]  /*183d0*/  STL [R1+0xcb4], R22 ;  /* 0x000cb41601007387 */ /* 0x000fe80000100800 */
[----:B------:R0:W-:Y:S04]  /*183e0*/  STL [R1+0xc88], R17 ;  /* 0x000c881101007387 */ /* 0x0001e80000100800 */
[----:B0-----:R-:W4:Y:S01]  /*183f0*/  LDL.LU R17, [R1+0xfc] ;  /* 0x0000fc0001117983 */ /* 0x001f220000300800 */
[----:B-----5:R-:W-:-:S05]  /*18400*/  IADD3 R22, P2, R12, R0, RZ ;  /* 0x000000000c167210 */ /* 0x020fca0007f5e0ff */
[----:B------:R-:W-:Y:S04]  /*18410*/  STL [R1+0xcbc], R22 ;  /* 0x000cbc1601007387 */ /* 0x000fe80000100800 */
[----:B------:R0:W-:Y:S01]  /*18420*/  STL [R1+0xc90], R16 ;  /* 0x000c901001007387 */ /* 0x0001e20000100800 */
[----:B------:R-:W-:-:S03]  /*18430*/  LEA.HI.X.SX32 R23, R15, R3, 0x1, P5 ;  /* 0x000000030f177211 */ /* 0x000fc600028f0eff */
[----:B0-----:R-:W5:Y:S01]  /*18440*/  LDL.LU R16, [R1+0xf8] ;  /* 0x0000f80001107983 */ /* 0x001f620000300800 */
[----:B------:R-:W-:-:S05]  /*18450*/  IADD3 R22, P1, R6, R0, RZ ;  /* 0x0000000006167210 */ /* 0x000fca0007f3e0ff */
[----:B------:R0:W-:Y:S04]  /*18460*/  STL [R1+0xcc4], R22 ;  /* 0x000cc41601007387 */ /* 0x0001e80000100800 */
[----:B------:R-:W5:Y:S04]  /*18470*/  LDL.LU R15, [R1+0xf4] ;  /* 0x0000f400010f7983 */ /* 0x000f680000300800 */
[----:B------:R1:W-:Y:S01]  /*18480*/  STL [R1+0xc98], R23 ;  /* 0x000c981701007387 */ /* 0x0003e20000100800 */
[----:B0-----:R-:W-:Y:S02]  /*18490*/  IADD3 R22, P5, R5, R0, RZ ;  /* 0x0000000005167210 */ /* 0x001fe40007fbe0ff */
[----:B-1----:R-:W-:-:S03]  /*184a0*/  LEA.HI.X.SX32 R23, R14, R3, 0x1, P4 ;  /* 0x000000030e177211 */ /* 0x002fc600020f0eff */
[----:B------:R0:W-:Y:S04]  /*184b0*/  STL [R1+0xccc], R22 ;  /* 0x000ccc1601007387 */ /* 0x0001e80000100800 */
[----:B------:R-:W5:Y:S04]  /*184c0*/  LDL.LU R14, [R1+0xf0] ;  /* 0x0000f000010e7983 */ /* 0x000f680000300800 */
[----:B------:R1:W-:Y:S01]  /*184d0*/  STL [R1+0xca0], R23 ;  /* 0x000ca01701007387 */ /* 0x0003e20000100800 */
[----:B0-----:R-:W-:Y:S02]  /*184e0*/  IADD3 R22, P4, R24, R0, RZ ;  /* 0x0000000018167210 */ /* 0x001fe40007f9e0ff */
[----:B-1----:R-:W-:-:S03]  /*184f0*/  LEA.HI.X.SX32 R23, R21, R3, 0x1, P3 ;  /* 0x0000000315177211 */ /* 0x002fc600018f0eff */
[----:B------:R0:W-:Y:S01]  /*18500*/  STL [R1+0xcd4], R22 ;  /* 0x000cd41601007387 */ /* 0x0001e20000100800 */
[----:B------:R-:W-:-:S03]  /*18510*/  LEA.HI.X.SX32 R21, R13, R3, 0x1, P0 ;  /* 0x000000030d157211 */ /* 0x000fc600000f0eff */
[----:B------:R-:W-:Y:S04]  /*18520*/  STL [R1+0xca8], R23 ;  /* 0x000ca81701007387 */ /* 0x000fe80000100800 */
[----:B------:R-:W5:Y:S01]  /*18530*/  LDL.LU R13, [R1+0xec] ;  /* 0x0000ec00010d7983 */ /* 0x000f620000300800 */
[----:B0-----:R-:W-:-:S05]  /*18540*/  IADD3 R22, P3, R20, R0, RZ ;  /* 0x0000000014167210 */ /* 0x001fca0007f7e0ff */
        /* <DEDUP_REMOVED lines=19> */
[----:B------:R-:W5:Y:S01]  /*18680*/  LDL.LU R24, [R1+0xdc] ;  /* 0x0000dc0001187983 */ /* 0x000f620000300800 */
[----:B--2---:R-:W-:-:S05]  /*18690*/  IADD3 R22, P5, R29, R0, RZ ;  /* 0x000000001d167210 */ /* 0x004fca0007fbe0ff */
[----:B------:R3:W-:Y:S04]  /*186a0*/  STL [R1+0xcfc], R22 ;  /* 0x000cfc1601007387 */ /* 0x0007e80000100800 */
[----:B------:R0:W-:Y:S01]  /*186b0*/  STL [R1+0xcd0], R21 ;  /* 0x000cd01501007387 */ /* 0x0001e20000100800 */
[----:B---3--:R-:W-:-:S03]  /*186c0*/  IADD3 R22, P4, R19, R0, RZ ;  /* 0x0000000013167210 */ /* 0x008fc60007f9e0ff */
[----:B0-----:R-:W2:Y:S04]  /*186d0*/  LDL.LU R21, [R1+0xd8] ;  /* 0x0000d80001157983 */ /* 0x001ea80000300800 */
[----:B------:R-:W-:Y:S04]  /*186e0*/  STL [R1+0xd04], R22 ;  /* 0x000d041601007387 */ /* 0x000fe80000100800 */
[----:B------:R0:W-:Y:S02]  /*186f0*/  STL [R1+0xcd8], R20 ;  /* 0x000cd81401007387 */ /* 0x0001e40000100800 */
[----:B0-----:R-:W-:-:S02]  /*18700*/  LEA.HI.X.SX32 R20, R11, R3, 0x1, P0 ;  /* 0x000000030b147211 */ /* 0x001fc400000f0eff */
[----:B------:R-:W3:Y:S01]  /*18710*/  LDL.LU R11, [R1+0xd4] ;  /* 0x0000d400010b7983 */ /* 0x000ee20000300800 */
[----:B----4-:R-:W-:-:S05]  /*18720*/  IADD3 R22, P3, R2, R0, RZ ;  /* 0x0000000002167210 */ /* 0x010fca0007f7e0ff */
[----:B------:R0:W-:Y:S04]  /*18730*/  STL [R1+0xd0c], R22 ;  /* 0x000d0c1601007387 */ /* 0x0001e80000100800 */
[----:B------:R5:W-:Y:S01]  /*18740*/  STL [R1+0xce0], R20 ;  /* 0x000ce01401007387 */ /* 0x000be20000100800 */
[----:B0-----:R-:W-:Y:S02]  /*18750*/  LEA.HI.X.SX32 R22, R27, R3, 0x1, P2 ;  /* 0x000000031b167211 */ /* 0x001fe400010f0eff */
[----:B------:R-:W-:-:S05]  /*18760*/  IADD3 R23, P0, R17, R0, RZ ;  /* 0x0000000011177210 */ /* 0x000fca0007f1e0ff */
[----:B------:R-:W-:Y:S04]  /*18770*/  STL [R1+0xd14], R23 ;  /* 0x000d141701007387 */ /* 0x000fe80000100800 */
[----:B------:R-:W4:Y:S04]  /*18780*/  LDL.LU R27, [R1+0xd0] ;  /* 0x0000d000011b7983 */ /* 0x000f280000300800 */
[----:B------:R0:W-:Y:S01]  /*18790*/  STL [R1+0xce8], R22 ;  /* 0x000ce81601007387 */ /* 0x0001e20000100800 */
[----:B-----5:R-:W-:Y:S02]  /*187a0*/  IADD3 R20, P2, R16, R0, RZ ;  /* 0x0000000010147210 */ /* 0x020fe40007f5e0ff */
[----:B0-----:R-:W-:-:S03]  /*187b0*/  LEA.HI.X.SX32 R22, R28, R3, 0x1, P1 ;  /* 0x000000031c167211 */ /* 0x001fc600008f0eff */
[----:B------:R0:W-:Y:S04]  /*187c0*/  STL [R1+0xd1c], R20 ;  /* 0x000d1c1401007387 */ /* 0x0001e80000100800 */
[----:B------:R-:W5:Y:S01]  /*187d0*/  LDL.LU R28, [R1+0xcc] ;  /* 0x0000cc00011c7983 */ /* 0x000f620000300800 */
[----:B0-----:R-:W-:-:S03]  /*187e0*/  IADD3 R20, P1, R15, R0, RZ ;  /* 0x000000000f147210 */ /* 0x001fc60007f3e0ff */
[----:B------:R0:W-:Y:S04]  /*187f0*/  STL [R1+0xcf0], R22 ;  /* 0x000cf01601007387 */ /* 0x0001e80000100800 */
[----:B------:R1:W-:Y:S01]  /*18800*/  STL [R1+0xd24], R20 ;  /* 0x000d241401007387 */ /* 0x0003e20000100800 */
[----:B0-----:R-:W-:-:S03]  /*18810*/  LEA.HI.X.SX32 R22, R29, R3, 0x1, P5 ;  /* 0x000000031d167211 */ /* 0x001fc600028f0eff */
[----:B------:R-:W5:Y:S01]  /*18820*/  LDL.LU R29, [R1+0xc8] ;  /* 0x0000c800011d7983 */ /* 0x000f620000300800 */
[-C--:B------:R-:W-:Y:S02]  /*18830*/  LEA.HI.X.SX32 R19, R19, R3.reuse, 0x1, P4 ;  /* 0x0000000313137211 */ /* 0x080fe400020f0eff */
[----:B-1----:R-:W-:Y:S01]  /*18840*/  IADD3 R20, P5, R14, R0, RZ ;  /* 0x000000000e147210 */ /* 0x002fe20007fbe0ff */
[----:B------:R-:W-:Y:S04]  /*18850*/  STL [R1+0xcf8], R22 ;  /* 0x000cf81601007387 */ /* 0x000fe80000100800 */
[----:B------:R0:W-:Y:S01]  /*18860*/  STL [R1+0xd2c], R20 ;  /* 0x000d2c1401007387 */ /* 0x0001e20000100800 */
[----:B------:R-:W-:-:S03]  /*18870*/  LEA.HI.X.SX32 R17, R17, R3, 0x1, P0 ;  /* 0x0000000311117211 */ /* 0x000fc600000f0eff */
[----:B0-----:R-:W5:Y:S04]  /*18880*/  LDL.LU R20, [R1+0xc4] ;  /* 0x0000c40001147983 */ /* 0x001f680000300800 */
[----:B------:R0:W-:Y:S01]  /*18890*/  STL [R1+0xd00], R19 ;  /* 0x000d001301007387 */ /* 0x0001e20000100800 */
[-C--:B------:R-:W-:Y:S02]  /*188a0*/  IADD3 R22, P4, R13, R0.reuse, RZ ;  /* 0x000000000d167210 */ /* 0x080fe40007f9e0ff */
[----:B0-----:R-:W-:Y:S02]  /*188b0*/  LEA.HI.X.SX32 R19, R2, R3, 0x1, P3 ;  /* 0x0000000302137211 */ /* 0x001fe400018f0eff */
[----:B------:R-:W5:Y:S04]  /*188c0*/  LDL.LU R2, [R1+0xc0] ;  /* 0x0000c00001027983 */ /* 0x000f680000300800 */
[----:B------:R-:W-:Y:S04]  /*188d0*/  STL [R1+0xd34], R22 ;  /* 0x000d341601007387 */ /* 0x000fe80000100800 */
[----:B------:R0:W-:Y:S04]  /*188e0*/  STL [R1+0xd08], R19 ;  /* 0x000d081301007387 */ /* 0x0001e80000100800 */
[----:B0-----:R-:W5:Y:S01]  /*188f0*/  LDL.LU R19, [R1+0xb8] ;  /* 0x0000b80001137983 */ /* 0x001f620000300800 */
[----:B------:R-:W-:-:S05]  /*18900*/  IADD3 R22, P3, R12, R0, RZ ;  /* 0x000000000c167210 */ /* 0x000fca0007f7e0ff */
[----:B------:R0:W-:Y:S04]  /*18910*/  STL [R1+0xd3c], R22 ;  /* 0x000d3c1601007387 */ /* 0x0001e80000100800 */
[----:B------:R1:W-:Y:S01]  /*18920*/  STL [R1+0xd10], R17 ;  /* 0x000d101101007387 */ /* 0x0003e20000100800 */
[----:B0-----:R-:W-:-:S03]  /*18930*/  LEA.HI.X.SX32 R22, R16, R3, 0x1, P2 ;  /* 0x0000000310167211 */ /* 0x001fc600010f0eff */
[----:B-1----:R-:W5:Y:S01]  /*18940*/  LDL.LU R17, [R1+0xac] ;  /* 0x0000ac0001117983 */ /* 0x002f620000300800 */
[----:B------:R-:W-:-:S05]  /*18950*/  IADD3 R23, P0, R6, R0, RZ ;  /* 0x0000000006177210 */ /* 0x000fca0007f1e0ff */
[----:B------:R-:W-:Y:S04]  /*18960*/  STL [R1+0xd44], R23 ;  /* 0x000d441701007387 */ /* 0x000fe80000100800 */
[----:B------:R-:W5:Y:S04]  /*18970*/  LDL.LU R16, [R1+0xa8] ;  /* 0x0000a80001107983 */ /* 0x000f680000300800 */
[----:B------:R0:W-:Y:S02]  /*18980*/  STL [R1+0xd18], R22 ;  /* 0x000d181601007387 */ /* 0x0001e40000100800 */
[----:B0-----:R-:W-:-:S02]  /*18990*/  LEA.HI.X.SX32 R22, R15, R3, 0x1, P1 ;  /* 0x000000030f167211 */ /* 0x001fc400008f0eff */
[----:B------:R-:W-:-:S05]  /*189a0*/  IADD3 R23, P2, R5, R0, RZ ;  /* 0x0000000005177210 */ /* 0x000fca0007f5e0ff */
[----:B------:R0:W-:Y:S04]  /*189b0*/  STL [R1+0xd4c], R23 ;  /* 0x000d4c1701007387 */ /* 0x0001e80000100800 */
[----:B------:R-:W5:Y:S04]  /*189c0*/  LDL.LU R15, [R1+0x94] ;  /* 0x00009400010f7983 */ /* 0x000f680000300800 */
[----:B------:R1:W-:Y:S01]  /*189d0*/  STL [R1+0xd20], R22 ;  /* 0x000d201601007387 */ /* 0x0003e20000100800 */
[----:B0-----:R-:W-:Y:S02]  /*189e0*/  IADD3 R23, P1, R24, R0, RZ ;  /* 0x0000000018177210 */ /* 0x001fe40007f3e0ff */
[----:B-1----:R-:W-:-:S03]  /*189f0*/  LEA.HI.X.SX32 R22, R14, R3, 0x1, P5 ;  /* 0x000000030e167211 */ /* 0x002fc600028f0eff */
[----:B------:R-:W-:Y:S04]  /*18a00*/  STL [R1+0xd54], R23 ;  /* 0x000d541701007387 */ /* 0x000fe80000100800 */
[----:B------:R-:W5:Y:S04]  /*18a10*/  LDL.LU R14, [R1+0x90] ;  /* 0x00009000010e7983 */ /* 0x000f680000300800 */
[----:B------:R0:W-:Y:S02]  /*18a20*/  STL [R1+0xd28], R22 ;  /* 0x000d281601007387 */ /* 0x0001e40000100800 */
[----:B0-----:R-:W-:-:S02]  /*18a30*/  LEA.HI.X.SX32 R22, R13, R3, 0x1, P4 ;  /* 0x000000030d167211 */ /* 0x001fc400020f0eff */
[----:B--2---:R-:W-:-:S05]  /*18a40*/  IADD3 R23, P5, R21, R0, RZ ;  /* 0x0000000015177210 */ /* 0x004fca0007fbe0ff */
[----:B------:R3:W-:Y:S04]  /*18a50*/  STL [R1+0xd5c], R23 ;  /* 0x000d5c1701007387 */ /* 0x0007e80000100800 */
[----:B------:R-:W2:Y:S04]  /*18a60*/  LDL.LU R13, [R1+0x84] ;  /* 0x00008400010d7983 */ /* 0x000ea80000300800 */
[----:B------:R0:W-:Y:S01]  /*18a70*/  STL [R1+0xd30], R22 ;  /* 0x000d301601007387 */ /* 0x0001e20000100800 */
[----:B---3--:R-:W-:Y:S02]  /*18a80*/  IADD3 R23, P4, R11, R0, RZ ;  /* 0x000000000b177210 */ /* 0x008fe40007f9e0ff */
[----:B0-----:R-:W-:-:S03]  /*18a90*/  LEA.HI.X.SX32 R22, R12, R3, 0x1, P3 ;  /* 0x000000030c167211 */ /* 0x001fc600018f0eff */
[----:B------:R-:W-:Y:S04]  /*18aa0*/  STL [R1+0xd64], R23 ;  /* 0x000d641701007387 */ /* 0x000fe80000100800 */
[----:B------:R-:W3:Y:S04]  /*18ab0*/  LDL.LU R12, [R1+0x80] ;  /* 0x00008000010c7983 */ /* 0x000ee80000300800 */
[----:B------:R0:W-:Y:S02]  /*18ac0*/  STL [R1+0xd38], R22 ;  /* 0x000d381601007387 */ /* 0x0001e40000100800 */
[----:B0-----:R-:W-:-:S02]  /*18ad0*/  LEA.HI.X.SX32 R22, R6, R3, 0x1, P0 ;  /* 0x0000000306167211 */ /* 0x001fc400000f0eff */
[----:B------:R-:W3:Y:S01]  /*18ae0*/  LDL.LU R6, [R1+0x7c] ;  /* 0x00007c0001067983 */ /* 0x000ee20000300800 */
[----:B----4-:R-:W-:-:S05]  /*18af0*/  IADD3 R23, P3, R27, R0, RZ ;  /* 0x000000001b177210 */ /* 0x010fca0007f7e0ff */
[----:B------:R-:W-:Y:S04]  /*18b00*/  STL [R1+0xd6c], R23 ;  /* 0x000d6c1701007387 */ /* 0x000fe80000100800 */
[----:B------:R0:W-:Y:S02]  /*18b10*/  STL [R1+0xd40], R22 ;  /* 0x000d401601007387 */ /* 0x0001e40000100800 */
[----:B0-----:R-:W-:Y:S02]  /*18b20*/  LEA.HI.X.SX32 R22, R5, R3, 0x1, P2 ;  /* 0x0000000305167211 */ /* 0x001fe400010f0eff */
[----:B------:R-:W4:Y:S01]  /*18b30*/  LDL.LU R5, [R1+0x78] ;  /* 0x0000780001057983 */ /* 0x000f220000300800 */
[----:B-----5:R-:W-:-:S05]  /*18b40*/  IADD3 R23, P0, R28, R0, RZ ;  /* 0x000000001c177210 */ /* 0x020fca0007f1e0ff */
[----:B------:R0:W-:Y:S04]  /*18b50*/  STL [R1+0xd74], R23 ;  /* 0x000d741701007387 */ /* 0x0001e80000100800 */
[----:B------:R1:W-:Y:S01]  /*18b60*/  STL [R1+0xd48], R22 ;  /* 0x000d481601007387 */ /* 0x0003e20000100800 */
[----:B------:R-:W-:Y:S02]  /*18b70*/  IADD3 R25, P2, R29, R0, RZ ;  /* 0x000000001d197210 */ /* 0x000fe40007f5e0ff */
[----:B0-----:R-:W-:-:S03]  /*18b80*/  LEA.HI.X.SX32 R23, R24, R3, 0x1, P1 ;  /* 0x0000000318177211 */ /* 0x001fc600008f0eff */
[----:B------:R-:W-:Y:S04]  /*18b90*/  STL [R1+0xd7c], R25 ;  /* 0x000d7c1901007387 */ /* 0x000fe80000100800 */
[----:B------:R-:W5:Y:S04]  /*18ba0*/  LDL.LU R24, [R1+0x74] ;  /* 0x0000740001187983 */ /* 0x000f680000300800 */
[----:B------:R0:W-:Y:S01]  /*18bb0*/  STL [R1+0xd50], R23 ;  /* 0x000d501701007387 */ /* 0x0001e20000100800 */
[----:B-1----:R-:W-:Y:S02]  /*18bc0*/  IADD3 R22, P1, R20, R0, RZ ;  /* 0x0000000014167210 */ /* 0x002fe40007f3e0ff */
[----:B0-----:R-:W-:-:S03]  /*18bd0*/  LEA.HI.X.SX32 R23, R21, R3, 0x1, P5 ;  /* 0x0000000315177211 */ /* 0x001fc600028f0eff */
[----:B------:R0:W-:Y:S01]  /*18be0*/  STL [R1+0xd84], R22 ;  /* 0x000d841601007387 */ /* 0x0001e20000100800 */
[----:B------:R-:W-:-:S03]  /*18bf0*/  LEA.HI.X.SX32 R21, R11, R3, 0x1, P4 ;  /* 0x000000030b157211 */ /* 0x000fc600020f0eff */
[----:B------:R-:W-:Y:S04]  /*18c00*/  STL [R1+0xd58], R23 ;  /* 0x000d581701007387 */ /* 0x000fe80000100800 */
[----:B------:R-:W5:Y:S01]  /*18c10*/  LDL.LU R11, [R1+0x70] ;  /* 0x00007000010b7983 */ /* 0x000f620000300800 */
[----:B0-----:R-:W-:-:S05]  /*18c20*/  IADD3 R22, P5, R2, R0, RZ ;  /* 0x0000000002167210 */ /* 0x001fca0007fbe0ff */
[----:B------:R0:W-:Y:S04]  /*18c30*/  STL [R1+0xd8c], R22 ;  /* 0x000d8c1601007387 */ /* 0x0001e80000100800 */
[----:B------:R-:W-:Y:S01]  /*18c40*/  STL [R1+0xd60], R21 ;  /* 0x000d601501007387 */ /* 0x000fe20000100800 */
[----:B0-----:R-:W-:Y:S02]  /*18c50*/  LEA.HI.X.SX32 R22, R27, R3, 0x1, P3 ;  /* 0x000000031b167211 */ /* 0x001fe400018f0eff */
[----:B------:R-:W-:-:S05]  /*18c60*/  IADD3 R23, P4, R19, R0, RZ ;  /* 0x0000000013177210 */ /* 0x000fca0007f9e0ff */
[----:B------:R0:W-:Y:S04]  /*18c70*/  STL [R1+0xd94], R23 ;  /* 0x000d941701007387 */ /* 0x0001e80000100800 */
[----:B------:R-:W5:Y:S04]  /*18c80*/  LDL.LU R27, [R1+0x6c] ;  /* 0x00006c00011b7983 */ /* 0x000f680000300800 */
[----:B------:R1:W-:Y:S01]  /*18c90*/  STL [R1+0xd68], R22 ;  /* 0x000d681601007387 */ /* 0x0003e20000100800 */
[----:B0-----:R-:W-:Y:S02]  /*18ca0*/  LEA.HI.X.SX32 R23, R28, R3, 0x1, P0 ;  /* 0x000000031c177211 */ /* 0x001fe400000f0eff */
[----:B------:R-:W-:-:S05]  /*18cb0*/  IADD3 R21, P3, R17, R0, RZ ;  /* 0x0000000011157210 */ /* 0x000fca0007f7e0ff */
[----:B------:R0:W-:Y:S01]  /*18cc0*/  STL [R1+0xd9c], R21 ;  /* 0x000d9c1501007387 */ /* 0x0001e20000100800 */
[----:B-1----:R-:W-:-:S03]  /*18cd0*/  LEA.HI.X.SX32 R22, R29, R3, 0x1, P2 ;  /* 0x000000031d167211 */ /* 0x002fc600010f0eff */
[----:B------:R-:W-:Y:S04]  /*18ce0*/  STL [R1+0xd70], R23 ;  /* 0x000d701701007387 */ /* 0x000fe80000100800 */
[----:B------:R-:W5:Y:S01]  /*18cf0*/  LDL.LU R28, [R1+0x68] ;  /* 0x00006800011c7983 */ /* 0x000f620000300800 */
[----:B0-----:R-:W-:-:S05]  /*18d00*/  IADD3 R21, P0, R16, R0, RZ ;  /* 0x0000000010157210 */ /* 0x001fca0007f1e0ff */
[----:B------:R-:W-:Y:S04]  /*18d10*/  STL [R1+0xda4], R21 ;  /* 0x000da41501007387 */ /* 0x000fe80000100800 */
[----:B------:R0:W-:Y:S04]  /*18d20*/  STL [R1+0xd78], R22 ;  /* 0x000d781601007387 */ /* 0x0001e80000100800 */
[----:B------:R-:W5:Y:S01]  /*18d30*/  LDL.LU R29, [R1+0x64] ;  /* 0x00006400011d7983 */ /* 0x000f620000300800 */
[----:B0-----:R-:W-:Y:S02]  /*18d40*/  LEA.HI.X.SX32 R22, R20, R3, 0x1, P1 ;  /* 0x0000000314167211 */ /* 0x001fe400008f0eff */
[----:B------:R-:W-:-:S02]  /*18d50*/  IADD3 R21, P2, R15, R0, RZ ;  /* 0x000000000f157210 */ /* 0x000fc40007f5e0ff */
[----:B------:R-:W-:-:S03]  /*18d60*/  LEA.HI.X.SX32 R20, R2, R3, 0x1, P5 ;  /* 0x0000000302147211 */ /* 0x000fc600028f0eff */
[----:B------:R0:W-:Y:S04]  /*18d70*/  STL [R1+0xdac], R21 ;  /* 0x000dac1501007387 */ /* 0x0001e80000100800 */
[----:B------:R-:W-:Y:S04]  /*18d80*/  STL [R1+0xd80], R22 ;  /* 0x000d801601007387 */ /* 0x000fe80000100800 */
[----:B------:R-:W5:Y:S01]  /*18d90*/  LDL.LU R2, [R1+0x60] ;  /* 0x0000600001027983 */ /* 0x000f620000300800 */
[----:B0-----:R-:W-:-:S05]  /*18da0*/  IADD3 R21, P1, R14, R0, RZ ;  /* 0x000000000e157210 */ /* 0x001fca0007f3e0ff */
[----:B------:R0:W-:Y:S04]  /*18db0*/  STL [R1+0xdb4], R21 ;  /* 0x000db41501007387 */ /* 0x0001e80000100800 */
[----:B------:R3:W-:Y:S01]  /*18dc0*/  STL [R1+0xd88], R20 ;  /* 0x000d881401007387 */ /* 0x0007e20000100800 */
[-C--:B0-----:R-:W-:Y:S02]  /*18dd0*/  LEA.HI.X.SX32 R21, R19, R3.reuse, 0x1, P4 ;  /* 0x0000000313157211 */ /* 0x081fe400020f0eff */
[-C--:B------:R-:W-:Y:S02]  /*18de0*/  LEA.HI.X.SX32 R19, R17, R3.reuse, 0x1, P3 ;  /* 0x0000000311137211 */ /* 0x080fe400018f0eff */
[----:B------:R-:W-:Y:S02]  /*18df0*/  LEA.HI.X.SX32 R16, R16, R3, 0x1, P0 ;  /* 0x0000000310107211 */ /* 0x000fe400000f0eff */
[----:B--2---:R-:W-:-:S05]  /*18e00*/  IADD3 R22, P5, R13, R0, RZ ;  /* 0x000000000d167210 */ /* 0x004fca0007fbe0ff */
[----:B------:R-:W-:Y:S04]  /*18e10*/  STL [R1+0xdbc], R22 ;  /* 0x000dbc1601007387 */ /* 0x000fe80000100800 */
[----:B------:R-:W-:Y:S04]  /*18e20*/  STL [R1+0xd90], R21 ;  /* 0x000d901501007387 */ /* 0x000fe80000100800 */
[----:B------:R-:W2:Y:S01]  /*18e30*/  LDL.LU R26, [R1+0x5c] ;  /* 0x00005c00011a7983 */ /* 0x000ea20000300800 */
[----:B---3--:R-:W-:-:S05]  /*18e40*/  IADD3 R20, P4, R12, R0, RZ ;  /* 0x000000000c147210 */ /* 0x008fca0007f9e0ff */
[----:B------:R-:W-:Y:S04]  /*18e50*/  STL [R1+0xdc4], R20 ;  /* 0x000dc41401007387 */ /* 0x000fe80000100800 */
[----:B------:R-:W-:Y:S04]  /*18e60*/  STL [R1+0xd98], R19 ;  /* 0x000d981301007387 */ /* 0x000fe80000100800 */
[----:B------:R-:W3:Y:S01]  /*18e70*/  LDL.LU R25, [R1+0x58] ;  /* 0x0000580001197983 */ /* 0x000ee20000300800 */
[----:B------:R-:W-:-:S05]  /*18e80*/  IADD3 R17, P3, R6, R0, RZ ;  /* 0x0000000006117210 */ /* 0x000fca0007f7e0ff */
[----:B------:R4:W-:Y:S04]  /*18e90*/  STL [R1+0xdcc], R17 ;  /* 0x000dcc1101007387 */ /* 0x0009e80000100800 */
[----:B------:R0:W-:Y:S04]  /*18ea0*/  STL [R1+0xda0], R16 ;  /* 0x000da01001007387 */ /* 0x0001e80000100800 */
[----:B------:R-:W3:Y:S01]  /*18eb0*/  LDL.LU R23, [R1+0x54] ;  /* 0x0000540001177983 */ /* 0x000ee20000300800 */
[----:B----4-:R-:W-:Y:S02]  /*18ec0*/  IADD3 R17, P0, R5, R0, RZ ;  /* 0x0000000005117210 */ /* 0x010fe40007f1e0ff */
[----:B0-----:R-:W-:-:S03]  /*18ed0*/  LEA.HI.X.SX32 R16, R15, R3, 0x1, P2 ;  /* 0x000000030f107211 */ /* 0x001fc600010f0eff */
[----:B------:R-:W-:Y:S04]  /*18ee0*/  STL [R1+0xdd4], R17 ;  /* 0x000dd41101007387 */ /* 0x000fe80000100800 */
[----:B------:R-:W4:Y:S04]  /*18ef0*/  LDL.LU R22, [R1+0x50] ;  /* 0x0000500001167983 */ /* 0x000f280000300800 */
[----:B------:R-:W-:Y:S04]  /*18f00*/  STL [R1+0xda8], R16 ;  /* 0x000da81001007387 */ /* 0x000fe80000100800 */
[----:B------:R-:W4:Y:S01]  /*18f10*/  LDL.LU R21, [R1+0x4c] ;  /* 0x00004c0001157983 */ /* 0x000f220000300800 */
[----:B-----5:R-:W-:-:S05]  /*18f20*/  IADD3 R15, P2, R24, R0, RZ ;  /* 0x00000000180f7210 */ /* 0x020fca0007f5e0ff */
[----:B------:R0:W-:Y:S04]  /*18f30*/  STL [R1+0xddc], R15 ;  /* 0x000ddc0f01007387 */ /* 0x0001e80000100800 */
[----:B------:R-:W5:Y:S01]  /*18f40*/  LDL.LU R20, [R1+0x40] ;  /* 0x0000400001147983 */ /* 0x000f620000300800 */
[----:B------:R-:W-:-:S05]  /*18f50*/  LEA.HI.X.SX32 R14, R14, R3, 0x1, P1 ;  /* 0x000000030e0e7211 */ /* 0x000fca00008f0eff */
[----:B------:R1:W-:Y:S04]  /*18f60*/  STL [R1+0xdb0], R14 ;  /* 0x000db00e01007387 */ /* 0x0003e80000100800 */
[----:B------:R-:W5:Y:S01]  /*18f70*/  LDL.LU R19, [R1+0x3c] ;  /* 0x00003c0001137983 */ /* 0x000f620000300800 */
[----:B0-----:R-:W-:Y:S02]  /*18f80*/  IADD3 R15, P1, R11, R0, RZ ;  /* 0x000000000b0f7210 */ /* 0x001fe40007f3e0ff */
[----:B-1----:R-:W-:-:S03]  /*18f90*/  LEA.HI.X.SX32 R14, R13, R3, 0x1, P5 ;  /* 0x000000030d0e7211 */ /* 0x002fc600028f0eff */
[----:B------:R0:W-:Y:S01]  /*18fa0*/  STL [R1+0xde4], R15 ;  /* 0x000de40f01007387 */ /* 0x0001e20000100800 */
[----:B------:R-:W-:-:S03]  /*18fb0*/  LEA.HI.X.SX32 R12, R12, R3, 0x1, P4 ;  /* 0x000000030c0c7211 */ /* 0x000fc600020f0eff */
[----:B------:R-:W5:Y:S04]  /*18fc0*/  LDL.LU R17, [R1+0x34] ;  /* 0x0000340001117983 */ /* 0x000f680000300800 */
[----:B------:R-:W-:Y:S04]  /*18fd0*/  STL [R1+0xdb8], R14 ;  /* 0x000db80e01007387 */ /* 0x000fe80000100800 */
[----:B------:R-:W5:Y:S01]  /*18fe0*/  LDL.LU R16, [R1+0x28] ;  /* 0x0000280001107983 */ /* 0x000f620000300800 */
[----:B------:R-:W-:Y:S02]  /*18ff0*/  LEA.HI.X.SX32 R6, R6, R3, 0x1, P3 ;  /* 0x0000000306067211 */ /* 0x000fe400018f0eff */
[----:B------:R-:W-:-:S05]  /*19000*/  IADD3 R13, P5, R27, R0, RZ ;  /* 0x000000001b0d7210 */ /* 0x000fca0007fbe0ff */
[----:B------:R1:W-:Y:S04]  /*19010*/  STL [R1+0xdec], R13 ;  /* 0x000dec0d01007387 */ /* 0x0003e80000100800 */
[----:B0-----:R-:W5:Y:S04]  /*19020*/  LDL.LU R15, [R1+0x24] ;  /* 0x00002400010f7983 */ /* 0x001f680000300800 */
[----:B------:R0:W-:Y:S01]  /*19030*/  STL [R1+0xdc0], R12 ;  /* 0x000dc00c01007387 */ /* 0x0001e20000100800 */
[----:B-1----:R-:W-:-:S05]  /*19040*/  IADD3 R13, P4, R28, R0, RZ ;  /* 0x000000001c0d7210 */ /* 0x002fca0007f9e0ff */
[----:B------:R-:W-:Y:S04]  /*19050*/  STL [R1+0xdf4], R13 ;  /* 0x000df40d01007387 */ /* 0x000fe80000100800 */
[----:B------:R-:W5:Y:S04]  /*19060*/  LDL.LU R14, [R1+0x20] ;  /* 0x00002000010e7983 */ /* 0x000f680000300800 */
[----:B------:R1:W-:Y:S01]  /*19070*/  STL [R1+0xdc8], R6 ;  /* 0x000dc80601007387 */ /* 0x0003e20000100800 */
[----:B0-----:R-:W-:Y:S02]  /*19080*/  IADD3 R12, P3, R29, R0, RZ ;  /* 0x000000001d0c7210 */ /* 0x001fe40007f7e0ff */
[----:B------:R-:W-:-:S03]  /*19090*/  LEA.HI.X.SX32 R24, R24, R3, 0x1, P2 ;  /* 0x0000000318187211 */ /* 0x000fc600010f0eff */
[----:B------:R0:W-:Y:S01]  /*190a0*/  STL [R1+0xdfc], R12 ;  /* 0x000dfc0c01007387 */ /* 0x0001e20000100800 */
[----:B-1----:R-:W-:-:S03]  /*190b0*/  LEA.HI.X.SX32 R6, R5, R3, 0x1, P0 ;  /* 0x0000000305067211 */ /* 0x002fc600000f0eff */
[----:B------:R-:W5:Y:S04]  /*190c0*/  LDL.LU R13, [R1+0x1c] ;  /* 0x00001c00010d7983 */ /* 0x000f680000300800 */
[----:B------:R1:W-:Y:S04]  /*190d0*/  STL [R1+0xdd0], R6 ;  /* 0x000dd00601007387 */ /* 0x0003e80000100800 */
[----:B0-----:R-:W5:Y:S01]  /*190e0*/  LDL.LU R12, [R1+0x14] ;  /* 0x00001400010c7983 */ /* 0x001f620000300800 */
[----:B------:R-:W-:-:S05]  /*190f0*/  IADD3 R5, P0, R2, R0, RZ ;  /* 0x0000000002057210 */ /* 0x000fca0007f1e0ff */
[----:B------:R0:W-:Y:S04]  /*19100*/  STL [R1+0xe04], R5 ;  /* 0x000e040501007387 */ /* 0x0001e80000100800 */
[----:B-1----:R-:W5:Y:S01]  /*19110*/  LDL.LU R6, [R1+0x10] ;  /* 0x0000100001067983 */ /* 0x002f620000300800 */
[----:B------:R-:W-:-:S03]  /*19120*/  LEA.HI.X.SX32 R11, R11, R3, 0x1, P1 ;  /* 0x000000030b0b7211 */ /* 0x000fc600008f0eff */
[----:B0-----:R-:W5:Y:S04]  /*19130*/  LDL.LU R5, [R1+0xc] ;  /* 0x00000c0001057983 */ /* 0x001f680000300800 */
[----:B------:R2:W-:Y:S01]  /*19140*/  STL [R1+0xdd8], R24 ;  /* 0x000dd81801007387 */ /* 0x0005e20000100800 */
[-C--:B------:R-:W-:Y:S02]  /*19150*/  LEA.HI.X.SX32 R27, R27, R3.reuse, 0x1, P5 ;  /* 0x000000031b1b7211 */ /* 0x080fe400028f0eff */
[-C--:B------:R-:W-:Y:S02]  /*19160*/  LEA.HI.X.SX32 R28, R28, R3.reuse, 0x1, P4 ;  /* 0x000000031c1c7211 */ /* 0x080fe400020f0eff */
[-C--:B------:R-:W-:Y:S02]  /*19170*/  LEA.HI.X.SX32 R29, R29, R3.reuse, 0x1, P3 ;  /* 0x000000031d1d7211 */ /* 0x080fe400018f0eff */
[----:B------:R-:W-:-:S02]  /*19180*/  LEA.HI.X.SX32 R2, R2, R3, 0x1, P0 ;  /* 0x0000000302027211 */ /* 0x000fc400000f0eff */
[----:B--2---:R-:W-:-:S05]  /*19190*/  IADD3 R24, P2, R26, R0, RZ ;  /* 0x000000001a187210 */ /* 0x004fca0007f5e0ff */
[----:B------:R0:W-:Y:S04]  /*191a0*/  STL [R1+0xe0c], R24 ;  /* 0x000e0c1801007387 */ /* 0x0001e80000100800 */
[----:B0-----:R-:W2:Y:S04]  /*191b0*/  LDL.LU R24, [R1+0x8] ;  /* 0x0000080001187983 */ /* 0x001ea80000300800 */
[----:B------:R3:W-:Y:S02]  /*191c0*/  STL [R1+0xde0], R11 ;  /* 0x000de00b01007387 */ /* 0x0007e40000100800 */
[----:B---3--:R-:W-:-:S05]  /*191d0*/  IADD3 R11, P1, R25, R0, RZ ;  /* 0x00000000190b7210 */ /* 0x008fca0007f3e0ff */
[----:B------:R0:W-:Y:S04]  /*191e0*/  STL [R1+0xe14], R11 ;  /* 0x000e140b01007387 */ /* 0x0001e80000100800 */
[----:B0-----:R-:W3:Y:S04]  /*191f0*/  LDL.LU R11, [R1+0x1060] ;  /* 0x00106000010b7983 */ /* 0x001ee80000300800 */
[----:B------:R0:W-:Y:S02]  /*19200*/  STL [R1+0xde8], R27 ;  /* 0x000de81b01007387 */ /* 0x0001e40000100800 */
[----:B0-----:R-:W-:-:S05]  /*19210*/  IADD3 R27, P5, R23, R0, RZ ;  /* 0x00000000171b7210 */ /* 0x001fca0007fbe0ff */
[----:B------:R0:W-:Y:S04]  /*19220*/  STL [R1+0xe1c], R27 ;  /* 0x000e1c1b01007387 */ /* 0x0001e80000100800 */
[----:B0-----:R-:W3:Y:S04]  /*19230*/  LDL.LU R27, [R1+0x105c] ;  /* 0x00105c00011b7983 */ /* 0x001ee80000300800 */
[----:B------:R4:W-:Y:S02]  /*19240*/  STL [R1+0xdf0], R28 ;  /* 0x000df01c01007387 */ /* 0x0009e40000100800 */
[----:B----4-:R-:W-:-:S05]  /*19250*/  IADD3 R28, P4, R22, R0, RZ ;  /* 0x00000000161c7210 */ /* 0x010fca0007f9e0ff */
[----:B------:R0:W-:Y:S04]  /*19260*/  STL [R1+0xe24], R28 ;  /* 0x000e241c01007387 */ /* 0x0001e80000100800 */
[----:B0-----:R-:W4:Y:S04]  /*19270*/  LDL.LU R28, [R1+0x1058] ;  /* 0x00105800011c7983 */ /* 0x001f280000300800 */
[----:B------:R0:W-:Y:S02]  /*19280*/  STL [R1+0xdf8], R29 ;  /* 0x000df81d01007387 */ /* 0x0001e40000100800 */
[----:B0-----:R-:W-:-:S05]  /*19290*/  IADD3 R29, P3, R21, R0, RZ ;  /* 0x00000000151d7210 */ /* 0x001fca0007f7e0ff */
[----:B------:R0:W-:Y:S04]  /*192a0*/  STL [R1+0xe2c], R29 ;  /* 0x000e2c1d01007387 */ /* 0x0001e80000100800 */
[----:B0-----:R-:W4:Y:S04]  /*192b0*/  LDL.LU R29, [R1+0x1054] ;  /* 0x00105400011d7983 */ /* 0x001f280000300800 */
[----:B------:R5:W-:Y:S02]  /*192c0*/  STL [R1+0xe00], R2 ;  /* 0x000e000201007387 */ /* 0x000be40000100800 */
[----:B-----5:R-:W-:-:S05]  /*192d0*/  IADD3 R2, P0, R20, R0, RZ ;  /* 0x0000000014027210 */ /* 0x020fca0007f1e0ff */
[----:B------:R0:W-:Y:S04]  /*192e0*/  STL [R1+0xe34], R2 ;  /* 0x000e340201007387 */ /* 0x0001e80000100800 */
[----:B0-----:R-:W5:Y:S01]  /*192f0*/  LDL.LU R2, [R1+0x1050] ;  /* 0x0010500001027983 */ /* 0x001f620000300800 */
[----:B------:R-:W-:-:S05]  /*19300*/  LEA.HI.X.SX32 R26, R26, R3, 0x1, P2 ;  /* 0x000000031a1a7211 */ /* 0x000fca00010f0eff */
[----:B------:R0:W-:Y:S01]  /*19310*/  STL [R1+0xe08], R26 ;  /* 0x000e081a01007387 */ /* 0x0001e20000100800 */
[-C--:B------:R-:W-:Y:S02]  /*19320*/  LEA.HI.X.SX32 R25, R25, R3.reuse, 0x1, P1 ;  /* 0x0000000319197211 */ /* 0x080fe400008f0eff */
[----:B------:R-:W-:Y:S02]  /*19330*/  LEA.HI.X.SX32 R23, R23, R3, 0x1, P5 ;  /* 0x0000000317177211 */ /* 0x000fe400028f0eff */
[----:B0-----:R-:W-:-:S05]  /*19340*/  IADD3 R26, P2, R19, R0, RZ ;  /* 0x00000000131a7210 */ /* 0x001fca0007f5e0ff */
[----:B------:R0:W-:Y:S01]  /*19350*/  STL [R1+0xe3c], R26 ;  /* 0x000e3c1a01007387 */ /* 0x0001e20000100800 */
[----:B------:R-:W-:-:S03]  /*19360*/  LEA.HI.X.SX32 R22, R22, R3, 0x1, P4 ;  /* 0x0000000316167211 */ /* 0x000fc600020f0eff */
[----:B------:R1:W-:Y:S01]  /*19370*/  STL [R1+0xe10], R25 ;  /* 0x000e101901007387 */ /* 0x0003e20000100800 */
[-C--:B0-----:R-:W-:Y:S02]  /*19380*/  IADD3 R26, P1, R17, R0.reuse, RZ ;  /* 0x00000000111a7210 */ /* 0x081fe40007f3e0ff */
[----:B-1----:R-:W-:-:S03]  /*19390*/  IADD3 R25, P5, R16, R0, RZ ;  /* 0x0000000010197210 */ /* 0x002fc60007fbe0ff */
[----:B------:R-:W-:Y:S01]  /*193a0*/  STL [R1+0xe44], R26 ;  /* 0x000e441a01007387 */ /* 0x000fe20000100800 */
[----:B------:R-:W-:-:S03]  /*193b0*/  LEA.HI.X.SX32 R21, R21, R3, 0x1, P3 ;  /* 0x0000000315157211 */ /* 0x000fc600018f0eff */
[----:B------:R0:W-:Y:S01]  /*193c0*/  STL [R1+0xe18], R23 ;  /* 0x000e181701007387 */ /* 0x0001e20000100800 */
[----:B------:R-:W-:-:S03]  /*193d0*/  LEA.HI.X.SX32 R20, R20, R3, 0x1, P0 ;  /* 0x0000000314147211 */ /* 0x000fc600000f0eff */
[----:B------:R-:W-:Y:S01]  /*193e0*/  STL [R1+0xe4c], R25 ;  /* 0x000e4c1901007387 */ /* 0x000fe20000100800 */
[----:B0-----:R-:W-:-:S03]  /*193f0*/  IADD3 R23, P4, R15, R0, RZ ;  /* 0x000000000f177210 */ /* 0x001fc60007f9e0ff */
[----:B------:R0:W-:Y:S01]  /*19400*/  STL [R1+0xe20], R22 ;  /* 0x000e201601007387 */ /* 0x0001e20000100800 */
[----:B------:R-:W-:-:S03]  /*19410*/  LEA.HI.X.SX32 R19, R19, R3, 0x1, P2 ;  /* 0x0000000313137211 */ /* 0x000fc600010f0eff */
[----:B------:R-:W-:Y:S04]  /*19420*/  STL [R1+0xeb4], R23 ;  /* 0x000eb41701007387 */ /* 0x000fe80000100800 */
[----:B------:R1:W-:Y:S01]  /*19430*/  STL [R1+0xe28], R21 ;  /* 0x000e281501007387 */ /* 0x0003e20000100800 */
[----:B0-----:R-:W-:Y:S02]  /*19440*/  IADD3 R22, P3, R7, R0, RZ ;  /* 0x0000000007167210 */ /* 0x001fe40007f7e0ff */
[----:B------:R-:W-:-:S03]  /*19450*/  LEA.HI.X.SX32 R17, R17, R3, 0x1, P1 ;  /* 0x0000000311117211 */ /* 0x000fc600008f0eff */
[----:B------:R-:W-:Y:S01]  /*19460*/  STL [R1+0xe54], R22 ;  /* 0x000e541601007387 */ /* 0x000fe20000100800 */
[----:B-1----:R-:W-:-:S03]  /*19470*/  IADD3 R21, P0, R14, R0, RZ ;  /* 0x000000000e157210 */ /* 0x002fc60007f1e0ff */
[----:B------:R0:W-:Y:S01]  /*19480*/  STL [R1+0xe30], R20 ;  /* 0x000e301401007387 */ /* 0x0001e20000100800 */
[----:B------:R-:W-:-:S03]  /*19490*/  LEA.HI.X.SX32 R16, R16, R3, 0x1, P5 ;  /* 0x0000000310107211 */ /* 0x000fc600028f0eff */
[----:B------:R-:W-:Y:S04]  /*194a0*/  STL [R1+0xe5c], R21 ;  /* 0x000e5c1501007387 */ /* 0x000fe80000100800 */
[----:B------:R1:W-:Y:S01]  /*194b0*/  STL [R1+0xe38], R19 ;  /* 0x000e381301007387 */ /* 0x0003e20000100800 */
[----:B0-----:R-:W-:-:S05]  /*194c0*/  IADD3 R20, P2, R13, R0, RZ ;  /* 0x000000000d147210 */ /* 0x001fca0007f5e0ff */
[----:B------:R-:W-:Y:S01]  /*194d0*/  STL [R1+0xe64], R20 ;  /* 0x000e641401007387 */ /* 0x000fe20000100800 */
[----:B-1----:R-:W-:-:S03]  /*194e0*/  IADD3 R19, P1, R12, R0, RZ ;  /* 0x000000000c137210 */ /* 0x002fc60007f3e0ff */
[----:B------:R0:W-:Y:S04]  /*194f0*/  STL [R1+0xe40], R17 ;  /* 0x000e401101007387 */ /* 0x0001e80000100800 */
[----:B------:R1:W-:Y:S04]  /*19500*/  STL [R1+0xe6c], R19 ;  /* 0x000e6c1301007387 */ /* 0x0003e80000100800 */
[----:B------:R1:W-:Y:S01]  /*19510*/  STL [R1+0xe48], R16 ;  /* 0x000e481001007387 */ /* 0x0003e20000100800 */
[-C--:B0-----:R-:W-:Y:S02]  /*19520*/  IADD3 R17, P6, R6, R0.reuse, RZ ;  /* 0x0000000006117210 */ /* 0x081fe40007fde0ff */
[----:B-1----:R-:W-:-:S03]  /*19530*/  IADD3 R19, P5, R5, R0, RZ ;  /* 0x0000000005137210 */ /* 0x002fc60007fbe0ff */
[----:B------:R2:W-:Y:S01]  /*19540*/  STL [R1+0xe74], R17 ;  /* 0x000e741101007387 */ /* 0x0005e20000100800 */
[----:B------:R-:W-:-:S03]  /*19550*/  LEA.HI.X.SX32 R16, R15, R3, 0x1, P4 ;  /* 0x000000030f107211 */ /* 0x000fc600020f0eff */
[----:B------:R-:W-:Y:S01]  /*19560*/  STL [R1+0xe7c], R19 ;  /* 0x000e7c1301007387 */ /* 0x000fe20000100800 */
[----:B------:R-:W-:-:S03]  /*19570*/  LEA.HI.X.SX32 R15, R7, R3, 0x1, P3 ;  /* 0x00000003070f7211 */ /* 0x000fc600018f0eff */
[----:B------:R-:W-:Y:S01]  /*19580*/  STL [R1+0xeb0], R16 ;  /* 0x000eb01001007387 */ /* 0x000fe20000100800 */
[-C--:B------:R-:W-:Y:S02]  /*19590*/  LEA.HI.X.SX32 R7, R14, R3.reuse, 0x1, P0 ;  /* 0x000000030e077211 */ /* 0x080fe400000f0eff */
[-C--:B------:R-:W-:Y:S02]  /*195a0*/  LEA.HI.X.SX32 R14, R13, R3.reuse, 0x1, P2 ;  /* 0x000000030d0e7211 */ /* 0x080fe400010f0eff */
[-C--:B------:R-:W-:Y:S01]  /*195b0*/  LEA.HI.X.SX32 R13, R12, R3.reuse, 0x1, P1 ;  /* 0x000000030c0d7211 */ /* 0x080fe200008f0eff */
[----:B------:R-:W-:Y:S01]  /*195c0*/  IMAD R10, R10, UR6, RZ ;  /* 0x000000060a0a7c24 */ /* 0x000fe2000f8e02ff */
[----:B------:R-:W-:Y:S02]  /*195d0*/  LEA.HI.X.SX32 R5, R5, R3, 0x1, P5 ;  /* 0x0000000305057211 */ /* 0x000fe400028f0eff */
[----:B--2---:R-:W-:-:S05]  /*195e0*/  IADD3 R17, P4, R24, R0, RZ ;  /* 0x0000000018117210 */ /* 0x004fca0007f9e0ff */
[----:B------:R-:W-:Y:S04]  /*195f0*/  STL [R1+0xe84], R17 ;  /* 0x000e841101007387 */ /* 0x000fe80000100800 */
[----:B------:R4:W-:Y:S01]  /*19600*/  STL [R1+0xe50], R15 ;  /* 0x000e500f01007387 */ /* 0x0009e20000100800 */
[-C--:B---3--:R-:W-:Y:S02]  /*19610*/  IADD3 R12, P1, R27, R0.reuse, RZ ;  /* 0x000000001b0c7210 */ /* 0x088fe40007f3e0ff */
[-C--:B----4-:R-:W-:Y:S02]  /*19620*/  IADD3 R15, P0, R29, R0.reuse, RZ ;  /* 0x000000001d0f7210 */ /* 0x090fe40007f1e0ff */
[----:B-----5:R-:W-:-:S05]  /*19630*/  IADD3 R16, P3, R2, R0, RZ ;  /* 0x0000000002107210 */ /* 0x020fca0007f7e0ff */
[----:B------:R-:W-:Y:S04]  /*19640*/  STL [R1+0xe8c], R16 ;  /* 0x000e8c1001007387 */ /* 0x000fe80000100800 */
[----:B------:R0:W-:Y:S04]  /*19650*/  STL [R1+0xe58], R7 ;  /* 0x000e580701007387 */ /* 0x0001e80000100800 */
[----:B------:R-:W-:Y:S01]  /*19660*/  STL [R1+0xe94], R15 ;  /* 0x000e940f01007387 */ /* 0x000fe20000100800 */
[----:B0-----:R-:W-:-:S03]  /*19670*/  IADD3 R7, P2, R28, R0, RZ ;  /* 0x000000001c077210 */ /* 0x001fc60007f5e0ff */
[----:B------:R-:W-:Y:S04]  /*19680*/  STL [R1+0xe60], R14 ;  /* 0x000e600e01007387 */ /* 0x000fe80000100800 */
[----:B------:R0:W-:Y:S04]  /*19690*/  STL [R1+0xe98], R7 ;  /* 0x000e980701007387 */ /* 0x0001e80000100800 */
[----:B------:R-:W-:Y:S01]  /*196a0*/  STL [R1+0xe68], R13 ;  /* 0x000e680d01007387 */ /* 0x000fe20000100800 */
[----:B0-----:R-:W-:Y:S02]  /*196b0*/  LEA.HI.X.SX32 R7, R6, R3, 0x1, P6 ;  /* 0x0000000306077211 */ /* 0x001fe400030f0eff */
[-C--:B------:R-:W-:Y:S01]  /*196c0*/  IADD3 R6, P6, R11, R0.reuse, RZ ;  /* 0x000000000b067210 */ /* 0x080fe20007fde0ff */
[----:B------:R-:W-:Y:S04]  /*196d0*/  STL [R1+0xe9c], R12 ;  /* 0x000e9c0c01007387 */ /* 0x000fe80000100800 */
[----:B------:R0:W-:Y:S04]  /*196e0*/  STL [R1+0xe70], R7 ;  /* 0x000e700701007387 */ /* 0x0001e80000100800 */
[----:B------:R1:W-:Y:S01]  /*196f0*/  STL [R1+0xea0], R6 ;  /* 0x000ea00601007387 */ /* 0x0003e20000100800 */
[----:B0-----:R-:W-:-:S03]  /*19700*/  IADD3 R7, P5, R10, R0, RZ ;  /* 0x000000000a077210 */ /* 0x001fc60007fbe0ff */
[----:B------:R-:W-:Y:S01]  /*19710*/  STL [R1+0xe78], R5 ;  /* 0x000e780501007387 */ /* 0x000fe20000100800 */
[----:B-1----:R-:W-:-:S03]  /*19720*/  LEA.HI.X.SX32 R6, R24, R3, 0x1, P4 ;  /* 0x0000000318067211 */ /* 0x002fc600020f0eff */
[----:B------:R0:W-:Y:S04]  /*19730*/  STL [R1+0xea4], R7 ;  /* 0x000ea40701007387 */ /* 0x0001e80000100800 */
[----:B------:R1:W-:Y:S01]  /*19740*/  STL [R1+0xe80], R6 ;  /* 0x000e800601007387 */ /* 0x0003e20000100800 */
[----:B0-----:R-:W-:-:S03]  /*19750*/  LEA.HI.X.SX32 R7, R2, R3, 0x1, P3 ;  /* 0x0000000302077211 */ /* 0x001fc600018f0eff */
[----:B------:R-:W2:Y:S01]  /*19760*/  LDL.LU R2, [R1+0x104c] ;  /* 0x00104c0001027983 */ /* 0x000ea20000300800 */
[----:B------:R-:W0:Y:S01]  /*19770*/  S2R R24, SR_TID.X ;  /* 0x0000000000187919 */ /* 0x000e220000002100 */
[-C--:B------:R-:W-:Y:S01]  /*19780*/  IADD3 R5, P4, R4, R0.reuse, RZ ;  /* 0x0000000004057210 */ /* 0x080fe20007f9e0ff */
[----:B------:R-:W-:Y:S01]  /*19790*/  IMAD R18, R18, UR6, RZ ;  /* 0x0000000612127c24 */ /* 0x000fe2000f8e02ff */
[----:B-1----:R-:W-:-:S03]  /*197a0*/  IADD3 R6, P3, R8, R0, RZ ;  /* 0x0000000008067210 */ /* 0x002fc60007f7e0ff */
[----:B------:R1:W-:Y:S04]  /*197b0*/  STL [R1+0xea8], R5 ;  /* 0x000ea80501007387 */ /* 0x0003e80000100800 */
[----:B------:R3:W-:Y:S01]  /*197c0*/  STL [R1+0xe88], R7 ;  /* 0x000e880701007387 */ /* 0x0007e20000100800 */
[----:B-1----:R-:W-:-:S03]  /*197d0*/  LEA.HI.X.SX32 R5, R29, R3, 0x1, P0 ;  /* 0x000000031d057211 */ /* 0x002fc600000f0eff */
[----:B------:R-:W4:Y:S01]  /*197e0*/  LDL.LU R29, [R1+0x44c] ;  /* 0x00044c00011d7983 */ /* 0x000f220000300800 */
[----:B------:R-:W-:-:S03]  /*197f0*/  IADD3 R0, P0, R18, R0, RZ ;  /* 0x0000000012007210 */ /* 0x000fc60007f1e0ff */
[----:B------:R-:W-:Y:S04]  /*19800*/  STL [R1+0xeac], R6 ;  /* 0x000eac0601007387 */ /* 0x000fe80000100800 */
[----:B---3--:R-:W3:Y:S04]  /*19810*/  LDL.LU R7, [R1+0x404] ;  /* 0x0004040001077983 */ /* 0x008ee80000300800 */
[----:B------:R1:W-:Y:S04]  /*19820*/  STL [R1+0xe90], R5 ;  /* 0x000e900501007387 */ /* 0x0003e80000100800 */
[----:B------:R-:W5:Y:S01]  /*19830*/  LDL.LU R26, [R1+0x3ec] ;  /* 0x0003ec00011a7983 */ /* 0x000f620000300800 */
[----:B0-----:R-:W-:-:S03]  /*19840*/  SHF.R.U32.HI R14, RZ, 0x5, R24 ;  /* 0x00000005ff0e7819 */ /* 0x001fc60000011618 */
[----:B------:R-:W5:Y:S04]  /*19850*/  LDL.LU R25, [R1+0x3f4] ;  /* 0x0003f40001197983 */ /* 0x000f680000300800 */
[----:B------:R-:W5:Y:S04]  /*19860*/  LDL.LU R23, [R1+0x3f0] ;  /* 0x0003f00001177983 */ /* 0x000f680000300800 */
[----:B------:R0:W-:Y:S01]  /*19870*/  STL [R1+0x760], R0 ;  /* 0x0007600001007387 */ /* 0x0001e20000100800 */
[----:B------:R-:W-:Y:S02]  /*19880*/  SGXT.U32 R14, R14, 0x1 ;  /* 0x000000010e0e781a */ /* 0x000fe40000000000 */
[----:B-1----:R-:W-:-:S02]  /*19890*/  LEA.HI.X.SX32 R5, R27, R3, 0x1, P1 ;  /* 0x000000031b057211 */ /* 0x002fc400008f0eff */
[----:B0-----:R-:W-:Y:S02]  /*198a0*/  LEA.HI.X.SX32 R0, R28, R3, 0x1, P2 ;  /* 0x000000031c007211 */ /* 0x001fe400010f0eff */
[----:B------:R-:W4:Y:S04]  /*198b0*/  LDL.LU R28, [R1+0x440] ;  /* 0x00044000011c7983 */ /* 0x000f280000300800 */
[----:B------:R-:W5:Y:S04]  /*198c0*/  LDL.LU R22, [R1+0x3f8] ;  /* 0x0003f80001167983 */ /* 0x000f680000300800 */
[----:B------:R0:W-:Y:S01]  /*198d0*/  STL [R1+0x748], R0 ;  /* 0x0007480001007387 */ /* 0x0001e20000100800 */
[----:B------:R-:W-:-:S03]  /*198e0*/  IMAD.WIDE R12, R14, UR7, RZ ;  /* 0x000000070e0c7c25 */ /* 0x000fc6000f8e02ff */
[----:B------:R-:W5:Y:S01]  /*198f0*/  LDL.LU R21, [R1+0x3fc] ;  /* 0x0003fc0001157983 */ /* 0x000f620000300800 */
[----:B0-----:R-:W-:-:S03]  /*19900*/  LEA.HI.X.SX32 R0, R11, R3, 0x1, P6 ;  /* 0x000000030b007211 */ /* 0x001fc600030f0eff */
[----:B------:R-:W-:Y:S04]  /*19910*/  STL [R1+0x74c], R5 ;  /* 0x00074c0501007387 */ /* 0x000fe80000100800 */
[----:B------:R-:W5:Y:S04]  /*19920*/  LDL.LU R20, [R1+0x400] ;  /* 0x0004000001147983 */ /* 0x000f680000300800 */
[----:B------:R0:W-:Y:S04]  /*19930*/  STL [R1+0x750], R0 ;  /* 0x0007500001007387 */ /* 0x0001e80000100800 */
[----:B------:R-:W5:Y:S01]  /*19940*/  LDL.LU R19, [R1+0x408] ;  /* 0x0004080001137983 */ /* 0x000f620000300800 */
[----:B0-----:R-:W-:-:S05]  /*19950*/  LEA.HI.X.SX32 R0, R10, R3, 0x1, P5 ;  /* 0x000000030a007211 */ /* 0x001fca00028f0eff */
[----:B------:R0:W-:Y:S04]  /*19960*/  STL [R1+0x754], R0 ;  /* 0x0007540001007387 */ /* 0x0001e80000100800 */
[----:B------:R-:W5:Y:S01]  /*19970*/  LDL.LU R5, [R1+0x410] ;  /* 0x0004100001057983 */ /* 0x000f620000300800 */
[----:B0-----:R-:W-:Y:S02]  /*19980*/  LEA.HI.X.SX32 R0, R4, R3, 0x1, P4 ;  /* 0x0000000304007211 */ /* 0x001fe400020f0eff */
[----:B--2---:R-:W-:-:S05]  /*19990*/  IADD3 R6, P1, R12, R2, RZ ;  /* 0x000000020c067210 */ /* 0x004fca0007f3e0ff */
[----:B------:R0:W-:Y:S04]  /*199a0*/  STL [R1+0x764], R6 ;  /* 0x0007640601007387 */ /* 0x0001e80000100800 */
[----:B------:R-:W2:Y:S04]  /*199b0*/  LDL.LU R4, [R1+0x1048] ;  /* 0x0010480001047983 */ /* 0x000ea80000300800 */
[----:B------:R-:W5:Y:S04]  /*199c0*/  LDL.LU R17, [R1+0x40c] ;  /* 0x00040c0001117983 */ /* 0x000f680000300800 */
[----:B0-----:R-:W5:Y:S01]  /*199d0*/  LDL.LU R6, [R1+0x414] ;  /* 0x0004140001067983 */ /* 0x001f620000300800 */
[----:B------:R-:W-:-:S03]  /*199e0*/  LEA.HI.X.SX32 R8, R8, R3, 0x1, P3 ;  /* 0x0000000308087211 */ /* 0x000fc600018f0eff */
[----:B------:R0:W-:Y:S01]  /*199f0*/  STL [R1+0x758], R0 ;  /* 0x0007580001007387 */ /* 0x0001e20000100800 */
[----:B------:R-:W-:-:S03]  /*19a00*/  LOP3.LUT R27, R14, 0x3e, RZ, 0xfc, !PT ;  /* 0x0000003e0e1b7812 */ /* 0x000fc600078efcff */
[----:B------:R-:W5:Y:S04]  /*19a10*/  LDL.LU R16, [R1+0x41c] ;  /* 0x00041c0001107983 */ /* 0x000f680000300800 */
[----:B------:R-:W-:Y:S01]  /*19a20*/  STL [R1+0x75c], R8 ;  /* 0x00075c0801007387 */ /* 0x000fe20000100800 */
[----:B0-----:R-:W-:-:S03]  /*19a30*/  LEA.HI.X.SX32 R0, R18, R3, 0x1, P0 ;  /* 0x0000000312007211 */ /* 0x001fc600000f0eff */
[----:B------:R-:W5:Y:S01]  /*19a40*/  LDL.LU R15, [R1+0x424] ;  /* 0x00042400010f7983 */ /* 0x000f620000300800 */
[----:B------:R-:W-:-:S03]  /*19a50*/  IMAD R27, R27, UR7, RZ ;  /* 0x000000071b1b7c24 */ /* 0x000fc6000f8e02ff */
[----:B------:R-:W-:Y:S04]  /*19a60*/  STL [R1+0x65c], R0 ;  /* 0x00065c0001007387 */ /* 0x000fe80000100800 */
[----:B------:R-:W5:Y:S01]  /*19a70*/  LDL.LU R14, [R1+0x418] ;  /* 0x00041800010e7983 */ /* 0x000f620000300800 */
[----:B--2---:R-:W-:-:S05]  /*19a80*/  IMAD.X R3, R13, 0x1, R4, P1 ;  /* 0x000000010d037824 */ /* 0x004fca00008e0604 */
[----:B------:R0:W-:Y:S04]  /*19a90*/  STL [R1+0x744], R3 ;  /* 0x0007440301007387 */ /* 0x0001e80000100800 */
[----:B------:R-:W2:Y:S01]  /*19aa0*/  LDL.LU R13, [R1+0x354] ;  /* 0x00035400010d7983 */ /* 0x000ea20000300800 */
[----:B0-----:R-:W-:-:S05]  /*19ab0*/  IADD3 R3, P4, R27, R2, RZ ;  /* 0x000000021b037210 */ /* 0x001fca0007f9e0ff */
[----:B------:R0:W-:Y:S04]  /*19ac0*/  STL [R1+0x664], R3 ;  /* 0x0006640301007387 */ /* 0x0001e80000100800 */
[----:B------:R-:W2:Y:S01]  /*19ad0*/  LDL.LU R12, [R1+0x358] ;  /* 0x00035800010c7983 */ /* 0x000ea20000300800 */
[-C--:B----4-:R-:W-:Y:S02]  /*19ae0*/  IADD3 R8, P5, R28, R2.reuse, RZ ;  /* 0x000000021c087210 */ /* 0x090fe40007fbe0ff */
[----:B0-----:R-:W-:-:S03]  /*19af0*/  IADD3 R3, P3, R29, R2, RZ ;  /* 0x000000021d037210 */ /* 0x001fc60007f7e0ff */
[----:B------:R5:W-:Y:S01]  /*19b00*/  STL [R1+0x66c], R8 ;  /* 0x00066c0801007387 */ /* 0x000be20000100800 */
[----:B---3--:R-:W-:-:S03]  /*19b10*/  IADD3 R10, P1, R7, R2, RZ ;  /* 0x00000002070a7210 */ /* 0x008fc60007f3e0ff */
[----:B------:R0:W-:Y:S01]  /*19b20*/  STL [R1+0x674], R3 ;  /* 0x0006740301007387 */ /* 0x0001e20000100800 */
[----:B-----5:R-:W-:-:S03]  /*19b30*/  IADD3 R8, P0, R26, R2, RZ ;  /* 0x000000021a087210 */ /* 0x020fc60007f1e0ff */
[----:B------:R1:W-:Y:S01]  /*19b40*/  STL [R1+0x67c], R10 ;  /* 0x00067c0a01007387 */ /* 0x0003e20000100800 */
[----:B0-----:R-:W-:-:S03]  /*19b50*/  IADD3 R3, P2, R25, R2, RZ ;  /* 0x0000000219037210 */ /* 0x001fc60007f5e0ff */
[----:B------:R0:W-:Y:S04]  /*19b60*/  STL [R1+0x684], R8 ;  /* 0x0006840801007387 */ /* 0x0001e80000100800 */
[----:B------:R3:W-:Y:S01]  /*19b70*/  STL [R1+0x68c], R3 ;  /* 0x00068c0301007387 */ /* 0x0007e20000100800 */
[----:B-1----:R-:W-:Y:S02]  /*19b80*/  LEA.HI.X.SX32 R10, R27, R4, 0x1, P4 ;  /* 0x000000041b0a7211 */ /* 0x002fe400020f0eff */
[----:B0-----:R-:W-:-:S03]  /*19b90*/  IADD3 R8, P4, R23, R2, RZ ;  /* 0x0000000217087210 */ /* 0x001fc60007f9e0ff */
[----:B------:R0:W-:Y:S01]  /*19ba0*/  STL [R1+0x660], R10 ;  /* 0x0006600a01007387 */ /* 0x0001e20000100800 */
[----:B---3--:R-:W-:-:S03]  /*19bb0*/  LEA.HI.X.SX32 R3, R28, R4, 0x1, P5 ;  /* 0x000000041c037211 */ /* 0x008fc600028f0eff */
[----:B------:R1:W-:Y:S01]  /*19bc0*/  STL [R1+0x694], R8 ;  /* 0x0006940801007387 */ /* 0x0003e20000100800 */
[----:B------:R-:W-:-:S03]  /*19bd0*/  LEA.HI.X.SX32 R7, R7, R4, 0x1, P1 ;  /* 0x0000000407077211 */ /* 0x000fc600008f0eff */
[----:B------:R3:W-:Y:S01]  /*19be0*/  STL [R1+0x668], R3 ;  /* 0x0006680301007387 */ /* 0x0007e20000100800 */
[----:B0-----:R-:W-:Y:S02]  /*19bf0*/  IADD3 R10, P5, R22, R2, RZ ;  /* 0x00000002160a7210 */ /* 0x001fe40007fbe0ff */
[----:B-1----:R-:W-:-:S03]  /*19c00*/  LEA.HI.X.SX32 R8, R29, R4, 0x1, P3 ;  /* 0x000000041d087211 */ /* 0x002fc600018f0eff */
[----:B------:R-:W-:Y:S01]  /*19c10*/  STL [R1+0x69c], R10 ;  /* 0x00069c0a01007387 */ /* 0x000fe20000100800 */
[----:B---3--:R-:W-:-:S03]  /*19c20*/  IADD3 R3, P3, R21, R2, RZ ;  /* 0x0000000215037210 */ /* 0x008fc60007f7e0ff */
[----:B------:R0:W-:Y:S04]  /*19c30*/  STL [R1+0x670], R8 ;  /* 0x0006700801007387 */ /* 0x0001e80000100800 */
[----:B------:R1:W-:Y:S04]  /*19c40*/  STL [R1+0x6a4], R3 ;  /* 0x0006a40301007387 */ /* 0x0003e80000100800 */
[----:B------:R3:W-:Y:S01]  /*19c50*/  STL [R1+0x678], R7 ;  /* 0x0006780701007387 */ /* 0x0007e20000100800 */
[----:B0-----:R-:W-:Y:S02]  /*19c60*/  IADD3 R8, P1, R20, R2, RZ ;  /* 0x0000000214087210 */ /* 0x001fe40007f3e0ff */
[----:B-1----:R-:W-:-:S03]  /*19c70*/  LEA.HI.X.SX32 R3, R26, R4, 0x1, P0 ;  /* 0x000000041a037211 */ /* 0x002fc600000f0eff */
[----:B------:R0:W-:Y:S01]  /*19c80*/  STL [R1+0x6ac], R8 ;  /* 0x0006ac0801007387 */ /* 0x0001e20000100800 */
[----:B---3--:R-:W-:-:S03]  /*19c90*/  IADD3 R7, P0, R19, R2, RZ ;  /* 0x0000000213077210 */ /* 0x008fc60007f1e0ff */
[----:B------:R1:W-:Y:S04]  /*19ca0*/  STL [R1+0x680], R3 ;  /* 0x0006800301007387 */ /* 0x0003e80000100800 */
[----:B------:R3:W-:Y:S01]  /*19cb0*/  STL [R1+0x6b4], R7 ;  /* 0x0006b40701007387 */ /* 0x0007e20000100800 */
[----:B0-----:R-:W-:Y:S02]  /*19cc0*/  LEA.HI.X.SX32 R8, R25, R4, 0x1, P2 ;  /* 0x0000000419087211 */ /* 0x001fe400010f0eff */
[----:B-1----:R-:W-:-:S03]  /*19cd0*/  IADD3 R3, P2, R5, R2, RZ ;  /* 0x0000000205037210 */ /* 0x002fc60007f5e0ff */
[----:B------:R0:W-:Y:S01]  /*19ce0*/  STL [R1+0x688], R8 ;  /* 0x0006880801007387 */ /* 0x0001e20000100800 */
[----:B---3--:R-:W-:-:S03]  /*19cf0*/  LEA.HI.X.SX32 R7, R23, R4, 0x1, P4 ;  /* 0x0000000417077211 */ /* 0x008fc600020f0eff */
        /* <DEDUP_REMOVED lines=12> */
[----:B------:R-:W-:Y:S04]  /*19dc0*/  STL [R1+0x6d4], R3 ;  /* 0x0006d40301007387 */ /* 0x000fe80000100800 */
[----:B------:R1:W-:Y:S01]  /*19dd0*/  STL [R1+0x6a8], R7 ;  /* 0x0006a80701007387 */ /* 0x0003e20000100800 */
[----:B0-----:R-:W-:Y:S02]  /*19de0*/  IADD3 R8, P1, R15, R2, RZ ;  /* 0x000000020f087210 */ /* 0x001fe40007f3e0ff */
[----:B-1----:R-:W-:-:S03]  /*19df0*/  LEA.HI.X.SX32 R7, R19, R4, 0x1, P0 ;  /* 0x0000000413077211 */ /* 0x002fc600000f0eff */
[----:B------:R0:W-:Y:S01]  /*19e00*/  STL [R1+0x6dc], R8 ;  /* 0x0006dc0801007387 */ /* 0x0001e20000100800 */
[----:B------:R-:W-:-:S03]  /*19e10*/  IADD3 R10, P0, R14, R2, RZ ;  /* 0x000000020e0a7210 */ /* 0x000fc60007f1e0ff */
[----:B------:R-:W-:Y:S01]  /*19e20*/  STL [R1+0x6b0], R7 ;  /* 0x0006b00701007387 */ /* 0x000fe20000100800 */
[----:B0-----:R-:W-:-:S03]  /*19e30*/  LEA.HI.X.SX32 R8, R5, R4, 0x1, P2 ;  /* 0x0000000405087211 */ /* 0x001fc600010f0eff */
[----:B------:R0:W-:Y:S04]  /*19e40*/  STL [R1+0x6e4], R10 ;  /* 0x0006e40a01007387 */ /* 0x0001e80000100800 */
[----:B------:R1:W-:Y:S01]  /*19e50*/  STL [R1+0x6b8], R8 ;  /* 0x0006b80801007387 */ /* 0x0003e20000100800 */
[----:B------:R-:W-:Y:S01]  /*19e60*/  IMAD R24, RZ, RZ, -UR7 ;  /* 0x80000007ff187e24 */ /* 0x000fe2000f8e02ff */
[-C--:B0-----:R-:W-:Y:S02]  /*19e70*/  LEA.HI.X.SX32 R10, R17, R4.reuse, 0x1, P4 ;  /* 0x00000004110a7211 */ /* 0x081fe400020f0eff */
[-C--:B-1----:R-:W-:Y:S01]  /*19e80*/  LEA.HI.X.SX32 R8, R6, R4.reuse, 0x1, P5 ;  /* 0x0000000406087211 */ /* 0x082fe200028f0eff */
[----:B------:R-:W-:Y:S01]  /*19e90*/  IMAD R0, R24, 0x2, R9 ;  /* 0x0000000218007824 */ /* 0x000fe200078e0209 */
[----:B------:R-:W-:-:S03]  /*19ea0*/  LEA.HI.X.SX32 R11, R14, R4, 0x1, P0 ;  /* 0x000000040e0b7211 */ /* 0x000fc600000f0eff */
[----:B------:R-:W-:-:S04]  /*19eb0*/  IMAD R3, R24, 0x2, R0 ;  /* 0x0000000218037824 */ /* 0x000fc800078e0200 */
[----:B------:R-:W-:-:S04]  /*19ec0*/  IMAD R5, R24, 0x2, R3 ;  /* 0x0000000218057824 */ /* 0x000fc800078e0203 */
[----:B------:R-:W-:Y:S01]  /*19ed0*/  IMAD R6, R24, 0x2, R5 ;  /* 0x0000000218067824 */ /* 0x000fe200078e0205 */
[----:B--2---:R-:W-:-:S05]  /*19ee0*/  IADD3 R7, P2, R13, R2, RZ ;  /* 0x000000020d077210 */ /* 0x004fca0007f5e0ff */
[----:B------:R0:W-:Y:S04]  /*19ef0*/  STL [R1+0x6ec], R7 ;  /* 0x0006ec0701007387 */ /* 0x0001e80000100800 */
[----:B------:R-:W-:Y:S01]  /*19f00*/  STL [R1+0x6c0], R10 ;  /* 0x0006c00a01007387 */ /* 0x000fe20000100800 */
[----:B0-----:R-:W-:-:S05]  /*19f10*/  IADD3 R7, P4, R12, R2, RZ ;  /* 0x000000020c077210 */ /* 0x001fca0007f9e0ff */
[----:B------:R0:W-:Y:S04]  /*19f20*/  STL [R1+0x6f4], R7 ;  /* 0x0006f40701007387 */ /* 0x0001e80000100800 */
[----:B------:R1:W-:Y:S01]  /*19f30*/  STL [R1+0x6c8], R8 ;  /* 0x0006c80801007387 */ /* 0x0003e20000100800 */
[----:B0-----:R-:W-:Y:S02]  /*19f40*/  IADD3 R7, P5, R9, R2, RZ ;  /* 0x0000000209077210 */ /* 0x001fe40007fbe0ff */
[----:B-1----:R-:W-:-:S03]  /*19f50*/  LEA.HI.X.SX32 R8, R16, R4, 0x1, P3 ;  /* 0x0000000410087211 */ /* 0x002fc600018f0eff */
[----:B------:R-:W-:Y:S01]  /*19f60*/  STL [R1+0x6fc], R7 ;  /* 0x0006fc0701007387 */ /* 0x000fe20000100800 */
[----:B------:R-:W-:-:S03]  /*19f70*/  IADD3 R10, P3, R0, R2, RZ ;  /* 0x00000002000a7210 */ /* 0x000fc60007f7e0ff */
[----:B------:R0:W-:Y:S04]  /*19f80*/  STL [R1+0x6d0], R8 ;  /* 0x0006d00801007387 */ /* 0x0001e80000100800 */
[----:B------:R1:W-:Y:S01]  /*19f90*/  STL [R1+0x704], R10 ;  /* 0x0007040a01007387 */ /* 0x0003e20000100800 */
[-C--:B0-----:R-:W-:Y:S02]  /*19fa0*/  LEA.HI.X.SX32 R8, R15, R4.reuse, 0x1, P1 ;  /* 0x000000040f087211 */ /* 0x081fe400008f0eff */
[----:B-1----:R-:W-:-:S03]  /*19fb0*/  LEA.HI.X.SX32 R10, R13, R4, 0x1, P2 ;  /* 0x000000040d0a7211 */ /* 0x002fc600010f0eff */
[----:B------:R-:W-:Y:S01]  /*19fc0*/  STL [R1+0x6d8], R8 ;  /* 0x0006d80801007387 */ /* 0x000fe20000100800 */
[----:B------:R-:W-:-:S03]  /*19fd0*/  LEA.HI.X.SX32 R9, R9, R4, 0x1, P5 ;  /* 0x0000000409097211 */ /* 0x000fc600028f0eff */
[----:B------:R0:W-:Y:S01]  /*19fe0*/  STL [R1+0x6e0], R11 ;  /* 0x0006e00b01007387 */ /* 0x0001e20000100800 */
[----:B------:R-:W-:-:S03]  /*19ff0*/  IMAD R7, R24, 0x2, R6 ;  /* 0x0000000218077824 */ /* 0x000fc600078e0206 */
[----:B------:R1:W-:Y:S01]  /*1a000*/  STL [R1+0x6e8], R10 ;  /* 0x0006e80a01007387 */ /* 0x0003e20000100800 */
[-C--:B0-----:R-:W-:Y:S02]  /*1a010*/  LEA.HI.X.SX32 R11, R12, R4.reuse, 0x1, P4 ;  /* 0x000000040c0b7211 */ /* 0x081fe400020f0eff */
[----:B-1----:R-:W-:-:S03]  /*1a020*/  LEA.HI.X.SX32 R10, R0, R4, 0x1, P3 ;  /* 0x00000004000a7211 */ /* 0x002fc600018f0eff */
[----:B------:R0:W-:Y:S04]  /*1a030*/  STL [R1+0x6f0], R11 ;  /* 0x0006f00b01007387 */ /* 0x0001e80000100800 */
[----:B------:R1:W-:Y:S01]  /*1a040*/  STL [R1+0x6f8], R9 ;  /* 0x0006f80901007387 */ /* 0x0003e20000100800 */
[----:B------:R-:W-:-:S03]  /*1a050*/  IMAD R8, R24, 0x2, R7 ;  /* 0x0000000218087824 */ /* 0x000fc600078e0207 */
[----:B------:R2:W-:Y:S01]  /*1a060*/  STL [R1+0x700], R10 ;  /* 0x0007000a01007387 */ /* 0x0005e20000100800 */
[-C--:B0-----:R-:W-:Y:S02]  /*1a070*/  IADD3 R11, P1, R5, R2.reuse, RZ ;  /* 0x00000002050b7210 */ /* 0x081fe40007f3e0ff */
[----:B-1----:R-:W-:Y:S02]  /*1a080*/  IADD3 R9, P0, R3, R2, RZ ;  /* 0x0000000203097210 */ /* 0x002fe40007f1e0ff */
[----:B------:R-:W-:Y:S02]  /*1a090*/  LEA.HI.X.SX32 R5, R5, R4, 0x1, P1 ;  /* 0x0000000405057211 */ /* 0x000fe400008f0eff */
[----:B--2---:R-:W-:Y:S02]  /*1a0a0*/  IADD3 R10, P2, R6, R2, RZ ;  /* 0x00000002060a7210 */ /* 0x004fe40007f5e0ff */
[-C--:B------:R-:W-:Y:S01]  /*1a0b0*/  LEA.HI.X.SX32 R3, R3, R4.reuse, 0x1, P0 ;  /* 0x0000000403037211 */ /* 0x080fe200000f0eff */
[----:B------:R0:W-:Y:S01]  /*1a0c0*/  STL [R1+0x70c], R9 ;  /* 0x00070c0901007387 */ /* 0x0001e20000100800 */
[----:B------:R-:W-:Y:S01]  /*1a0d0*/  IMAD R0, R24, 0x2, R8 ;  /* 0x0000000218007824 */ /* 0x000fe200078e0208 */
[----:B------:R-:W-:-:S02]  /*1a0e0*/  LEA.HI.X.SX32 R6, R6, R4, 0x1, P2 ;  /* 0x0000000406067211 */ /* 0x000fc400010f0eff */
[----:B------:R-:W-:Y:S04]  /*1a0f0*/  STL [R1+0x714], R11 ;  /* 0x0007140b01007387 */ /* 0x000fe80000100800 */
[----:B------:R1:W-:Y:S01]  /*1a100*/  STL [R1+0x71c], R10 ;  /* 0x00071c0a01007387 */ /* 0x0003e20000100800 */
[----:B0-----:R-:W-:-:S03]  /*1a110*/  IMAD R9, R24, 0x2, R0 ;  /* 0x0000000218097824 */ /* 0x001fc600078e0200 */
[----:B------:R0:W-:Y:S04]  /*1a120*/  STL [R1+0x708], R3 ;  /* 0x0007080301007387 */ /* 0x0001e80000100800 */
[----:B------:R2:W-:Y:S01]  /*1a130*/  STL [R1+0x710], R5 ;  /* 0x0007100501007387 */ /* 0x0005e20000100800 */
[----:B-1----:R-:W-:-:S03]  /*1a140*/  IADD3 R10, P1, R8, R2, RZ ;  /* 0x00000002080a7210 */ /* 0x002fc60007f3e0ff */
[----:B------:R1:W-:Y:S01]  /*1a150*/  STL [R1+0x718], R6 ;  /* 0x0007180601007387 */ /* 0x0003e20000100800 */
[----:B0-----:R-:W-:Y:S01]  /*1a160*/  IMAD R3, R24, 0x2, R9 ;  /* 0x0000000218037824 */ /* 0x001fe200078e0209 */
[-C--:B--2---:R-:W-:Y:S02]  /*1a170*/  IADD3 R5, P0, R7, R2.reuse, RZ ;  /* 0x0000000207057210 */ /* 0x084fe40007f1e0ff */
[----:B-1----:R-:W-:-:S03]  /*1a180*/  IADD3 R6, P2, R0, R2, RZ ;  /* 0x0000000200067210 */ /* 0x002fc60007f5e0ff */
[----:B------:R0:W-:Y:S04]  /*1a190*/  STL [R1+0x724], R5 ;  /* 0x0007240501007387 */ /* 0x0001e80000100800 */
[----:B------:R1:W-:Y:S04]  /*1a1a0*/  STL [R1+0x72c], R10 ;  /* 0x00072c0a01007387 */ /* 0x0003e80000100800 */
[----:B------:R2:W-:Y:S01]  /*1a1b0*/  STL [R1+0x734], R6 ;  /* 0x0007340601007387 */ /* 0x0005e20000100800 */
[----:B0-----:R-:W-:Y:S01]  /*1a1c0*/  IMAD R5, R24, 0x2, R3 ;  /* 0x0000000218057824 */ /* 0x001fe200078e0203 */
[----:B-1----:R-:W-:-:S02]  /*1a1d0*/  LEA.HI.X.SX32 R10, R7, R4, 0x1, P0 ;  /* 0x00000004070a7211 */ /* 0x002fc400000f0eff */
[-C--:B------:R-:W-:Y:S02]  /*1a1e0*/  LEA.HI.X.SX32 R7, R8, R4.reuse, 0x1, P1 ;  /* 0x0000000408077211 */ /* 0x080fe400008f0eff */
[----:B--2---:R-:W-:Y:S01]  /*1a1f0*/  LEA.HI.X.SX32 R6, R0, R4, 0x1, P2 ;  /* 0x0000000400067211 */ /* 0x004fe200010f0eff */
[----:B------:R-:W-:Y:S01]  /*1a200*/  STL [R1+0x720], R10 ;  /* 0x0007200a01007387 */ /* 0x000fe20000100800 */
[----:B------:R-:W-:Y:S01]  /*1a210*/  IMAD R0, R24, 0x2, R5 ;  /* 0x0000000218007824 */ /* 0x000fe200078e0205 */
[-C--:B------:R-:W-:Y:S02]  /*1a220*/  IADD3 R8, P0, R9, R2.reuse, RZ ;  /* 0x0000000209087210 */ /* 0x080fe40007f1e0ff */
[----:B------:R0:W-:Y:S04]  /*1a230*/  STL [R1+0x728], R7 ;  /* 0x0007280701007387 */ /* 0x0001e80000100800 */
[----:B------:R1:W-:Y:S01]  /*1a240*/  STL [R1+0x730], R6 ;  /* 0x0007300601007387 */ /* 0x0003e20000100800 */
[----:B0-----:R-:W-:-:S02]  /*1a250*/  IADD3 R7, P2, R5, R2, RZ ;  /* 0x0000000205077210 */ /* 0x001fc40007f5e0ff */
[CC--:B-1----:R-:W-:Y:S02]  /*1a260*/  IADD3 R6, P1, R3.reuse, R2.reuse, RZ ;  /* 0x0000000203067210 */ /* 0x0c2fe40007f3e0ff */
[----:B------:R-:W-:Y:S01]  /*1a270*/  IADD3 R2, P3, R0, R2, RZ ;  /* 0x0000000200027210 */ /* 0x000fe20007f7e0ff */
[----:B------:R-:W-:Y:S01]  /*1a280*/  STL [R1+0x738], R8 ;  /* 0x0007380801007387 */ /* 0x000fe20000100800 */
[----:B------:R-:W-:-:S03]  /*1a290*/  LEA.HI.X.SX32 R3, R3, R4, 0x1, P1 ;  /* 0x0000000403037211 */ /* 0x000fc600008f0eff */
[----:B------:R0:W-:Y:S01]  /*1a2a0*/  STL [R1+0x73c], R6 ;  /* 0x00073c0601007387 */ /* 0x0001e20000100800 */
[----:B------:R-:W-:-:S03]  /*1a2b0*/  LEA.HI.X.SX32 R0, R0, R4, 0x1, P3 ;  /* 0x0000000400007211 */ /* 0x000fc600018f0eff */
[----:B------:R-:W-:Y:S04]  /*1a2c0*/  STL [R1+0x740], R7 ;  /* 0x0007400701007387 */ /* 0x000fe80000100800 */
[----:B------:R1:W-:Y:S01]  /*1a2d0*/  STL [R1+0x658], R2 ;  /* 0x0006580201007387 */ /* 0x0003e20000100800 */
[----:B0-----:R-:W-:-:S05]  /*1a2e0*/  LEA.HI.X.SX32 R6, R9, R4, 0x1, P0 ;  /* 0x0000000409067211 */ /* 0x001fca00000f0eff */
[----:B------:R-:W-:Y:S01]  /*1a2f0*/  STL [R1+0x64c], R6 ;  /* 0x00064c0601007387 */ /* 0x000fe20000100800 */
[----:B-1----:R-:W-:-:S03]  /*1a300*/  LEA.HI.X.SX32 R2, R5, R4, 0x1, P2 ;  /* 0x0000000405027211 */ /* 0x002fc600010f0eff */
[----:B------:R-:W-:Y:S04]  /*1a310*/  STL [R1+0x650], R3 ;  /* 0x0006500301007387 */ /* 0x000fe80000100800 */
[----:B------:R-:W-:Y:S04]  /*1a320*/  STL [R1+0x654], R2 ;  /* 0x0006540201007387 */ /* 0x000fe80000100800 */
        /* <DEDUP_REMOVED lines=88> */
[----:B------:R-:W-:-:S02]  /*1a8b0*/  USHF.L.U32 UR7, UR7, 0x6, URZ ;  /* 0x0000000607077899 */ /* 0x000fc4000800063f */
[----:B------:R-:W-:Y:S02]  /*1a8c0*/  ULEA UR6, UR4, UR5, 0x4 ;  /* 0x0000000504067291 */ /* 0x000fe4000f8e203f */
[----:B------:R-:W-:Y:S01]  /*1a8d0*/  USHF.L.U32 UR8, UR8, 0x6, URZ ;  /* 0x0000000608087899 */ /* 0x000fe2000800063f */
[----:B------:R-:W-:Y:S01]  /*1a8e0*/  UMOV UR4, URZ ;  /* 0x0000003f00047c82 */ /* 0x000fe20008000000 */
[----:B------:R-:W-:Y:S01]  /*1a8f0*/  USHF.R.S32.HI UR12, URZ, 0x1f, UR7 ;  /* 0x0000001f3f0c7899 */ /* 0x000fe20008011407 */
[----:B------:R-:W2:Y:S01]  /*1a900*/  LDC R12, c[0x0][0x230] ;  /* 0x00008c00ff0c7b82 */ /* 0x000ea20000000800 */
[----:B------:R1:W-:Y:S01]  /*1a910*/  STL [R1+0x16c], RZ ;  /* 0x00016cff01007387 */ /* 0x0003e20000100800 */
[----:B------:R-:W-:Y:S01]  /*1a920*/  USHF.R.S32.HI UR13, URZ, 0x1f, UR8 ;  /* 0x0000001f3f0d7899 */ /* 0x000fe20008011408 */
[----:B------:R-:W-:Y:S02]  /*1a930*/  ULDC UR9, c[0x0][0x230] ;  /* 0x00008c0000097ab9 */ /* 0x000fe40000000800 */
[----:B------:R1:W-:Y:S04]  /*1a940*/  STL [R1+0x140], RZ ;  /* 0x000140ff01007387 */ /* 0x0003e80000100800 */
[----:B------:R1:W-:Y:S04]  /*1a950*/  STL [R1+0x144], RZ ;  /* 0x000144ff01007387 */ /* 0x0003e80000100800 */
[----:B------:R1:W-:Y:S04]  /*1a960*/  STL [R1+0x148], RZ ;  /* 0x000148ff01007387 */ /* 0x0003e80000100800 */
[----:B------:R1:W-:Y:S04]  /*1a970*/  STL [R1+0x14c], RZ ;  /* 0x00014cff01007387 */ /* 0x0003e80000100800 */
[----:B------:R1:W-:Y:S01]  /*1a980*/  STL [R1+0x120], RZ ;  /* 0x000120ff01007387 */ /* 0x0003e20000100800 */
[----:B--2---:R-:W-:-:S03]  /*1a990*/  VIADD R12, R12, 0x3f ;  /* 0x0000003f0c0c7836 */ /* 0x004fc60000000000 */
[----:B------:R1:W-:Y:S02]  /*1a9a0*/  STL [R1+0x124], RZ ;  /* 0x000124ff01007387 */ /* 0x0003e40000100800 */
[----:B------:R-:W-:Y:S02]  /*1a9b0*/  SHF.R.S32.HI R24, RZ, 0x1f, R12 ;  /* 0x0000001fff187819 */ /* 0x000fe4000001140c */
[----:B------:R1:W-:Y:S02]  /*1a9c0*/  STL [R1+0x128], RZ ;  /* 0x000128ff01007387 */ /* 0x0003e40000100800 */
[----:B------:R-:W-:Y:S02]  /*1a9d0*/  LEA.HI R24, R24, R12, RZ, 0x6 ;  /* 0x0000000c18187211 */ /* 0x000fe400078f30ff */
[----:B------:R1:W-:Y:S02]  /*1a9e0*/  STL [R1+0x12c], RZ ;  /* 0x00012cff01007387 */ /* 0x0003e40000100800 */
[----:B0-----:R-:W-:-:S02]  /*1a9f0*/  SHF.R.S32.HI R0, RZ, 0x6, R24 ;  /* 0x00000006ff007819 */ /* 0x001fc40000011418 */
[----:B------:R-:W2:Y:S04]  /*1aa00*/  LDL R24, [R1+0x240] ;  /* 0x0002400001187983 */ /* 0x000ea80000100800 */
        /* <DEDUP_REMOVED lines=32> */
[----:B--2---:R-:W-:-:S02]  /*1ac10*/  LOP3.LUT R3, R24, 0x8, RZ, 0x3c, !PT ;  /* 0x0000000818037812 */ /* 0x004fc400078e3cff */
[C---:B------:R-:W-:Y:S02]  /*1ac20*/  LOP3.LUT R2, R24.reuse, 0x10, RZ, 0x3c, !PT ;  /* 0x0000001018027812 */ /* 0x040fe400078e3cff */
[----:B-1----:R-:W-:-:S07]  /*1ac30*/  LOP3.LUT R0, R24, 0x18, RZ, 0x3c, !PT ;  /* 0x0000001818007812 */ /* 0x002fce00078e3cff */
.L_x_2:
[----:B0-----:R-:W0:Y:S01]  /*1ac40*/  S2R R8, SR_TID.X ;  /* 0x0000000000087919 */ /* 0x001e220000002100 */
[----:B------:R-:W2:Y:S04]  /*1ac50*/  LDL R3, [R1+0x648] ;  /* 0x0006480001037983 */ /* 0x000ea80000100800 */
[----:B------:R-:W2:Y:S04]  /*1ac60*/  LDL R2, [R1+0x658] ;  /* 0x0006580001027983 */ /* 0x000ea80000100800 */
[----:B------:R-:W3:Y:S04]  /*1ac70*/  LDL R14, [R1+0x654] ;  /* 0x00065400010e7983 */ /* 0x000ee80000100800 */
[----:B------:R-:W4:Y:S01]  /*1ac80*/  LDL R5, [R1+0x740] ;  /* 0x0007400001057983 */ /* 0x000f220000100800 */
[----:B------:R-:W-:-:S03]  /*1ac90*/  UIMAD UR14, UR4, -0x40, UR9 ;  /* 0xffffffc0040e78a4 */ /* 0x000fc6000f8e0209 */
[----:B------:R1:W-:Y:S04]  /*1aca0*/  STL [R1+0x1b98], R24 ;  /* 0x001b981801007387 */ /* 0x0003e80000100800 */
[----:B------:R-:W-:Y:S04]  /*1acb0*/  STL [R1+0x1b94], R25 ;  /* 0x001b941901007387 */ /* 0x000fe80000100800 */
[----:B------:R-:W5:Y:S01]  /*1acc0*/  LDL R12, [R1+0x650] ;  /* 0x00065000010c7983 */ /* 0x000f620000100800 */
[----:B0-----:R-:W-:-:S03]  /*1acd0*/  SHF.R.U32.HI R6, RZ, 0x5, R8 ;  /* 0x00000005ff067819 */ /* 0x001fc60000011608 */
[----:B------:R-:W5:Y:S01]  /*1ace0*/  LDL R11, [R1+0x73c] ;  /* 0x00073c00010b7983 */ /* 0x000f620000100800 */
[----:B------:R-:W-:Y:S02]  /*1acf0*/  SHF.R.U32.HI R8, RZ, 0x5, R8 ;  /* 0x00000005ff087819 */ /* 0x000fe40000011608 */
[----:B------:R-:W-:Y:S02]  /*1ad00*/  SGXT.U32 R6, R6, 0x1 ;  /* 0x000000010606781a */ /* 0x000fe40000000000 */
[----:B------:R-:W-:Y:S02]  /*1ad10*/  SGXT.U32 R8, R8, 0x1 ;  /* 0x000000010808781a */ /* 0x000fe40000000000 */
[----:B------:R-:W-:Y:S02]  /*1ad20*/  LOP3.LUT R9, R6, 0x2, RZ, 0xfc, !PT ;  /* 0x0000000206097812 */ /* 0x000fe400078efcff */
[----:B------:R-:W0:Y:S02]  /*1ad30*/  S2R R6, SR_TID.X ;  /* 0x0000000000067919 */ /* 0x000e240000002100 */
[----:B------:R-:W-:-:S02]  /*1ad40*/  ISETP.GE.AND P0, PT, R9, UR14, PT ;  /* 0x0000000e09007c0c */ /* 0x000fc4000bf06270 */
[C---:B------:R-:W-:Y:S02]  /*1ad50*/  LOP3.LUT R9, R8.reuse, 0x4, RZ, 0xfc, !PT ;  /* 0x0000000408097812 */ /* 0x040fe400078efcff */
[----:B------:R-:W-:Y:S02]  /*1ad60*/  LOP3.LUT R8, R8, 0x6, RZ, 0xfc, !PT ;  /* 0x0000000608087812 */ /* 0x000fe400078efcff */
[----:B------:R-:W-:Y:S02]  /*1ad70*/  ISETP.GE.AND P1, PT, R9, UR14, PT ;  /* 0x0000000e09007c0c */ /* 0x000fe4000bf26270 */
[----:B------:R-:W-:Y:S01]  /*1ad80*/  ISETP.GE.AND P2, PT, R8, UR14, PT ;  /* 0x0000000e08007c0c */ /* 0x000fe2000bf46270 */
[----:B------:R-:W5:Y:S01]  /*1ad90*/  LDL R9, [R1+0x64c] ;  /* 0x00064c0001097983 */ /* 0x000f620000100800 */
[----:B0-----:R-:W-:-:S04]  /*1ada0*/  SHF.R.U32.HI R6, RZ, 0x5, R6 ;  /* 0x00000005ff067819 */ /* 0x001fc80000011606 */
[----:B------:R-:W-:-:S04]  /*1adb0*/  SGXT.U32 R6, R6, 0x1 ;  /* 0x000000010606781a */ /* 0x000fc80000000000 */
[----:B------:R-:W-:-:S04]  /*1adc0*/  LOP3.LUT R8, R6, 0x8, RZ, 0xfc, !PT ;  /* 0x0000000806087812 */ /* 0x000fc800078efcff */
[----:B------:R-:W-:Y:S02]  /*1add0*/  ISETP.GE.AND P3, PT, R8, UR14, PT ;  /* 0x0000000e08007c0c */ /* 0x000fe4000bf66270 */
[----:B------:R-:W5:Y:S01]  /*1ade0*/  LDL R8, [R1+0x738] ;  /* 0x0007380001087983 */ /* 0x000f620000100800 */
[----:B-1----:R-:W-:Y:S02]  /*1adf0*/  PRMT R24, RZ, 0x7610, R24 ;  /* 0x00007610ff187816 */ /* 0x002fe40000000018 */
[----:B------:R-:W-:Y:S02]  /*1ae00*/  PRMT R4, RZ, 0x7610, R4 ;  /* 0x00007610ff047816 */ /* 0x000fe40000000004 */
[----:B------:R-:W-:Y:S02]  /*1ae10*/  PRMT R10, RZ, 0x7610, R10 ;  /* 0x00007610ff0a7816 */ /* 0x000fe4000000000a */
[----:B------:R-:W-:Y:S01]  /*1ae20*/  PRMT R7, RZ, 0x7610, R7 ;  /* 0x00007610ff077816 */ /* 0x000fe20000000007 */
[----:B------:R-:W0:Y:S01]  /*1ae30*/  S2R R6, SR_TID.X ;  /* 0x0000000000067919 */ /* 0x000e220000002100 */
[----:B--2---:R4:W2:Y:S02]  /*1ae40*/  @!P0 LDG.E.U8 R24, desc[UR10][R2.64] ;  /* 0x0000000a02188981 */ /* 0x0048a4000c1e1100 */
[----:B----4-:R-:W-:-:S02]  /*1ae50*/  @!P1 IMAD.MOV.U32 R2, RZ, RZ, R5 ;  /* 0x000000ffff029224 */ /* 0x010fc400078e0005 */
[----:B---3--:R-:W-:Y:S01]  /*1ae60*/  @!P1 IMAD.MOV.U32 R3, RZ, RZ, R14 ;  /* 0x000000ffff039224 */ /* 0x008fe200078e000e */
[----:B0-----:R-:W-:Y:S01]  /*1ae70*/  SHF.R.U32.HI R6, RZ, 0x5, R6 ;  /* 0x00000005ff067819 */ /* 0x001fe20000011606 */
[----:B------:R-:W3:Y:S04]  /*1ae80*/  LDL R5, [R1+0x730] ;  /* 0x0007300001057983 */ /* 0x000ee80000100800 */
[----:B------:R5:W4:Y:S02]  /*1ae90*/  @!P1 LDG.E.U8 R4, desc[UR10][R2.64] ;  /* 0x0000000a02049981 */ /* 0x000b24000c1e1100 */
[----:B-----5:R-:W-:Y:S02]  /*1aea0*/  @!P2 IMAD.MOV.U32 R2, RZ, RZ, R11 ;  /* 0x000000ffff02a224 */ /* 0x020fe400078e000b */
[----:B------:R-:W-:-:S05]  /*1aeb0*/  @!P2 IMAD.MOV.U32 R3, RZ, RZ, R12 ;  /* 0x000000ffff03a224 */ /* 0x000fca00078e000c */
[----:B------:R0:W5:Y:S02]  /*1aec0*/  @!P2 LDG.E.U8 R10, desc[UR10][R2.64] ;  /* 0x0000000a020aa981 */ /* 0x000164000c1e1100 */
[----:B0-----:R-:W-:Y:S02]  /*1aed0*/  @!P3 IMAD.MOV.U32 R3, RZ, RZ, R9 ;  /* 0x000000ffff03b224 */ /* 0x001fe400078e0009 */
[----:B------:R-:W-:-:S05]  /*1aee0*/  @!P3 IMAD.MOV.U32 R2, RZ, RZ, R8 ;  /* 0x000000ffff02b224 */ /* 0x000fca00078e0008 */
[----:B------:R-:W2:Y:S01]  /*1aef0*/  @!P3 LDG.E.U8 R7, desc[UR10][R2.64] ;  /* 0x0000000a0207b981 */ /* 0x000ea2000c1e1100 */
[----:B------:R-:W-:-:S04]  /*1af00*/  SGXT.U32 R6, R6, 0x1 ;  /* 0x000000010606781a */ /* 0x000fc80000000000 */
[----:B------:R-:W-:Y:S02]  /*1af10*/  LOP3.LUT R15, R6, 0xa, RZ, 0xfc, !PT ;  /* 0x0000000a060f7812 */ /* 0x000fe400078efcff */
[----:B------:R-:W0:Y:S02]  /*1af20*/  S2R R6, SR_TID.X ;  /* 0x0000000000067919 */ /* 0x000e240000002100 */
[----:B0-----:R-:W-:-:S04]  /*1af30*/  SHF.R.U32.HI R6, RZ, 0x5, R6 ;  /* 0x00000005ff067819 */ /* 0x001fc80000011606 */
[----:B------:R-:W-:-:S04]  /*1af40*/  SGXT.U32 R6, R6, 0x1 ;  /* 0x000000010606781a */ /* 0x000fc80000000000 */
[C---:B------:R-:W-:Y:S02]  /*1af50*/  LOP3.LUT R14, R6.reuse, 0xc, RZ, 0xfc, !PT ;  /* 0x0000000c060e7812 */ /* 0x040fe400078efcff */
[----:B------:R-:W-:-:S04]  /*1af60*/  LOP3.LUT R6, R6, 0xe, RZ, 0xfc, !PT ;  /* 0x0000000e06067812 */ /* 0x000fc800078efcff */
[----:B------:R-:W-:Y:S02]  /*1af70*/  ISETP.GE.AND P2, PT, R6, UR14, PT ;  /* 0x0000000e06007c0c */ /* 0x000fe4000bf46270 */
[----:B------:R-:W0:Y:S02]  /*1af80*/  S2R R6, SR_TID.X ;  /* 0x0000000000067919 */ /* 0x000e240000002100 */
[----:B0-----:R-:W-:-:S04]  /*1af90*/  SHF.R.U32.HI R8, RZ, 0x5, R6 ;  /* 0x00000005ff087819 */ /* 0x001fc80000011606 */
[----:B------:R-:W-:Y:S01]  /*1afa0*/  SGXT.U32 R8, R8, 0x1 ;  /* 0x000000010808781a */ /* 0x000fe20000000000 */
[----:B----4-:R0:W-:Y:S04]  /*1afb0*/  STL [R1+0xc], R4 ;  /* 0x00000c0401007387 */ /* 0x0101e80000100800 */
[----:B------:R-:W4:Y:S04]  /*1afc0*/  LDL R12, [R1+0x728] ;  /* 0x00072800010c7983 */ /* 0x000f280000100800 */
[----:B------:R-:W4:Y:S04]  /*1afd0*/  LDL R11, [R1+0x72c] ;  /* 0x00072c00010b7983 */ /* 0x000f280000100800 */
[----:B0-----:R-:W4:Y:S04]  /*1afe0*/  LDL R4, [R1+0x734] ;  /* 0x0007340001047983 */ /* 0x001f280000100800 */
[----:B-----5:R0:W-:Y:S04]  /*1aff0*/  STL [R1+0x8], R10 ;  /* 0x0000080a01007387 */ /* 0x0201e80000100800 */
[----:B------:R-:W5:Y:S04]  /*1b000*/  LDL R9, [R1+0x724] ;  /* 0x0007240001097983 */ /* 0x000f680000100800 */
[----:B------:R-:W5:Y:S04]  /*1b010*/  LDL R6, [R1+0x71c] ;  /* 0x00071c0001067983 */ /* 0x000f680000100800 */
[----:B0-----:R-:W5:Y:S04]  /*1b020*/  LDL R10, [R1+0x720] ;  /* 0x00072000010a7983 */ /* 0x001f680000100800 */
[----:B--2---:R0:W-:Y:S04]  /*1b030*/  STL [R1+0x4], R7 ;  /* 0x0000040701007387 */ /* 0x0041e80000100800 */
[----:B------:R-:W-:Y:S01]  /*1b040*/  STL [R1+0x10], R24 ;  /* 0x0000101801007387 */ /* 0x000fe20000100800 */
[----:B0-----:R-:W-:-:S04]  /*1b050*/  LOP3.LUT R7, R8, 0x10, RZ, 0xfc, !PT ;  /* 0x0000001008077812 */ /* 0x001fc800078efcff */
[----:B------:R-:W-:Y:S02]  /*1b060*/  ISETP.GE.AND P3, PT, R7, UR14, PT ;  /* 0x0000000e07007c0c */ /* 0x000fe4000bf66270 */
[----:B------:R-:W2:Y:S01]  /*1b070*/  LDL R7, [R1+0x718] ;  /* 0x0007180001077983 */ /* 0x000ea20000100800 */
[----:B------:R-:W-:Y:S02]  /*1b080*/  ISETP.GE.AND P0, PT, R15, UR14, PT ;  /* 0x0000000e0f007c0c */ /* 0x000fe4000bf06270 */
[----:B------:R-:W-:Y:S02]  /*1b090*/  ISETP.GE.AND P1, PT, R14, UR14, PT ;  /* 0x0000000e0e007c0c */ /* 0x000fe4000bf26270 */
[----:B------:R-:W-:Y:S02]  /*1b0a0*/  PRMT R13, RZ, 0x7610, R13 ;  /* 0x00007610ff0d7816 */ /* 0x000fe4000000000d */
[----:B------:R-:W-:-:S07]  /*1b0b0*/  PRMT R29, RZ, 0x7610, R29 ;  /* 0x00007610ff1d7816 */ /* 0x000fce000000001d */
[----:B---3--:R-:W-:Y:S01]  /*1b0c0*/  @!P0 IMAD.MOV.U32 R3, RZ, RZ, R5 ;  /* 0x000000ffff038224 */ /* 0x008fe200078e0005 */
[----:B------:R-:W-:Y:S01]  /*1b0d0*/  PRMT R28, RZ, 0x7610, R28 ;  /* 0x00007610ff1c7816 */ /* 0x000fe2000000001c */
[----:B------:R-:W3:Y:S01]  /*1b0e0*/  LDL R5, [R1+0x710] ;  /* 0x0007100001057983 */ /* 0x000ee20000100800 */
[----:B------:R-:W-:Y:S01]  /*1b0f0*/  PRMT R27, RZ, 0x7610, R27 ;  /* 0x00007610ff1b7816 */ /* 0x000fe2000000001b */
[----:B----4-:R-:W-:Y:S02]  /*1b100*/  @!P0 IMAD.MOV.U32 R2, RZ, RZ, R4 ;  /* 0x000000ffff028224 */ /* 0x010fe400078e0004 */
[----:B------:R-:W4:Y:S04]  /*1b110*/  LDL R4, [R1+0x714] ;  /* 0x0007140001047983 */ /* 0x000f280000100800 */
[----:B------:R0:W4:Y:S02]  /*1b120*/  @!P0 LDG.E.U8 R13, desc[UR10][R2.64] ;  /* 0x0000000a020d8981 */ /* 0x000124000c1e1100 */
[----:B0-----:R-:W-:-:S02]  /*1b130*/  @!P1 IMAD.MOV.U32 R2, RZ, RZ, R11 ;  /* 0x000000ffff029224 */ /* 0x001fc400078e000b */
[----:B------:R-:W-:-:S05]  /*1b140*/  @!P1 IMAD.MOV.U32 R3, RZ, RZ, R12 ;  /* 0x000000ffff039224 */ /* 0x000fca00078e000c */
[----:B------:R5:W4:Y:S02]  /*1b150*/  @!P1 LDG.E.U8 R29, desc[UR10][R2.64] ;  /* 0x0000000a021d9981 */ /* 0x000b24000c1e1100 */
[----:B-----5:R-:W-:Y:S02]  /*1b160*/  @!P2 IMAD.MOV.U32 R2, RZ, RZ, R9 ;  /* 0x000000ffff02a224 */ /* 0x020fe400078e0009 */
[----:B------:R-:W-:-:S05]  /*1b170*/  @!P2 IMAD.MOV.U32 R3, RZ, RZ, R10 ;  /* 0x000000ffff03a224 */ /* 0x000fca00078e000a */
[----:B------:R0:W5:Y:S02]  /*1b180*/  @!P2 LDG.E.U8 R28, desc[UR10][R2.64] ;  /* 0x0000000a021ca981 */ /* 0x000164000c1e1100 */
[----:B0-----:R-:W-:Y:S02]  /*1b190*/  @!P3 IMAD.MOV.U32 R2, RZ, RZ, R6 ;  /* 0x000000ffff02b224 */ /* 0x001fe400078e0006 */
[----:B--2---:R-:W-:-:S05]  /*1b1a0*/  @!P3 IMAD.MOV.U32 R3, RZ, RZ, R7 ;  /* 0x000000ffff03b224 */ /* 0x004fca00078e0007 */
[----:B------:R3:W2:Y:S01]  /*1b1b0*/  @!P3 LDG.E.U8 R27, desc[UR10][R2.64] ;  /* 0x0000000a021bb981 */ /* 0x0006a2000c1e1100 */
[----:B------:R-:W-:-:S04]  /*1b1c0*/  LOP3.LUT R8, R8, 0x12, RZ, 0xfc, !PT ;  /* 0x0000001208087812 */ /* 0x000fc800078efcff */
[----:B------:R-:W-:Y:S02]  /*1b1d0*/  ISETP.GE.AND P4, PT, R8, UR14, PT ;  /* 0x0000000e08007c0c */ /* 0x000fe4000bf86270 */
[----:B------:R-:W0:Y:S01]  /*1b1e0*/  S2R R8, SR_TID.X ;  /* 0x0000000000087919 */ /* 0x000e220000002100 */
[----:B------:R-:W1:Y:S10]  /*1b1f0*/  S2R R9, SR_TID.X ;  /* 0x0000000000097919 */ /* 0x000e740000002100 */
[----:B---3--:R-:W-:Y:S01]  /*1b200*/  @!P4 IMAD.MOV.U32 R3, RZ, RZ, R5 ;  /* 0x000000ffff03c224 */ /* 0x008fe200078e0005 */
[----:B0-----:R-:W-:-:S02]  /*1b210*/  SHF.R.U32.HI R11, RZ, 0x5, R8 ;  /* 0x00000005ff0b7819 */ /* 0x001fc40000011608 */
[----:B------:R-:W-:Y:S02]  /*1b220*/  SHF.R.U32.HI R8, RZ, 0x5, R8 ;  /* 0x00000005ff087819 */ /* 0x000fe40000011608 */
[----:B------:R-:W-:Y:S02]  /*1b230*/  SGXT.U32 R11, R11, 0x1 ;  /* 0x000000010b0b781a */ /* 0x000fe40000000000 */
[----:B------:R-:W-:Y:S02]  /*1b240*/  SGXT.U32 R8, R8, 0x1 ;  /* 0x000000010808781a */ /* 0x000fe40000000000 */
[----:B------:R-:W-:Y:S02]  /*1b250*/  LOP3.LUT R11, R11, 0x14, RZ, 0xfc, !PT ;  /* 0x000000140b0b7812 */ /* 0x000fe400078efcff */
[----:B------:R-:W-:Y:S02]  /*1b260*/  LOP3.LUT R8, R8, 0x16, RZ, 0xfc, !PT ;  /* 0x0000001608087812 */ /* 0x000fe400078efcff */
[----:B------:R-:W-:-:S02]  /*1b270*/  ISETP.GE.AND P0, PT, R11, UR14, PT ;  /* 0x0000000e0b007c0c */ /* 0x000fc4000bf06270 */
[----:B------:R-:W-:Y:S02]  /*1b280*/  ISETP.GE.AND P1, PT, R8, UR14, PT ;  /* 0x0000000e08007c0c */ /* 0x000fe4000bf26270 */
[----:B-1----:R-:W-:-:S04]  /*1b290*/  SHF.R.U32.HI R6, RZ, 0x5, R9 ;  /* 0x00000005ff067819 */ /* 0x002fc80000011609 */
[----:B------:R-:W-:-:S04]  /*1b2a0*/  SGXT.U32 R6, R6, 0x1 ;  /* 0x000000010606781a */ /* 0x000fc80000000000 */
[----:B------:R-:W-:Y:S01]  /*1b2b0*/  LOP3.LUT R10, R6, 0x18, RZ, 0xfc, !PT ;  /* 0x00000018060a7812 */ /* 0x000fe200078efcff */
[----:B----4-:R-:W-:Y:S01]  /*1b2c0*/  @!P4 IMAD.MOV.U32 R2, RZ, RZ, R4 ;  /* 0x000000ffff02c224 */ /* 0x010fe200078e0004 */
[----:B------:R-:W-:Y:S04]  /*1b2d0*/  STL [R1+0x1b7c], R29 ;  /* 0x001b7c1d01007387 */ /* 0x000fe80000100800 */
[----:B-----5:R-:W-:Y:S04]  /*1b2e0*/  STL [R1+0x1b80], R28 ;  /* 0x001b801c01007387 */ /* 0x020fe80000100800 */
[----:B------:R0:W-:Y:S04]  /*1b2f0*/  STL [R1], R13 ;  /* 0x0000000d01007387 */ /* 0x0001e80000100800 */
[----:B------:R-:W3:Y:S04]  /*1b300*/  LDL R12, [R1+0x70c] ;  /* 0x00070c00010c7983 */ /* 0x000ee80000100800 */
[----:B0-----:R-:W4:Y:S04]  /*1b310*/  LDL R13, [R1+0x708] ;  /* 0x00070800010d7983 */ /* 0x001f280000100800 */
[----:B--2---:R-:W-:Y:S04]  /*1b320*/  STL [R1+0x1b90], R27 ;  /* 0x001b901b01007387 */ /* 0x004fe80000100800 */
[----:B------:R-:W2:Y:S04]  /*1b330*/  LDL R11, [R1+0x700] ;  /* 0x00070000010b7983 */ /* 0x000ea80000100800 */
[----:B------:R-:W5:Y:S04]  /*1b340*/  LDL R4, [R1+0x704] ;  /* 0x0007040001047983 */ /* 0x000f680000100800 */
[----:B------:R-:W5:Y:S04]  /*1b350*/  LDL R8, [R1+0x6f8] ;  /* 0x0006f80001087983 */ /* 0x000f680000100800 */
[----:B------:R-:W5:Y:S04]  /*1b360*/  LDL R5, [R1+0x6fc] ;  /* 0x0006fc0001057983 */ /* 0x000f680000100800 */
[----:B------:R-:W5:Y:S04]  /*1b370*/  LDL R7, [R1+0x6f0] ;  /* 0x0006f00001077983 */ /* 0x000f680000100800 */
[----:B------:R-:W5:Y:S01]  /*1b380*/  LDL R6, [R1+0x6f4] ;  /* 0x0006f40001067983 */ /* 0x000f620000100800 */
[----:B------:R-:W-:-:S02]  /*1b390*/  PRMT R26, RZ, 0x7610, R26 ;  /* 0x00007610ff1a7816 */ /* 0x000fc4000000001a */
[----:B------:R-:W-:Y:S02]  /*1b3a0*/  ISETP.GE.AND P2, PT, R10, UR14, PT ;  /* 0x0000000e0a007c0c */ /* 0x000fe4000bf46270 */
[----:B------:R-:W-:Y:S02]  /*1b3b0*/  PRMT R20, RZ, 0x7610, R20 ;  /* 0x00007610ff147816 */ /* 0x000fe40000000014 */
[----:B------:R3:W5:Y:S01]  /*1b3c0*/  @!P4 LDG.E.U8 R26, desc[UR10][R2.64] ;  /* 0x0000000a021ac981 */ /* 0x000762000c1e1100 */
[----:B------:R-:W-:Y:S02]  /*1b3d0*/  PRMT R17, RZ, 0x7610, R17 ;  /* 0x00007610ff117816 */ /* 0x000fe40000000011 */
[----:B------:R-:W-:Y:S02]  /*1b3e0*/  PRMT R16, RZ, 0x7610, R16 ;  /* 0x00007610ff107816 */ /* 0x000fe40000000010 */
[----:B------:R-:W-:-:S04]  /*1b3f0*/  SHF.R.U32.HI R9, RZ, 0x5, R9 ;  /* 0x00000005ff097819 */ /* 0x000fc80000011609 */
[----:B------:R-:W-:-:S04]  /*1b400*/  SGXT.U32 R9, R9, 0x1 ;  /* 0x000000010909781a */ /* 0x000fc80000000000 */
[----:B------:R-:W-:-:S04]  /*1b410*/  LOP3.LUT R14, R9, 0x1a, RZ, 0xfc, !PT ;  /* 0x0000001a090e7812 */ /* 0x000fc800078efcff */
[----:B------:R-:W-:Y:S02]  /*1b420*/  ISETP.GE.AND P3, PT, R14, UR14, PT ;  /* 0x0000000e0e007c0c */ /* 0x000fe4000bf66270 */
[----:B------:R-:W-:Y:S01]  /*1b430*/  PRMT R0, RZ, 0x7610, R0 ;  /* 0x00007610ff007816 */ /* 0x000fe20000000000 */
[----:B---3--:R-:W-:Y:S02]  /*1b440*/  @!P0 IMAD.MOV.U32 R2, RZ, RZ, R12 ;  /* 0x000000ffff028224 */ /* 0x008fe400078e000c */
[----:B----4-:R-:W-:-:S05]  /*1b450*/  @!P0 IMAD.MOV.U32 R3, RZ, RZ, R13 ;  /* 0x000000ffff038224 */ /* 0x010fca00078e000d */
[----:B------:R2:W3:Y:S02]  /*1b460*/  @!P0 LDG.E.U8 R20, desc[UR10][R2.64] ;  /* 0x0000000a02148981 */ /* 0x0004e4000c1e1100 */
[----:B--2---:R-:W-:Y:S02]  /*1b470*/  @!P1 IMAD.MOV.U32 R3, RZ, RZ, R11 ;  /* 0x000000ffff039224 */ /* 0x004fe400078e000b */
[----:B-----5:R-:W-:-:S05]  /*1b480*/  @!P1 IMAD.MOV.U32 R2, RZ, RZ, R4 ;  /* 0x000000ffff029224 */ /* 0x020fca00078e0004 */
[----:B------:R0:W2:Y:S02]  /*1b490*/  @!P1 LDG.E.U8 R17, desc[UR10][R2.64] ;  /* 0x0000000a02119981 */ /* 0x0000a4000c1e1100 */
[----:B0-----:R-:W-:Y:S02]  /*1b4a0*/  @!P2 IMAD.MOV.U32 R2, RZ, RZ, R5 ;  /* 0x000000ffff02a224 */ /* 0x001fe400078e0005 */
[----:B------:R-:W-:-:S05]  /*1b4b0*/  @!P2 IMAD.MOV.U32 R3, RZ, RZ, R8 ;  /* 0x000000ffff03a224 */ /* 0x000fca00078e0008 */
[----:B------:R0:W4:Y:S02]  /*1b4c0*/  @!P2 LDG.E.U8 R16, desc[UR10][R2.64] ;  /* 0x0000000a0210a981 */ /* 0x000124000c1e1100 */
[----:B0-----:R-:W-:Y:S02]  /*1b4d0*/  @!P3 IMAD.MOV.U32 R2, RZ, RZ, R6 ;  /* 0x000000ffff02b224 */ /* 0x001fe400078e0006 */
[----:B------:R-:W-:-:S05]  /*1b4e0*/  @!P3 IMAD.MOV.U32 R3, RZ, RZ, R7 ;  /* 0x000000ffff03b224 */ /* 0x000fca00078e0007 */
[----:B------:R-:W5:Y:S01]  /*1b4f0*/  @!P3 LDG.E.U8 R0, desc[UR10][R2.64] ;  /* 0x0000000a0200b981 */ /* 0x000f62000c1e1100 */
[----:B------:R-:W0:Y:S01]  /*1b500*/  S2R R9, SR_TID.X ;  /* 0x0000000000097919 */ /* 0x000e220000002100 */
[----:B------:R-:W1:Y:S01]  /*1b510*/  S2R R4, SR_TID.X ;  /* 0x0000000000047919 */ /* 0x000e620000002100 */
[----:B0-----:R-:W-:-:S04]  /*1b520*/  SHF.R.U32.HI R9, RZ, 0x5, R9 ;  /* 0x00000005ff097819 */ /* 0x001fc80000011609 */
[----:B------:R-:W-:Y:S02]  /*1b530*/  SGXT.U32 R9, R9, 0x1 ;  /* 0x000000010909781a */ /* 0x000fe40000000000 */
[----:B-1----:R-:W-:Y:S02]  /*1b540*/  SHF.R.U32.HI R4, RZ, 0x5, R4 ;  /* 0x00000005ff047819 */ /* 0x002fe40000011604 */
[----:B------:R-:W-:Y:S02]  /*1b550*/  LOP3.LUT R12, R9, 0x1c, RZ, 0xfc, !PT ;  /* 0x0000001c090c7812 */ /* 0x000fe400078efcff */
[----:B------:R-:W0:Y:S01]  /*1b560*/  S2R R9, SR_TID.X ;  /* 0x0000000000097919 */ /* 0x000e220000002100 */
[----:B------:R-:W-:-:S04]  /*1b570*/  SGXT.U32 R4, R4, 0x1 ;  /* 0x000000010404781a */ /* 0x000fc80000000000 */
[----:B------:R-:W-:-:S04]  /*1b580*/  LOP3.LUT R8, R4, 0x20, RZ, 0xfc, !PT ;  /* 0x0000002004087812 */ /* 0x000fc800078efcff */
[----:B------:R-:W-:Y:S02]  /*1b590*/  ISETP.GE.AND P2, PT, R8, UR14, PT ;  /* 0x0000000e08007c0c */ /* 0x000fe4000bf46270 */
[----:B------:R-:W1:Y:S01]  /*1b5a0*/  S2R R8, SR_TID.X ;  /* 0x0000000000087919 */ /* 0x000e620000002100 */
[----:B0-----:R-:W-:-:S04]  /*1b5b0*/  SHF.R.U32.HI R9, RZ, 0x5, R9 ;  /* 0x00000005ff097819 */ /* 0x001fc80000011609 */
[----:B------:R-:W-:-:S04]  /*1b5c0*/  SGXT.U32 R9, R9, 0x1 ;  /* 0x000000010909781a */ /* 0x000fc80000000000 */
[----:B------:R-:W-:-:S04]  /*1b5d0*/  LOP3.LUT R9, R9, 0x1e, RZ, 0xfc, !PT ;  /* 0x0000001e09097812 */ /* 0x000fc800078efcff */
[----:B------:R-:W-:Y:S02]  /*1b5e0*/  ISETP.GE.AND P1, PT, R9, UR14, PT ;  /* 0x0000000e09007c0c */ /* 0x000fe4000bf26270 */
[--C-:B-1----:R-:W-:Y:S02]  /*1b5f0*/  SHF.R.U32.HI R9, RZ, 0x5, R8.reuse ;  /* 0x00000005ff097819 */ /* 0x102fe40000011608 */
[----:B------:R-:W-:Y:S02]  /*1b600*/  SHF.R.U32.HI R8, RZ, 0x5, R8 ;  /* 0x00000005ff087819 */ /* 0x000fe40000011608 */
[----:B------:R-:W-:Y:S02]  /*1b610*/  SGXT.U32 R9, R9, 0x1 ;  /* 0x000000010909781a */ /* 0x000fe40000000000 */
[----:B------:R-:W-:Y:S02]  /*1b620*/  SGXT.U32 R8, R8, 0x1 ;  /* 0x000000010808781a */ /* 0x000fe40000000000 */
[----:B------:R-:W-:-:S02]  /*1b630*/  LOP3.LUT R9, R9, 0x22, RZ, 0xfc, !PT ;  /* 0x0000002209097812 */ /* 0x000fc400078efcff */
[----:B------:R-:W-:Y:S02]  /*1b640*/  LOP3.LUT R11, R8, 0x24, RZ, 0xfc, !PT ;  /* 0x00000024080b7812 */ /* 0x000fe400078efcff */
[----:B------:R-:W-:Y:S02]  /*1b650*/  ISETP.GE.AND P3, PT, R9, UR14, PT ;  /* 0x0000000e09007c0c */ /* 0x000fe4000bf66270 */
[----:B------:R-:W-:Y:S01]  /*1b660*/  ISETP.GE.AND P0, PT, R12, UR14, PT ;  /* 0x0000000e0c007c0c */ /* 0x000fe2000bf06270 */
[----:B---3--:R-:W-:Y:S04]  /*1b670*/  STL [R1+0x1b8c], R20 ;  /* 0x001b8c1401007387 */ /* 0x008fe80000100800 */
[----:B------:R-:W3:Y:S04]  /*1b680*/  LDL R5, [R1+0x6e8] ;  /* 0x0006e80001057983 */ /* 0x000ee80000100800 */
[----:B------:R-:W3:Y:S04]  /*1b690*/  LDL R4, [R1+0x6ec] ;  /* 0x0006ec0001047983 */ /* 0x000ee80000100800 */
[----:B----4-:R0:W-:Y:S04]  /*1b6a0*/  STL [R1+0x1b84], R16 ;  /* 0x001b841001007387 */ /* 0x0101e80000100800 */
[----:B------:R-:W4:Y:S04]  /*1b6b0*/  LDL R7, [R1+0x6e0] ;  /* 0x0006e00001077983 */ /* 0x000f280000100800 */
[----:B------:R-:W4:Y:S04]  /*1b6c0*/  LDL R6, [R1+0x6e4] ;  /* 0x0006e40001067983 */ /* 0x000f280000100800 */
[----:B------:R-:W2:Y:S04]  /*1b6d0*/  LDL R15, [R1+0x6dc] ;  /* 0x0006dc00010f7983 */ /* 0x000ea80000100800 */
[----:B0-----:R-:W2:Y:S04]  /*1b6e0*/  LDL R16, [R1+0x6d8] ;  /* 0x0006d80001107983 */ /* 0x001ea80000100800 */
[----:B-----5:R0:W-:Y:S04]  /*1b6f0*/  STL [R1+0x1b88], R0 ;  /* 0x001b880001007387 */ /* 0x0201e80000100800 */
[----:B------:R-:W5:Y:S04]  /*1b700*/  LDL R9, [R1+0x6d0] ;  /* 0x0006d00001097983 */ /* 0x000f680000100800 */
[----:B------:R-:W5:Y:S04]  /*1b710*/  LDL R8, [R1+0x6d4] ;  /* 0x0006d40001087983 */ /* 0x000f680000100800 */
[----:B------:R-:W5:Y:S04]  /*1b720*/  LDL R13, [R1+0x6c8] ;  /* 0x0006c800010d7983 */ /* 0x000f680000100800 */
[----:B------:R-:W5:Y:S04]  /*1b730*/  LDL R12, [R1+0x6cc] ;  /* 0x0006cc00010c7983 */ /* 0x000f680000100800 */
[----:B0-----:R-:W5:Y:S01]  /*1b740*/  LDL R0, [R1+0x6c4] ;  /* 0x0006c40001007983 */ /* 0x001f620000100800 */
[----:B------:R-:W-:-:S02]  /*1b750*/  ISETP.GE.AND P4, PT, R11, UR14, PT ;  /* 0x0000000e0b007c0c */ /* 0x000fc4000bf86270 */
[----:B------:R-:W0:Y:S01]  /*1b760*/  S2R R11, SR_TID.X ;  /* 0x00000000000b7919 */ /* 0x000e220000002100 */
[----:B------:R-:W1:Y:S01]  /*1b770*/  S2R R14, SR_TID.X ;  /* 0x00000000000e7919 */ /* 0x000e620000002100 */
[----:B------:R-:W-:Y:S02]  /*1b780*/  PRMT R2, RZ, 0x7610, R2 ;  /* 0x00007610ff027816 */ /* 0x000fe40000000002 */
[----:B------:R-:W-:Y:S01]  /*1b790*/  PRMT R3, RZ, 0x7610, R3 ;  /* 0x00007610ff037816 */ /* 0x000fe20000000003 */
[----:B------:R-:W5:Y:S01]  /*1b7a0*/  S2R R10, SR_TID.X ;  /* 0x00000000000a7919 */ /* 0x000f620000002100 */
[----:B------:R-:W5:Y:S04]  /*1b7b0*/  LDL R20, [R1+0x6b8] ;  /* 0x0006b80001147983 */ /* 0x000f680000100800 */
[----:B------:R-:W5:Y:S04]  /*1b7c0*/  LDL R28, [R1+0x744] ;  /* 0x00074400011c7983 */ /* 0x000f680000100800 */
[----:B------:R-:W5:Y:S01]  /*1b7d0*/  LDL R27, [R1+0x688] ;  /* 0x00068800011b7983 */ /* 0x000f620000100800 */
[----:B0-----:R-:W-:-:S04]  /*1b7e0*/  SHF.R.U32.HI R11, RZ, 0x5, R11 ;  /* 0x00000005ff0b7819 */ /* 0x001fc8000001160b */
[----:B------:R-:W-:Y:S02]  /*1b7f0*/  SGXT.U32 R11, R11, 0x1 ;  /* 0x000000010b0b781a */ /* 0x000fe40000000000 */
[----:B-1----:R-:W-:Y:S02]  /*1b800*/  SHF.R.U32.HI R14, RZ, 0x5, R14 ;  /* 0x00000005ff0e7819 */ /* 0x002fe4000001160e */
[----:B------:R-:W-:Y:S02]  /*1b810*/  LOP3.LUT R11, R11, 0x26, RZ, 0xfc, !PT ;  /* 0x000000260b0b7812 */ /* 0x000fe400078efcff */
[----:B------:R-:W-:-:S04]  /*1b820*/  SGXT.U32 R14, R14, 0x1 ;  /* 0x000000010e0e781a */ /* 0x000fc80000000000 */
[----:B------:R-:W-:Y:S01]  /*1b830*/  LOP3.LUT R14, R14, 0x28, RZ, 0xfc, !PT ;  /* 0x000000280e0e7812 */ /* 0x000fe200078efcff */
[----:B---3--:R-:W3:Y:S01]  /*1b840*/  @!P0 LDG.E.U8 R2, desc[UR10][R4.64] ;  /* 0x0000000a04028981 */ /* 0x008ee2000c1e1100 */
[----:B------:R-:W-:-:S03]  /*1b850*/  ISETP.GE.AND P0, PT, R11, UR14, PT ;  /* 0x0000000e0b007c0c */ /* 0x000fc6000bf06270 */
[----:B------:R-:W3:Y:S04]  /*1b860*/  LDL R11, [R1+0x6c0] ;  /* 0x0006c000010b7983 */ /* 0x000ee80000100800 */
[----:B----4-:R2:W4:Y:S01]  /*1b870*/  @!P1 LDG.E.U8 R3, desc[UR10][R6.64] ;  /* 0x0000000a06039981 */ /* 0x010522000c1e1100 */
[----:B------:R-:W-:Y:S01]  /*1b880*/  ISETP.GE.AND P1, PT, R14, UR14, PT ;  /* 0x0000000e0e007c0c */ /* 0x000fe2000bf26270 */
[----:B--2---:R-:W-:Y:S02]  /*1b890*/  @!P2 IMAD.MOV.U32 R6, RZ, RZ, R15 ;  /* 0x000000ffff06a224 */ /* 0x004fe400078e000f */
[----:B------:R-:W2:Y:S01]  /*1b8a0*/  LDL R15, [R1+0x6bc] ;  /* 0x0006bc00010f7983 */ /* 0x000ea20000100800 */
[----:B------:R-:W0:Y:S01]  /*1b8b0*/  S2R R14, SR_TID.X ;  /* 0x00000000000e7919 */ /* 0x000e220000002100 */
[----:B------:R-:W-:Y:S01]  /*1b8c0*/  PRMT R4, RZ, 0x7610, R4 ;  /* 0x00007610ff047816 */ /* 0x000fe20000000004 */
[----:B------:R-:W-:Y:S01]  /*1b8d0*/  @!P2 IMAD.MOV.U32 R7, RZ, RZ, R16 ;  /* 0x000000ffff07a224 */ /* 0x000fe200078e0010 */
[----:B------:R-:W-:-:S04]  /*1b8e0*/  PRMT R5, RZ, 0x7610, R5 ;  /* 0x00007610ff057816 */ /* 0x000fc80000000005 */
[----:B------:R1:W4:Y:S04]  /*1b8f0*/  @!P2 LDG.E.U8 R4, desc[UR10][R6.64] ;  /* 0x0000000a0604a981 */ /* 0x000328000c1e1100 */
[----:B-----5:R5:W4:Y:S01]  /*1b900*/  @!P3 LDG.E.U8 R5, desc[UR10][R8.64] ;  /* 0x0000000a0805b981 */ /* 0x020b22000c1e1100 */
[----:B-1----:R-:W-:Y:S01]  /*1b910*/  PRMT R6, RZ, 0x7610, R6 ;  /* 0x00007610ff067816 */ /* 0x002fe20000000006 */
[----:B-----5:R-:W-:Y:S02]  /*1b920*/  @!P4 IMAD.MOV.U32 R8, RZ, RZ, R12 ;  /* 0x000000ffff08c224 */ /* 0x020fe400078e000c */
[----:B------:R-:W-:Y:S01]  /*1b930*/  @!P4 IMAD.MOV.U32 R9, RZ, RZ, R13 ;  /* 0x000000ffff09c224 */ /* 0x000fe200078e000d */
[----:B------:R-:W5:Y:S04]  /*1b940*/  LDL R12, [R1+0x6b4] ;  /* 0x0006b400010c7983 */ /* 0x000f680000100800 */
[----:B------:R-:W5:Y:S01]  /*1b950*/  LDL R13, [R1+0x6b0] ;  /* 0x0006b000010d7983 */ /* 0x000f620000100800 */
[----:B0-----:R-:W-:-:S03]  /*1b960*/  SHF.R.U32.HI R24, RZ, 0x5, R14 ;  /* 0x00000005ff187819 */ /* 0x001fc6000001160e */
[----:B------:R0:W4:Y:S01]  /*1b970*/  @!P4 LDG.E.U8 R6, desc[UR10][R8.64] ;  /* 0x0000000a0806c981 */ /* 0x000122000c1e1100 */
[----:B------:R-:W-:-:S04]  /*1b980*/  SGXT.U32 R24, R24, 0x1 ;  /* 0x000000011818781a */ /* 0x000fc80000000000 */
[----:B------:R-:W-:Y:S02]  /*1b990*/  LOP3.LUT R16, R24, 0x2a, RZ, 0xfc, !PT ;  /* 0x0000002a18107812 */ /* 0x000fe400078efcff */
[----:B0-----:R-:W-:Y:S01]  /*1b9a0*/  SHF.R.U32.HI R9, RZ, 0x5, R10 ;  /* 0x00000005ff097819 */ /* 0x001fe2000001160a */
[----:B------:R-:W-:Y:S01]  /*1b9b0*/  @!P0 IMAD.MOV.U32 R10, RZ, RZ, R0 ;  /* 0x000000ffff0a8224 */ /* 0x000fe200078e0000 */
[----:B------:R-:W-:Y:S01]  /*1b9c0*/  ISETP.GE.AND P2, PT, R16, UR14, PT ;  /* 0x0000000e10007c0c */ /* 0x000fe2000bf46270 */
[----:B------:R-:W4:Y:S04]  /*1b9d0*/  LDL R0, [R1+0x69c] ;  /* 0x00069c0001007983 */ /* 0x000f280000100800 */
[----:B------:R-:W4:Y:S01]  /*1b9e0*/  LDL R16, [R1+0x698] ;  /* 0x0006980001107983 */ /* 0x000f220000100800 */
[----:B------:R-:W-:-:S04]  /*1b9f0*/  SHF.R.U32.HI R14, RZ, 0x5, R14 ;  /* 0x00000005ff0e7819 */ /* 0x000fc8000001160e */
[----:B------:R-:W-:-:S04]  /*1ba00*/  SGXT.U32 R14, R14, 0x1 ;  /* 0x000000010e0e781a */ /* 0x000fc80000000000 */
[----:B------:R-:W-:-:S04]  /*1ba10*/  LOP3.LUT R14, R14, 0x30, RZ, 0xfc, !PT ;  /* 0x000000300e0e7812 */ /* 0x000fc800078efcff */
[----:B------:R-:W-:Y:S02]  /*1ba20*/  ISETP.GE.AND P3, PT, R14, UR14, PT ;  /* 0x0000000e0e007c0c */ /* 0x000fe4000bf66270 */
[----:B------:R-:W0:Y:S01]  /*1ba30*/  S2R R14, SR_TID.X ;  /* 0x00000000000e7919 */ /* 0x000e220000002100 */
[----:B------:R-:W-:Y:S02]  /*1ba40*/  PRMT R7, RZ, 0x7610, R7 ;  /* 0x00007610ff077816 */ /* 0x000fe40000000007 */
[----:B0-----:R-:W-:-:S04]  /*1ba50*/  SHF.R.U32.HI R14, RZ, 0x5, R14 ;  /* 0x00000005ff0e7819 */ /* 0x001fc8000001160e */
[----:B------:R-:W-:Y:S02]  /*1ba60*/  SGXT.U32 R14, R14, 0x1 ;  /* 0x000000010e0e781a */ /* 0x000fe40000000000 */
[----:B------:R-:W-:Y:S02]  /*1ba70*/  SGXT.U32 R9, R9, 0x1 ;  /* 0x000000010909781a */ /* 0x000fe40000000000 */
[----:B------:R-:W-:Y:S01]  /*1ba80*/  PRMT R8, RZ, 0x7610, R8 ;  /* 0x00007610ff087816 */ /* 0x000fe20000000008 */
[----:B---3--:R0:W3:Y:S01]  /*1ba90*/  @!P0 LDG.E.U8 R7, desc[UR10][R10.64] ;  /* 0x0000000a0a078981 */ /* 0x0080e2000c1e1100 */
[----:B------:R-:W-:Y:S02]  /*1baa0*/  ISETP.GE.AND P0, PT, R9, UR14, PT ;  /* 0x0000000e09007c0c */ /* 0x000fe4000bf06270 */
[----:B------:R-:W-:Y:S01]  /*1bab0*/  PRMT R9, RZ, 0x7610, R9 ;  /* 0x00007610ff097816 */ /* 0x000fe20000000009 */
[----:B0-----:R-:W-:Y:S02]  /*1bac0*/  @!P1 IMAD.MOV.U32 R11, RZ, RZ, R20 ;  /* 0x000000ffff0b9224 */ /* 0x001fe400078e0014 */
[----:B------:R-:W3:Y:S01]  /*1bad0*/  LDL R20, [R1+0x764] ;  /* 0x0007640001147983 */ /* 0x000ee20000100800 */
[----:B--2---:R-:W-:Y:S01]  /*1bae0*/  @!P1 IMAD.MOV.U32 R10, RZ, RZ, R15 ;  /* 0x000000ffff0a9224 */ /* 0x004fe200078e000f */
[----:B------:R-:W-:-:S02]  /*1baf0*/  LOP3.LUT R15, R14, 0x32, RZ, 0xfc, !PT ;  /* 0x000000320e0f7812 */ /* 0x000fc400078efcff */
[----:B------:R-:W0:Y:S02]  /*1bb00*/  S2R R14, SR_TID.X ;  /* 0x00000000000e7919 */ /* 0x000e240000002100 */
[----:B------:R-:W2:Y:S01]  /*1bb10*/  @!P1 LDG.E.U8 R8, desc[UR10][R10.64] ;  /* 0x0000000a0a089981 */ /* 0x000ea2000c1e1100 */
[----:B------:R-:W-:-:S03]  /*1bb20*/  ISETP.GE.AND P1, PT, R15, UR14, PT ;  /* 0x0000000e0f007c0c */ /* 0x000fc6000bf26270 */
[----:B------:R-:W2:Y:S04]  /*1bb30*/  LDL R15, [R1+0x690] ;  /* 0x00069000010f7983 */ /* 0x000ea80000100800 */
[----:B-----5:R4:W5:Y:S01]  /*1bb40*/  @!P2 LDG.E.U8 R9, desc[UR10][R12.64] ;  /* 0x0000000a0c09a981 */ /* 0x020962000c1e1100 */
[----:B0-----:R-:W-:-:S03]  /*1bb50*/  SHF.R.U32.HI R24, RZ, 0x5, R14 ;  /* 0x00000005ff187819 */ /* 0x001fc6000001160e */
[----:B------:R-:W2:Y:S01]  /*1bb60*/  LDL R14, [R1+0x694] ;  /* 0x00069400010e7983 */ /* 0x000ea20000100800 */
[----:B------:R-:W-:-:S04]  /*1bb70*/  SGXT.U32 R24, R24, 0x1 ;  /* 0x000000011818781a */ /* 0x000fc80000000000 */
[----:B------:R-:W-:-:S04]  /*1bb80*/  LOP3.LUT R25, R24, 0x34, RZ, 0xfc, !PT ;  /* 0x0000003418197812 */ /* 0x000fc800078efcff */
[----:B------:R-:W-:Y:S02]  /*1bb90*/  ISETP.GE.AND P2, PT, R25, UR14, PT ;  /* 0x0000000e19007c0c */ /* 0x000fe4000bf46270 */
[----:B------:R-:W5:Y:S01]  /*1bba0*/  LDL R25, [R1+0x68c] ;  /* 0x00068c0001197983 */ /* 0x000f620000100800 */
[----:B----4-:R-:W-:-:S03]  /*1bbb0*/  @!P3 IMAD.MOV.U32 R12, RZ, RZ, R0 ;  /* 0x000000ffff0cb224 */ /* 0x010fc600078e0000 */
[----:B------:R-:W4:Y:S01]  /*1bbc0*/  LDL R0, [R1+0x684] ;  /* 0x0006840001007983 */ /* 0x000f220000100800 */
[----:B------:R-:W-:-:S03]  /*1bbd0*/  @!P3 IMAD.MOV.U32 R13, RZ, RZ, R16 ;  /* 0x000000ffff0db224 */ /* 0x000fc600078e0010 */
[----:B------:R-:W4:Y:S01]  /*1bbe0*/  LDL R16, [R1+0x680] ;  /* 0x0006800001107983 */ /* 0x000f220000100800 */
[----:B------:R-:W0:Y:S01]  /*1bbf0*/  S2R R24, SR_TID.X ;  /* 0x0000000000187919 */ /* 0x000e220000002100 */
[----:B------:R-:W-:Y:S02]  /*1bc00*/  PRMT R10, RZ, 0x7610, R10 ;  /* 0x00007610ff0a7816 */ /* 0x000fe4000000000a */
[----:B------:R-:W-:Y:S02]  /*1bc10*/  PRMT R22, RZ, 0x7610, R22 ;  /* 0x00007610ff167816 */ /* 0x000fe40000000016 */
[----:B------:R-:W-:Y:S02]  /*1bc20*/  PRMT R11, RZ, 0x7610, R11 ;  /* 0x00007610ff0b7816 */ /* 0x000fe4000000000b */
[----:B------:R1:W4:Y:S02]  /*1bc30*/  @!P3 LDG.E.U8 R10, desc[UR10][R12.64] ;  /* 0x0000000a0c0ab981 */ /* 0x000324000c1e1100 */
[----:B-1----:R-:W-:Y:S01]  /*1bc40*/  @!P0 IMAD.MOV.U32 R13, RZ, RZ, R28 ;  /* 0x000000ffff0d8224 */ /* 0x002fe200078e001c */
[----:B------:R-:W-:Y:S01]  /*1bc50*/  PRMT R18, RZ, 0x7610, R18 ;  /* 0x00007610ff127816 */ /* 0x000fe20000000012 */
[----:B------:R-:W4:Y:S01]  /*1bc60*/  LDL R28, [R1+0x6a4] ;  /* 0x0006a400011c7983 */ /* 0x000f220000100800 */
[----:B0-----:R-:W-:-:S04]  /*1bc70*/  SHF.R.U32.HI R24, RZ, 0x5, R24 ;  /* 0x00000005ff187819 */ /* 0x001fc80000011618 */
[----:B------:R-:W-:-:S04]  /*1bc80*/  SGXT.U32 R24, R24, 0x1 ;  /* 0x000000011818781a */ /* 0x000fc80000000000 */
[----:B------:R-:W-:-:S04]  /*1bc90*/  LOP3.LUT R29, R24, 0x36, RZ, 0xfc, !PT ;  /* 0x00000036181d7812 */ /* 0x000fc800078efcff */
[----:B------:R-:W-:Y:S01]  /*1bca0*/  ISETP.GE.AND P3, PT, R29, UR14, PT ;  /* 0x0000000e1d007c0c */ /* 0x000fe2000bf66270 */
[----:B---3--:R-:W-:-:S05]  /*1bcb0*/  @!P0 IMAD.MOV.U32 R12, RZ, RZ, R20 ;  /* 0x000000ffff0c8224 */ /* 0x008fca00078e0014 */
[----:B------:R0:W3:Y:S02]  /*1bcc0*/  @!P0 LDG.E.U8 R22, desc[UR10][R12.64] ;  /* 0x0000000a0c168981 */ /* 0x0000e4000c1e1100 */
[----:B0-----:R-:W-:Y:S02]  /*1bcd0*/  PRMT R12, RZ, 0x7610, R12 ;  /* 0x00007610ff0c7816 */ /* 0x001fe4000000000c */
[----:B------:R-:W-:Y:S01]  /*1bce0*/  PRMT R13, RZ, 0x7610, R13 ;  /* 0x00007610ff0d7816 */ /* 0x000fe2000000000d */
[----:B--2---:R0:W2:Y:S02]  /*1bcf0*/  @!P1 LDG.E.U8 R11, desc[UR10][R14.64] ;  /* 0x0000000a0e0b9981 */ /* 0x0040a4000c1e1100 */
[----:B0-----:R-:W-:Y:S02]  /*1bd00*/  @!P2 IMAD.MOV.U32 R15, RZ, RZ, R27 ;  /* 0x000000ffff0fa224 */ /* 0x001fe400078e001b */
[----:B-----5:R-:W-:Y:S01]  /*1bd10*/  @!P2 IMAD.MOV.U32 R14, RZ, RZ, R25 ;  /* 0x000000ffff0ea224 */ /* 0x020fe200078e0019 */
[----:B------:R-:W0:Y:S04]  /*1bd20*/  S2R R24, SR_TID.X ;  /* 0x0000000000187919 */ /* 0x000e280000002100 */
[----:B------:R4:W5:Y:S04]  /*1bd30*/  @!P2 LDG.E.U8 R12, desc[UR10][R14.64] ;  /* 0x0000000a0e0ca981 */ /* 0x000968000c1e1100 */
[----:B------:R-:W3:Y:S01]  /*1bd40*/  LDL R27, [R1+0x668] ;  /* 0x00066800011b7983 */ /* 0x000ee20000100800 */
[----:B----4-:R-:W-:-:S02]  /*1bd50*/  @!P3 IMAD.MOV.U32 R14, RZ, RZ, R0 ;  /* 0x000000ffff0eb224 */ /* 0x010fc400078e0000 */
[----:B------:R-:W-:Y:S02]  /*1bd60*/  @!P3 IMAD.MOV.U32 R15, RZ, RZ, R16 ;  /* 0x000000ffff0fb224 */ /* 0x000fe400078e0010 */
[----:B------:R-:W4:Y:S04]  /*1bd70*/  LDL R16, [R1+0x660] ;  /* 0x0006600001107983 */ /* 0x000f280000100800 */
[----:B------:R1:W5:Y:S04]  /*1bd80*/  @!P3 LDG.E.U8 R13, desc[UR10][R14.64] ;  /* 0x0000000a0e0db981 */ /* 0x000368000c1e1100 */
[----:B------:R-:W1:Y:S04]  /*1bd90*/  LDL R14, [R1+0x6a8] ;  /* 0x0006a800010e7983 */ /* 0x000e680000100800 */
[----:B------:R-:W1:Y:S01]  /*1bda0*/  LDL R15, [R1+0x6ac] ;  /* 0x0006ac00010f7983 */ /* 0x000e620000100800 */
[----:B0-----:R-:W-:-:S04]  /*1bdb0*/  SHF.R.U32.HI R29, RZ, 0x5, R24 ;  /* 0x00000005ff1d7819 */ /* 0x001fc80000011618 */
[----:B------:R-:W-:-:S04]  /*1bdc0*/  SGXT.U32 R29, R29, 0x1 ;  /* 0x000000011d1d781a */ /* 0x000fc80000000000 */
[----:B------:R-:W-:Y:S02]  /*1bdd0*/  LOP3.LUT R20, R29, 0x2c, RZ, 0xfc, !PT ;  /* 0x0000002c1d147812 */ /* 0x000fe400078efcff */
[--C-:B------:R-:W-:Y:S02]  /*1bde0*/  SHF.R.U32.HI R29, RZ, 0x5, R24.reuse ;  /* 0x00000005ff1d7819 */ /* 0x100fe40000011618 */
[----:B------:R-:W-:Y:S02]  /*1bdf0*/  SHF.R.U32.HI R24, RZ, 0x5, R24 ;  /* 0x00000005ff187819 */ /* 0x000fe40000011618 */
[----:B------:R-:W-:Y:S02]  /*1be00*/  SGXT.U32 R29, R29, 0x1 ;  /* 0x000000011d1d781a */ /* 0x000fe40000000000 */
[----:B------:R-:W-:Y:S02]  /*1be10*/  ISETP.GE.AND P0, PT, R20, UR14, PT ;  /* 0x0000000e14007c0c */ /* 0x000fe4000bf06270 */
[----:B------:R-:W-:-:S02]  /*1be20*/  LOP3.LUT R20, R29, 0x38, RZ, 0xfc, !PT ;  /* 0x000000381d147812 */ /* 0x000fc400078efcff */
[----:B------:R-:W-:Y:S01]  /*1be30*/  SGXT.U32 R24, R24, 0x1 ;  /* 0x000000011818781a */ /* 0x000fe20000000000 */
[----:B------:R-:W2:Y:S01]  /*1be40*/  LDL R29, [R1+0x6a0] ;  /* 0x0006a000011d7983 */ /* 0x000ea20000100800 */
[----:B------:R-:W-:Y:S02]  /*1be50*/  ISETP.GE.AND P1, PT, R20, UR14, PT ;  /* 0x0000000e14007c0c */ /* 0x000fe4000bf26270 */
[----:B------:R-:W-:Y:S02]  /*1be60*/  LOP3.LUT R20, R24, 0x3a, RZ, 0xfc, !PT ;  /* 0x0000003a18147812 */ /* 0x000fe400078efcff */
[----:B------:R-:W0:Y:S02]  /*1be70*/  S2R R24, SR_TID.X ;  /* 0x0000000000187919 */ /* 0x000e240000002100 */
[----:B0-----:R-:W-:-:S04]  /*1be80*/  SHF.R.U32.HI R24, RZ, 0x5, R24 ;  /* 0x00000005ff187819 */ /* 0x001fc80000011618 */
[----:B------:R-:W-:-:S04]  /*1be90*/  SGXT.U32 R24, R24, 0x1 ;  /* 0x000000011818781a */ /* 0x000fc80000000000 */
[----:B------:R-:W-:Y:S02]  /*1bea0*/  LOP3.LUT R0, R24, 0x2e, RZ, 0xfc, !PT ;  /* 0x0000002e18007812 */ /* 0x000fe400078efcff */
[----:B------:R-:W0:Y:S01]  /*1beb0*/  S2R R24, SR_TID.X ;  /* 0x0000000000187919 */ /* 0x000e220000002100 */
[----:B------:R-:W-:Y:S02]  /*1bec0*/  ISETP.GE.AND P4, PT, R20, UR14, PT ;  /* 0x0000000e14007c0c */ /* 0x000fe4000bf86270 */
[----:B------:R-:W-:Y:S01]  /*1bed0*/  ISETP.GE.AND P2, PT, R0, UR14, PT ;  /* 0x0000000e00007c0c */ /* 0x000fe2000bf46270 */
[----:B------:R-:W4:Y:S04]  /*1bee0*/  LDL R20, [R1+0x66c] ;  /* 0x00066c0001147983 */ /* 0x000f280000100800 */
[----:B------:R-:W5:Y:S01]  /*1bef0*/  LDL R0, [R1+0x664] ;  /* 0x0006640001007983 */ /* 0x000f620000100800 */
[----:B0-----:R-:W-:-:S04]  /*1bf00*/  SHF.R.U32.HI R24, RZ, 0x5, R24 ;  /* 0x00000005ff187819 */ /* 0x001fc80000011618 */
[----:B------:R-:W-:-:S04]  /*1bf10*/  SGXT.U32 R24, R24, 0x1 ;  /* 0x000000011818781a */ /* 0x000fc80000000000 */
[----:B------:R-:W-:-:S04]  /*1bf20*/  LOP3.LUT R24, R24, 0x3c, RZ, 0xfc, !PT ;  /* 0x0000003c18187812 */ /* 0x000fc800078efcff */
[----:B------:R-:W-:Y:S02]  /*1bf30*/  ISETP.GE.AND P3, PT, R24, UR14, PT ;  /* 0x0000000e18007c0c */ /* 0x000fe4000bf66270 */
[----:B------:R-:W3:Y:S01]  /*1bf40*/  LDL.LU R24, [R1+0x1b98] ;  /* 0x001b980001187983 */ /* 0x000ee20000300800 */
[----:B-1----:R-:W-:-:S04]  /*1bf50*/  @!P0 LOP3.LUT R15, R15, R14, RZ, 0x3c, !PT ;  /* 0x0000000e0f0f8212 */ /* 0x002fc800078e3cff */
[----:B------:R-:W-:-:S04]  /*1bf60*/  @!P0 LOP3.LUT R14, R15, R14, RZ, 0x3c, !PT ;  /* 0x0000000e0f0e8212 */ /* 0x000fc800078e3cff */
[----:B------:R-:W-:-:S05]  /*1bf70*/  @!P0 LOP3.LUT R15, R15, R14, RZ, 0x3c, !PT ;  /* 0x0000000e0f0f8212 */ /* 0x000fca00078e3cff */
[----:B------:R0:W5:Y:S04]  /*1bf80*/  @!P0 LDG.E.U8 R18, desc[UR10][R14.64] ;  /* 0x0000000a0e128981 */ /* 0x000168000c1e1100 */
[----:B------:R-:W0:Y:S04]  /*1bf90*/  LDL R14, [R1+0x678] ;  /* 0x00067800010e7983 */ /* 0x000e280000100800 */
[----:B------:R-:W0:Y:S01]  /*1bfa0*/  LDL R15, [R1+0x67c] ;  /* 0x00067c00010f7983 */ /* 0x000e220000100800 */
[----:B------:R-:W1:Y:S01]  /*1bfb0*/  S2R R25, SR_TID.X ;  /* 0x0000000000197919 */ /* 0x000e620000002100 */
[----:B------:R-:W-:-:S02]  /*1bfc0*/  PRMT R19, RZ, 0x7610, R19 ;  /* 0x00007610ff137816 */ /* 0x000fc40000000013 */
[----:B-1----:R-:W-:-:S04]  /*1bfd0*/  SHF.R.U32.HI R25, RZ, 0x5, R25 ;  /* 0x00000005ff197819 */ /* 0x002fc80000011619 */
[----:B------:R-:W-:-:S04]  /*1bfe0*/  SGXT.U32 R25, R25, 0x1 ;  /* 0x000000011919781a */ /* 0x000fc80000000000 */
[----:B------:R-:W-:-:S04]  /*1bff0*/  LOP3.LUT R25, R25, 0x3e, RZ, 0xfc, !PT ;  /* 0x0000003e19197812 */ /* 0x000fc800078efcff */
[----:B------:R-:W-:Y:S02]  /*1c000*/  ISETP.GE.AND P0, PT, R25, UR14, PT ;  /* 0x0000000e19007c0c */ /* 0x000fe4000bf06270 */
[----:B------:R-:W2:Y:S01]  /*1c010*/  LDL.LU R25, [R1+0x1b94] ;  /* 0x001b940001197983 */ /* 0x000ea20000300800 */
[----:B0-----:R-:W-:-:S04]  /*1c020*/  @!P1 LOP3.LUT R15, R15, R14, RZ, 0x3c, !PT ;  /* 0x0000000e0f0f9212 */ /* 0x001fc800078e3cff */
[----:B------:R-:W-:-:S04]  /*1c030*/  @!P1 LOP3.LUT R14, R15, R14, RZ, 0x3c, !PT ;  /* 0x0000000e0f0e9212 */ /* 0x000fc800078e3cff */
[----:B------:R-:W-:-:S05]  /*1c040*/  @!P1 LOP3.LUT R15, R15, R14, RZ, 0x3c, !PT ;  /* 0x0000000e0f0f9212 */ /* 0x000fca00078e3cff */
[----:B------:R0:W5:Y:S04]  /*1c050*/  @!P1 LDG.E.U8 R19, desc[UR10][R14.64] ;  /* 0x0000000a0e139981 */ /* 0x000168000c1e1100 */
[----:B------:R-:W0:Y:S04]  /*1c060*/  LDL R14, [R1+0x670] ;  /* 0x00067000010e7983 */ /* 0x000e280000100800 */
[----:B------:R-:W0:Y:S01]  /*1c070*/  LDL R15, [R1+0x674] ;  /* 0x00067400010f7983 */ /* 0x000e220000100800 */
[----:B------:R-:W-:Y:S02]  /*1c080*/  PRMT R21, RZ, 0x7610, R21 ;  /* 0x00007610ff157816 */ /* 0x000fe40000000015 */
[----:B------:R-:W-:-:S02]  /*1c090*/  PRMT R23, RZ, 0x7610, R23 ;  /* 0x00007610ff177816 */ /* 0x000fc40000000017 */
[----:B---3--:R-:W-:Y:S02]  /*1c0a0*/  PRMT R24, RZ, 0x7610, R24 ;  /* 0x00007610ff187816 */ /* 0x008fe40000000018 */
[----:B--2---:R-:W-:Y:S02]  /*1c0b0*/  PRMT R25, RZ, 0x7610, R25 ;  /* 0x00007610ff197816 */ /* 0x004fe40000000019 */
[----:B0-----:R-:W-:-:S04]  /*1c0c0*/  @!P4 LOP3.LUT R15, R15, R14, RZ, 0x3c, !PT ;  /* 0x0000000e0f0fc212 */ /* 0x001fc800078e3cff */
[----:B------:R-:W-:-:S04]  /*1c0d0*/  @!P4 LOP3.LUT R14, R15, R14, RZ, 0x3c, !PT ;  /* 0x0000000e0f0ec212 */ /* 0x000fc800078e3cff */
[----:B------:R-:W-:-:S05]  /*1c0e0*/  @!P4 LOP3.LUT R15, R15, R14, RZ, 0x3c, !PT ;  /* 0x0000000e0f0fc212 */ /* 0x000fca00078e3cff */
[----:B------:R0:W2:Y:S02]  /*1c0f0*/  @!P4 LDG.E.U8 R21, desc[UR10][R14.64] ;  /* 0x0000000a0e15c981 */ /* 0x0000a4000c1e1100 */
[----:B0-----:R-:W-:Y:S02]  /*1c100*/  @!P2 IMAD.MOV.U32 R14, RZ, RZ, R28 ;  /* 0x000000ffff0ea224 */ /* 0x001fe400078e001c */
[----:B------:R-:W-:-:S05]  /*1c110*/  @!P2 IMAD.MOV.U32 R15, RZ, RZ, R29 ;  /* 0x000000ffff0fa224 */ /* 0x000fca00078e001d */
[----:B------:R0:W3:Y:S02]  /*1c120*/  @!P2 LDG.E.U8 R23, desc[UR10][R14.64] ;  /* 0x0000000a0e17a981 */ /* 0x0000e4000c1e1100 */
[----:B0-----:R-:W-:Y:S02]  /*1c130*/  @!P3 IMAD.MOV.U32 R15, RZ, RZ, R27 ;  /* 0x000000ffff0fb224 */ /* 0x001fe400078e001b */
[----:B------:R-:W2:Y:S01]  /*1c140*/  LDL.LU R27, [R1+0x10] ;  /* 0x00001000011b7983 */ /* 0x000ea20000300800 */
[----:B----4-:R-:W-:-:S03]  /*1c150*/  @!P3 IMAD.MOV.U32 R14, RZ, RZ, R20 ;  /* 0x000000ffff0eb224 */ /* 0x010fc600078e0014 */
[----:B------:R-:W4:Y:S04]  /*1c160*/  LDL.LU R20, [R1+0xc] ;  /* 0x00000c0001147983 */ /* 0x000f280000300800 */
[----:B------:R5:W3:Y:S04]  /*1c170*/  @!P3 LDG.E.U8 R24, desc[UR10][R14.64] ;  /* 0x0000000a0e18b981 */ /* 0x000ae8000c1e1100 */
[----:B------:R-:W3:Y:S01]  /*1c180*/  LDL.LU R29, [R1+0x8] ;  /* 0x00000800011d7983 */ /* 0x000ee20000300800 */
[----:B-----5:R-:W-:Y:S02]  /*1c190*/  @!P0 IMAD.MOV.U32 R14, RZ, RZ, R0 ;  /* 0x000000ffff0e8224 */ /* 0x020fe400078e0000 */
[----:B------:R-:W-:-:S02]  /*1c1a0*/  @!P0 IMAD.MOV.U32 R15, RZ, RZ, R16 ;  /* 0x000000ffff0f8224 */ /* 0x000fc400078e0010 */
[----:B------:R-:W5:Y:S04]  /*1c1b0*/  LDL.LU R16, [R1+0x4] ;  /* 0x0000040001107983 */ /* 0x000f680000300800 */
[----:B------:R-:W-:Y:S04]  /*1c1c0*/  STL [R1+0x1824], R14 ;  /* 0x0018240e01007387 */ /* 0x000fe80000100800 */
        /* <DEDUP_REMOVED lines=106> */
[----:B------:R0:W5:Y:S04]  /*1c870*/  @!P0 LDG.E.U8 R25, desc[UR10][R14.64] ;  /* 0x0000000a0e198981 */ /* 0x000168000c1e1100 */
[----:B------:R1:W-:Y:S04]  /*1c880*/  STL [R1+0x1b78], R14 ;  /* 0x001b780e01007387 */ /* 0x0003e80000100800 */
[----:B-1----:R-:W5:Y:S04]  /*1c890*/  LDL.LU R14, [R1] ;  /* 0x00000000010e7983 */ /* 0x002f680000300800 */
        /* <DEDUP_REMOVED lines=68> */
[----:B------:R-:W-:Y:S01]  /*1cce0*/  STL [R1+0x1a44], R15 ;  /* 0x001a440f01007387 */ /* 0x000fe20000100800 */
[----:B------:R-:W1:Y:S03]  /*1ccf0*/  S2R R0, SR_TID.X ;  /* 0x0000000000007919 */ /* 0x000e660000002100 */
        /* <DEDUP_REMOVED lines=28> */
[C---:B-1----:R-:W-:Y:S01]  /*1cec0*/  LOP3.LUT R28, R0.reuse, 0x3f, RZ, 0xc0, !PT ;  /* 0x0000003f001c7812 */ /* 0x042fe200078ec0ff */
[----:B------:R-:W-:Y:S06]  /*1ced0*/  BAR.SYNC.DEFER_BLOCKING 0x0 ;  /* 0x0000000000007b1d */ /* 0x000fec0000010000 */
        /* <DEDUP_REMOVED lines=9> */
[----:B------:R-:W-:Y:S04]  /*1cf70*/  STS.U8 [R28+UR5], R22 ;  /* 0x000000161c007988 */ /* 0x000fe80008000005 */
[----:B------:R-:W-:Y:S04]  /*1cf80*/  STL [R1+0x1b74], R22 ;  /* 0x001b741601007387 */ /* 0x000fe80000100800 */
[----:B--2---:R1:W-:Y:S04]  /*1cf90*/  STS.U8 [R28+UR5+0x40], R27 ;  /* 0x0000401b1c007988 */ /* 0x0043e80008000005 */
[----:B-1----:R-:W2:Y:S01]  /*1cfa0*/  LDL.LU R27, [R1+0x1b90] ;  /* 0x001b9000011b7983 */ /* 0x002ea20000300800 */
[----:B------:R-:W-:-:S04]  /*1cfb0*/  LOP3.LUT R0, R0, 0x3f, RZ, 0xc0, !PT ;  /* 0x0000003f00007812 */ /* 0x000fc800078ec0ff */
[----:B------:R-:W-:Y:S01]  /*1cfc0*/  LOP3.LUT R0, R0, 0x8, RZ, 0x3c, !PT ;  /* 0x0000000800007812 */ /* 0x000fe200078e3cff */
[----:B--2---:R-:W-:Y:S04]  /*1cfd0*/  STS.U8 [R28+UR5+0x200], R27 ;  /* 0x0002001b1c007988 */ /* 0x004fe80008000005 */
[----:B------:R-:W-:Y:S04]  /*1cfe0*/  STS.U8 [R28+UR5+0x240], R26 ;  /* 0x0002401a1c007988 */ /* 0x000fe80008000005 */
[----:B------:R-:W-:Y:S04]  /*1cff0*/  STS.U8 [R28+UR5+0x400], R4 ;  /* 0x000400041c007988 */ /* 0x000fe80008000005 */
[----:B------:R-:W-:Y:S04]  /*1d000*/  STS.U8 [R28+UR5+0x440], R5 ;  /* 0x000440051c007988 */ /* 0x000fe80008000005 */
[----:B------:R-:W-:Y:S04]  /*1d010*/  STS.U8 [R28+UR5+0x600], R10 ;  /* 0x0006000a1c007988 */ /* 0x000fe80008000005 */
[----:B------:R-:W-:Y:S04]  /*1d020*/  STS.U8 [R28+UR5+0x640], R11 ;  /* 0x0006400b1c007988 */ /* 0x000fe80008000005 */
[----:B----4-:R1:W-:Y:S04]  /*1d030*/  STS.U8 [R0+UR5+0x80], R20 ;  /* 0x0000801400007988 */ /* 0x0103e80008000005 */
[----:B-1----:R-:W2:Y:S04]  /*1d040*/  LDL.LU R20, [R1+0x1b8c] ;  /* 0x001b8c0001147983 */ /* 0x002ea80000300800 */
[----:B---3--:R1:W-:Y:S02]  /*1d050*/  STS.U8 [R0+UR5+0xc0], R29 ;  /* 0x0000c01d00007988 */ /* 0x0083e40008000005 */
[----:B-1----:R-:W-:-:S02]  /*1d060*/  LOP3.LUT R29, R28, 0x10, RZ, 0x3c, !PT ;  /* 0x000000101c1d7812 */ /* 0x002fc400078e3cff */
[----:B--2---:R-:W-:Y:S04]  /*1d070*/  STS.U8 [R0+UR5+0x280], R20 ;  /* 0x0002801400007988 */ /* 0x004fe80008000005 */
[----:B------:R-:W-:Y:S04]  /*1d080*/  STS.U8 [R0+UR5+0x2c0], R17 ;  /* 0x0002c01100007988 */ /* 0x000fe80008000005 */
[----:B------:R-:W-:Y:S04]  /*1d090*/  STS.U8 [R0+UR5+0x480], R6 ;  /* 0x0004800600007988 */ /* 0x000fe80008000005 */
[----:B------:R-:W-:Y:S04]  /*1d0a0*/  STS.U8 [R0+UR5+0x4c0], R7 ;  /* 0x0004c00700007988 */ /* 0x000fe80008000005 */
[----:B------:R-:W-:Y:S04]  /*1d0b0*/  STS.U8 [R0+UR5+0x680], R12 ;  /* 0x0006800c00007988 */ /* 0x000fe80008000005 */
[----:B------:R1:W-:Y:S04]  /*1d0c0*/  STS.U8 [R0+UR5+0x6c0], R13 ;  /* 0x0006c00d00007988 */ /* 0x0003e80008000005 */
[----:B-----5:R2:W-:Y:S04]  /*1d0d0*/  STS.U8 [R29+UR5+0x100], R16 ;  /* 0x000100101d007988 */ /* 0x0205e80008000005 */
[----:B-1----:R-:W3:Y:S04]  /*1d0e0*/  LDL.LU R0, [R1+0x1b88] ;  /* 0x001b880001007983 */ /* 0x002ee80000300800 */
[----:B--2---:R-:W2:Y:S04]  /*1d0f0*/  LDL.LU R16, [R1+0x1b84] ;  /* 0x001b840001107983 */ /* 0x004ea80000300800 */
[----:B------:R0:W-:Y:S01]  /*1d100*/  STS.U8 [R29+UR5+0x140], R14 ;  /* 0x0001400e1d007988 */ /* 0x0001e20008000005 */
[----:B------:R-:W-:-:S02]  /*1d110*/  ISETP.GE.AND P0, PT, R28, UR14, PT ;  /* 0x0000000e1c007c0c */ /* 0x000fc4000bf06270 */
[----:B0-----:R-:W-:Y:S02]  /*1d120*/  LOP3.LUT R14, R28, 0x18, RZ, 0x3c, !PT ;  /* 0x000000181c0e7812 */ /* 0x001fe400078e3cff */
[----:B------:R-:W4:Y:S04]  /*1d130*/  LDL.LU R28, [R1+0x1b80] ;  /* 0x001b8000011c7983 */ /* 0x000f280000300800 */
[----:B--2---:R-:W-:Y:S04]  /*1d140*/  STS.U8 [R29+UR5+0x300], R16 ;  /* 0x000300101d007988 */ /* 0x004fe80008000005 */
[----:B---3--:R-:W-:Y:S04]  /*1d150*/  STS.U8 [R29+UR5+0x340], R0 ;  /* 0x000340001d007988 */ /* 0x008fe80008000005 */
[----:B------:R-:W-:Y:S04]  /*1d160*/  STS.U8 [R29+UR5+0x500], R8 ;  /* 0x000500081d007988 */ /* 0x000fe80008000005 */
[----:B------:R-:W-:Y:S04]  /*1d170*/  STS.U8 [R29+UR5+0x540], R9 ;  /* 0x000540091d007988 */ /* 0x000fe80008000005 */
[----:B------:R-:W-:Y:S04]  /*1d180*/  STS.U8 [R29+UR5+0x700], R19 ;  /* 0x000700131d007988 */ /* 0x000fe80008000005 */
[----:B------:R0:W-:Y:S04]  /*1d190*/  STS.U8 [R29+UR5+0x740], R21 ;  /* 0x000740151d007988 */ /* 0x0001e80008000005 */
[----:B0-----:R-:W2:Y:S01]  /*1d1a0*/  LDL.LU R29, [R1+0x1b7c] ;  /* 0x001b7c00011d7983 */ /* 0x001ea20000300800 */
[----:B------:R-:W-:-:S03]  /*1d1b0*/  PRMT R22, RZ, 0x7610, R22 ;  /* 0x00007610ff167816 */ /* 0x000fc60000000016 */
[----:B--2---:R-:W-:Y:S04]  /*1d1c0*/  STS.U8 [R14+UR5+0x180], R29 ;  /* 0x0001801d0e007988 */ /* 0x004fe80008000005 */
[----:B----4-:R-:W-:Y:S04]  /*1d1d0*/  STS.U8 [R14+UR5+0x1c0], R28 ;  /* 0x0001c01c0e007988 */ /* 0x010fe80008000005 */
[----:B------:R0:W-:Y:S04]  /*1d1e0*/  STS.U8 [R14+UR5+0x380], R2 ;  /* 0x000380020e007988 */ /* 0x0001e80008000005 */
[----:B------:R1:W-:Y:S04]  /*1d1f0*/  STS.U8 [R14+UR5+0x3c0], R3 ;  /* 0x0003c0030e007988 */ /* 0x0003e80008000005 */
[----:B0-----:R-:W2:Y:S04]  /*1d200*/  LDL R2, [R1+0xf30] ;  /* 0x000f300001027983 */ /* 0x001ea80000100800 */
[----:B-1----:R-:W2:Y:S04]  /*1d210*/  LDL R3, [R1+0xf28] ;  /* 0x000f280001037983 */ /* 0x002ea80000100800 */
[----:B------:R-:W-:Y:S04]  /*1d220*/  STS.U8 [R14+UR5+0x580], R18 ;  /* 0x000580120e007988 */ /* 0x000fe80008000005 */
[----:B------:R-:W-:Y:S04]  /*1d230*/  STS.U8 [R14+UR5+0x5c0], R23 ;  /* 0x0005c0170e007988 */ /* 0x000fe80008000005 */
[----:B------:R-:W-:Y:S04]  /*1d240*/  STS.U8 [R14+UR5+0x780], R24 ;  /* 0x000780180e007988 */ /* 0x000fe80008000005 */
[----:B------:R0:W-:Y:S01]  /*1d250*/  STS.U8 [R14+UR5+0x7c0], R25 ;  /* 0x0007c0190e007988 */ /* 0x0001e20008000005 */
[----:B------:R-:W-:Y:S06]  /*1d260*/  BAR.SYNC.DEFER_BLOCKING 0x0 ;  /* 0x0000000000007b1d */ /* 0x000fec0000010000 */
[----:B0-----:R-:W3:Y:S04]  /*1d270*/  LDL.LU R14, [R1+0x1b78] ;  /* 0x001b7800010e7983 */ /* 0x001ee80000300800 */
[----:B--2---:R-:W2:Y:S04]  /*1d280*/  @!P0 LDG.E.U8 R22, desc[UR10][R2.64] ;  /* 0x0000000a02168981 */ /* 0x004ea8000c1e1100 */
[----:B--2---:R0:W-:Y:S04]  /*1d290*/  STL [R1+0x5d8], R22 ;  /* 0x0005d81601007387 */ /* 0x0041e80000100800 */
[----:B0-----:R-:W2:Y:S04]  /*1d2a0*/  LDL.LU R22, [R1+0x1b74] ;  /* 0x001b740001167983 */ /* 0x001ea80000300800 */
[----:B------:R-:W4:Y:S04]  /*1d2b0*/  LDL R2, [R1+0xeb0] ;  /* 0x000eb00001027983 */ /* 0x000f280000100800 */
[----:B------:R-:W4:Y:S01]  /*1d2c0*/  LDL R3, [R1+0xeb4] ;  /* 0x000eb40001037983 */ /* 0x000f220000100800 */
[----:B---3--:R-:W-:-:S02]  /*1d2d0*/  PRMT R14, RZ, 0x7610, R14 ;  /* 0x00007610ff0e7816 */ /* 0x008fc4000000000e */
[----:B----4-:R-:W-:-:S04]  /*1d2e0*/  @!P0 LOP3.LUT R3, R3, R2, RZ, 0x3c, !PT ;  /* 0x0000000203038212 */ /* 0x010fc800078e3cff */
[----:B------:R-:W-:-:S04]  /*1d2f0*/  @!P0 LOP3.LUT R2, R3, R2, RZ, 0x3c, !PT ;  /* 0x0000000203028212 */ /* 0x000fc800078e3cff */
[----:B------:R-:W-:-:S05]  /*1d300*/  @!P0 LOP3.LUT R3, R3, R2, RZ, 0x3c, !PT ;  /* 0x0000000203038212 */ /* 0x000fca00078e3cff */
[----:B------:R-:W3:Y:S04]  /*1d310*/  @!P0 LDG.E.U8 R14, desc[UR10][R2.64] ;  /* 0x0000000a020e8981 */ /* 0x000ee8000c1e1100 */
[----:B---3--:R0:W-:Y:S04]  /*1d320*/  STL [R1+0x5e0], R14 ;  /* 0x0005e00e01007387 */ /* 0x0081e80000100800 */
[----:B0-----:R-:W3:Y:S04]  /*1d330*/  LDL.LU R14, [R1+0x1b70] ;  /* 0x001b7000010e7983 */ /* 0x001ee80000300800 */
[----:B------:R-:W4:Y:S04]  /*1d340*/  LDL R2, [R1+0x65c] ;  /* 0x00065c0001027983 */ /* 0x000f280000100800 */
[----:B------:R-:W4:Y:S01]  /*1d350*/  LDL R3, [R1+0x760] ;  /* 0x0007600001037983 */ /* 0x000f220000100800 */
[----:B------:R-:W-:-:S02]  /*1d360*/  PRMT R15, RZ, 0x7610, R15 ;  /* 0x00007610ff0f7816 */ /* 0x000fc4000000000f */
[----:B----4-:R-:W-:-:S04]  /*1d370*/  @!P0 LOP3.LUT R3, R3, R2, RZ, 0x3c, !PT ;  /* 0x0000000203038212 */ /* 0x010fc800078e3cff */
[----:B------:R-:W-:-:S04]  /*1d380*/  @!P0 LOP3.LUT R2, R3, R2, RZ, 0x3c, !PT ;  /* 0x0000000203028212 */ /* 0x000fc800078e3cff */
[----:B------:R-:W-:-:S05]  /*1d390*/  @!P0 LOP3.LUT R3, R3, R2, RZ, 0x3c, !PT ;  /* 0x0000000203038212 */ /* 0x000fca00078e3cff */
[----:B------:R-:W4:Y:S04]  /*1d3a0*/  @!P0 LDG.E.U8 R15, desc[UR10][R2.64] ;  /* 0x0000000a020f8981 */ /* 0x000f28000c1e1100 */
[----:B----4-:R0:W-:Y:S04]  /*1d3b0*/  STL [R1+0x5dc], R15 ;  /* 0x0005dc0f01007387 */ /* 0x0101e80000100800 */
[----:B0-----:R-:W4:Y:S04]  /*1d3c0*/  LDL.LU R15, [R1+0x1b6c] ;  /* 0x001b6c00010f7983 */ /* 0x001f280000300800 */
[----:B------:R-:W5:Y:S04]  /*1d3d0*/  LDL R2, [R1+0x75c] ;  /* 0x00075c0001027983 */ /* 0x000f680000100800 */
[----:B------:R-:W5:Y:S01]  /*1d3e0*/  LDL R3, [R1+0xeac] ;  /* 0x000eac0001037983 */ /* 0x000f620000100800 */
[----:B---3--:R-:W-:-:S02]  /*1d3f0*/  PRMT R14, RZ, 0x7610, R14 ;  /* 0x00007610ff0e7816 */ /* 0x008fc4000000000e */
[----:B-----5:R-:W-:-:S04]  /*1d400*/  @!P0 LOP3.LUT R3, R3, R2, RZ, 0x3c, !PT ;  /* 0x0000000203038212 */ /* 0x020fc800078e3cff */
[----:B------:R-:W-:-:S04]  /*1d410*/  @!P0 LOP3.LUT R2, R3, R2, RZ, 0x3c, !PT ;  /* 0x0000000203028212 */ /* 0x000fc800078e3cff */
[----:B------:R-:W-:-:S05]  /*1d420*/  @!P0 LOP3.LUT R3, R3, R2, RZ, 0x3c, !PT ;  /* 0x0000000203038212 */ /* 0x000fca00078e3cff */
[----:B------:R-:W3:Y:S04]  /*1d430*/  @!P0 LDG.E.U8 R14, desc[UR10][R2.64] ;  /* 0x0000000a020e8981 */ /* 0x000ee8000c1e1100 */
[----:B---3--:R0:W-:Y:S04]  /*1d440*/  STL [R1+0x5d4], R14 ;  /* 0x0005d40e01007387 */ /* 0x0081e80000100800 */
[----:B0-----:R-:W3:Y:S04]  /*1d450*/  LDL.LU R14, [R1+0x1b68] ;  /* 0x001b6800010e7983 */ /* 0x001ee80000300800 */
[----:B------:R-:W5:Y:S04]  /*1d460*/  LDL R2, [R1+0x758] ;  /* 0x0007580001027983 */ /* 0x000f680000100800 */
[----:B------:R-:W5:Y:S01]  /*1d470*/  LDL R3, [R1+0xea8] ;  /* 0x000ea80001037983 */ /* 0x000f620000100800 */
[----:B----4-:R-:W-:-:S02]  /*1d480*/  PRMT R15, RZ, 0x7610, R15 ;  /* 0x00007610ff0f7816 */ /* 0x010fc4000000000f */
[----:B-----5:R-:W-:-:S04]  /*1d490*/  @!P0 LOP3.LUT R3, R3, R2, RZ, 0x3c, !PT ;  /* 0x0000000203038212 */ /* 0x020fc800078e3cff */
        /* <DEDUP_REMOVED lines=1762> */
[----:B------:R-:W-:-:S02]  /*242c0*/  PRMT R9, RZ, 0x7610, R9 ;  /* 0x00007610ff097816 */ /* 0x000fc40000000009 */
[----:B-----5:R-:W-:-:S04]  /*242d0*/  @!P0 LOP3.LUT R3, R3, R2, RZ, 0x3c, !PT ;  /* 0x0000000203038212 */ /* 0x020fc800078e3cff */
[----:B------:R-:W-:-:S04]  /*242e0*/  @!P0 LOP3.LUT R2, R3, R2, RZ, 0x3c, !PT ;  /* 0x0000000203028212 */ /* 0x000fc800078e3cff */
[----:B------:R-:W-:-:S05]  /*242f0*/  @!P0 LOP3.LUT R3, R3, R2, RZ, 0x3c, !PT ;  /* 0x0000000203038212 */ /* 0x000fca00078e3cff */
[----:B------:R0:W5:Y:S04]  /*24300*/  @!P0 LDG.E.U8 R9, desc[UR10][R2.64] ;  /* 0x0000000a02098981 */ /* 0x000168000c1e1100 */
[----:B------:R-:W0:Y:S04]  /*24310*/  LDL R2, [R1+0x920] ;  /* 0x0009200001027983 */ /* 0x000e280000100800 */
[----:B------:R-:W0:Y:S01]  /*24320*/  LDL R3, [R1+0x924] ;  /* 0x0009240001037983 */ /* 0x000e220000100800 */
[----:B----4-:R-:W-:Y:S02]  /*24330*/  PRMT R15, RZ, 0x7610, R15 ;  /* 0x00007610ff0f7816 */ /* 0x010fe4000000000f */
[----:B0-----:R-:W-:-:S04]  /*24340*/  @!P0 LOP3.LUT R3, R3, R2, RZ, 0x3c, !PT ;  /* 0x0000000203038212 */ /* 0x001fc800078e3cff */
[----:B------:R-:W-:-:S04]  /*24350*/  @!P0 LOP3.LUT R2, R3, R2, RZ, 0x3c, !PT ;  /* 0x0000000203028212 */ /* 0x000fc800078e3cff */
[----:B------:R-:W-:-:S05]  /*24360*/  @!P0 LOP3.LUT R3, R3, R2, RZ, 0x3c, !PT ;  /* 0x0000000203038212 */ /* 0x000fca00078e3cff */
[----:B------:R-:W4:Y:S04]  /*24370*/  @!P0 LDG.E.U8 R15, desc[UR10][R2.64] ;  /* 0x0000000a020f8981 */ /* 0x000f28000c1e1100 */
[----:B-----5:R0:W-:Y:S04]  /*24380*/  STL [R1+0xcc], R9 ;  /* 0x0000cc0901007387 */ /* 0x0201e80000100800 */
[----:B0-----:R-:W5:Y:S04]  /*24390*/  LDL R9, [R1+0x884] ;  /* 0x0008840001097983 */ /* 0x001f680000100800 */
[----:B----4-:R0:W-:Y:S04]  /*243a0*/  STL [R1+0xc8], R15 ;  /* 0x0000c80f01007387 */ /* 0x0101e80000100800 */
[----:B0-----:R-:W4:Y:S04]  /*243b0*/  LDL.LU R15, [R1+0x1854] ;  /* 0x00185400010f7983 */ /* 0x001f280000300800 */
[----:B------:R-:W2:Y:S04]  /*243c0*/  LDL R2, [R1+0x900] ;  /* 0x0009000001027983 */ /* 0x000ea80000100800 */
[----:B------:R-:W2:Y:S01]  /*243d0*/  LDL R3, [R1+0x904] ;  /* 0x0009040001037983 */ /* 0x000ea20000100800 */
[----:B---3--:R-:W-:-:S02]  /*243e0*/  PRMT R14, RZ, 0x7610, R14 ;  /* 0x00007610ff0e7816 */ /* 0x008fc4000000000e */
[----:B--2---:R-:W-:-:S04]  /*243f0*/  @!P0 LOP3.LUT R3, R3, R2, RZ, 0x3c, !PT ;  /* 0x0000000203038212 */ /* 0x004fc800078e3cff */
[----:B------:R-:W-:-:S04]  /*24400*/  @!P0 LOP3.LUT R2, R3, R2, RZ, 0x3c, !PT ;  /* 0x0000000203028212 */ /* 0x000fc800078e3cff */
[----:B------:R-:W-:-:S05]  /*24410*/  @!P0 LOP3.LUT R3, R3, R2, RZ, 0x3c, !PT ;  /* 0x0000000203038212 */ /* 0x000fca00078e3cff */
[----:B------:R-:W2:Y:S04]  /*24420*/  @!P0 LDG.E.U8 R14, desc[UR10][R2.64] ;  /* 0x0000000a020e8981 */ /* 0x000ea8000c1e1100 */
[----:B--2---:R0:W-:Y:S04]  /*24430*/  STL [R1+0xc4], R14 ;  /* 0x0000c40e01007387 */ /* 0x0041e80000100800 */
[----:B0-----:R-:W2:Y:S04]  /*24440*/  LDL.LU R14, [R1+0x1850] ;  /* 0x00185000010e7983 */ /* 0x001ea80000300800 */
[----:B------:R-:W3:Y:S04]  /*24450*/  LDL R2, [R1+0x8f8] ;  /* 0x0008f80001027983 */ /* 0x000ee80000100800 */
[----:B------:R-:W3:Y:S01]  /*24460*/  LDL R3, [R1+0x8fc] ;  /* 0x0008fc0001037983 */ /* 0x000ee20000100800 */
[----:B----4-:R-:W-:-:S02]  /*24470*/  PRMT R15, RZ, 0x7610, R15 ;  /* 0x00007610ff0f7816 */ /* 0x010fc4000000000f */
[----:B---3--:R-:W-:-:S04]  /*24480*/  @!P0 LOP3.LUT R3, R3, R2, RZ, 0x3c, !PT ;  /* 0x0000000203038212 */ /* 0x008fc800078e3cff */
[----:B------:R-:W-:-:S04]  /*24490*/  @!P0 LOP3.LUT R2, R3, R2, RZ, 0x3c, !PT ;  /* 0x0000000203028212 */ /* 0x000fc800078e3cff */
[----:B------:R-:W-:-:S05]  /*244a0*/  @!P0 LOP3.LUT R3, R3, R2, RZ, 0x3c, !PT ;  /* 0x0000000203038212 */ /* 0x000fca00078e3cff */
[----:B------:R-:W3:Y:S04]  /*244b0*/  @!P0 LDG.E.U8 R15, desc[UR10][R2.64] ;  /* 0x0000000a020f8981 */ /* 0x000ee8000c1e1100 */
[----:B---3--:R0:W-:Y:S04]  /*244c0*/  STL [R1+0xc0], R15 ;  /* 0x0000c00f01007387 */ /* 0x0081e80000100800 */
[----:B0-----:R-:W3:Y:S04]  /*244d0*/  LDL.LU R15, [R1+0x184c] ;  /* 0x00184c00010f7983 */ /* 0x001ee80000300800 */
[----:B------:R-:W4:Y:S04]  /*244e0*/  LDL R2, [R1+0x8c0] ;  /* 0x0008c00001027983 */ /* 0x000f280000100800 */
[----:B------:R-:W4:Y:S01]  /*244f0*/  LDL R3, [R1+0x8c4] ;  /* 0x0008c40001037983 */ /* 0x000f220000100800 */
[----:B--2---:R-:W-:-:S02]  /*24500*/  PRMT R14, RZ, 0x7610, R14 ;  /* 0x00007610ff0e7816 */ /* 0x004fc4000000000e */
[----:B----4-:R-:W-:-:S04]  /*24510*/  @!P0 LOP3.LUT R3, R3, R2, RZ, 0x3c, !PT ;  /* 0x0000000203038212 */ /* 0x010fc800078e3cff */
[----:B------:R-:W-:-:S04]  /*24520*/  @!P0 LOP3.LUT R2, R3, R2, RZ, 0x3c, !PT ;  /* 0x0000000203028212 */ /* 0x000fc800078e3cff */
[----:B------:R-:W-:-:S05]  /*24530*/  @!P0 LOP3.LUT R3, R3, R2, RZ, 0x3c, !PT ;  /* 0x0000000203038212 */ /* 0x000fca00078e3cff */
[----:B------:R-:W2:Y:S04]  /*24540*/  @!P0 LDG.E.U8 R14, desc[UR10][R2.64] ;  /* 0x0000000a020e8981 */ /* 0x000ea8000c1e1100 */
        /* <DEDUP_REMOVED lines=8> */
[----:B------:R-:W3:Y:S01]  /*245d0*/  @!P0 LDG.E.U8 R15, desc[UR10][R2.64] ;  /* 0x0000000a020f8981 */ /* 0x000ee2000c1e1100 */
[----:B--2---:R-:W-:-:S03]  /*245e0*/  PRMT R14, RZ, 0x7610, R14 ;  /* 0x00007610ff0e7816 */ /* 0x004fc6000000000e */
[----:B---3--:R0:W-:Y:S04]  /*245f0*/  STL [R1+0xb8], R15 ;  /* 0x0000b80f01007387 */ /* 0x0081e80000100800 */
[----:B0-----:R-:W2:Y:S04]  /*24600*/  LDL.LU R15, [R1+0x1844] ;  /* 0x00184400010f7983 */ /* 0x001ea80000300800 */
[----:B------:R-:W3:Y:S01]  /*24610*/  LDL R3, [R1+0x880] ;  /* 0x0008800001037983 */ /* 0x000ee20000100800 */
[----:B-----5:R-:W-:-:S03]  /*24620*/  @!P0 IMAD.MOV.U32 R2, RZ, RZ, R9 ;  /* 0x000000ffff028224 */ /* 0x020fc600078e0009 */
[----:B------:R-:W4:Y:S04]  /*24630*/  LDL R9, [R1+0x7fc] ;  /* 0x0007fc0001097983 */ /* 0x000f280000100800 */
[----:B---3--:R-:W3:Y:S04]  /*24640*/  @!P0 LDG.E.U8 R14, desc[UR10][R2.64] ;  /* 0x0000000a020e8981 */ /* 0x008ee8000c1e1100 */
[----:B---3--:R0:W-:Y:S04]  /*24650*/  STL [R1+0xb4], R14 ;  /* 0x0000b40e01007387 */ /* 0x0081e80000100800 */
[----:B0-----:R-:W3:Y:S04]  /*24660*/  LDL.LU R14, [R1+0x1840] ;  /* 0x00184000010e7983 */ /* 0x001ee80000300800 */
[----:B------:R-:W5:Y:S04]  /*24670*/  LDL R2, [R1+0x878] ;  /* 0x0008780001027983 */ /* 0x000f680000100800 */
[----:B------:R-:W5:Y:S01]  /*24680*/  LDL R3, [R1+0x87c] ;  /* 0x00087c0001037983 */ /* 0x000f620000100800 */
[----:B--2---:R-:W-:-:S02]  /*24690*/  PRMT R15, RZ, 0x7610, R15 ;  /* 0x00007610ff0f7816 */ /* 0x004fc4000000000f */
[----:B-----5:R-:W-:-:S04]  /*246a0*/  @!P0 LOP3.LUT R3, R3, R2, RZ, 0x3c, !PT ;  /* 0x0000000203038212 */ /* 0x020fc800078e3cff */
[----:B------:R-:W-:-:S04]  /*246b0*/  @!P0 LOP3.LUT R2, R3, R2, RZ, 0x3c, !PT ;  /* 0x0000000203028212 */ /* 0x000fc800078e3cff */
[----:B------:R-:W-:-:S05]  /*246c0*/  @!P0 LOP3.LUT R3, R3, R2, RZ, 0x3c, !PT ;  /* 0x0000000203038212 */ /* 0x000fca00078e3cff */
[----:B------:R-:W2:Y:S04]  /*246d0*/  @!P0 LDG.E.U8 R15, desc[UR10][R2.64] ;  /* 0x0000000a020f8981 */ /* 0x000ea8000c1e1100 */
[----:B--2---:R0:W-:Y:S04]  /*246e0*/  STL [R1+0xb0], R15 ;  /* 0x0000b00f01007387 */ /* 0x0041e80000100800 */
[----:B0-----:R-:W2:Y:S04]  /*246f0*/  LDL.LU R15, [R1+0x183c] ;  /* 0x00183c00010f7983 */ /* 0x001ea80000300800 */
        /* <DEDUP_REMOVED lines=18> */
[----:B------:R-:W-:Y:S02]  /*24820*/  PRMT R11, RZ, 0x7610, R11 ;  /* 0x00007610ff0b7816 */ /* 0x000fe4000000000b */
[----:B0-----:R-:W-:-:S04]  /*24830*/  @!P0 LOP3.LUT R3, R3, R2, RZ, 0x3c, !PT ;  /* 0x0000000203038212 */ /* 0x001fc800078e3cff */
[----:B------:R-:W-:-:S04]  /*24840*/  @!P0 LOP3.LUT R2, R3, R2, RZ, 0x3c, !PT ;  /* 0x0000000203028212 */ /* 0x000fc800078e3cff */
[----:B------:R-:W-:Y:S01]  /*24850*/  @!P0 LOP3.LUT R3, R3, R2, RZ, 0x3c, !PT ;  /* 0x0000000203038212 */ /* 0x000fe200078e3cff */
[----:B-----5:R0:W-:Y:S04]  /*24860*/  STL [R1+0x58], R13 ;  /* 0x0000580d01007387 */ /* 0x0201e80000100800 */
[----:B------:R4:W5:Y:S01]  /*24870*/  @!P0 LDG.E.U8 R11, desc[UR10][R2.64] ;  /* 0x0000000a020b8981 */ /* 0x000962000c1e1100 */
[----:B------:R-:W-:-:S03]  /*24880*/  PRMT R8, RZ, 0x7610, R8 ;  /* 0x00007610ff087816 */ /* 0x000fc60000000008 */
[----:B0-----:R-:W3:Y:S04]  /*24890*/  LDL R13, [R1+0x784] ;  /* 0x00078400010d7983 */ /* 0x001ee80000100800 */
[----:B------:R-:W3:Y:S01]  /*248a0*/  LDL R3, [R1+0x7f8] ;  /* 0x0007f80001037983 */ /* 0x000ee20000100800 */
[----:B----4-:R-:W-:-:S03]  /*248b0*/  @!P0 IMAD.MOV.U32 R2, RZ, RZ, R9 ;  /* 0x000000ffff028224 */ /* 0x010fc600078e0009 */
[----:B-----5:R0:W-:Y:S01]  /*248c0*/  STL [R1+0x54], R11 ;  /* 0x0000540b01007387 */ /* 0x0201e20000100800 */
[----:B--2---:R-:W-:-:S03]  /*248d0*/  PRMT R15, RZ, 0x7610, R15 ;  /* 0x00007610ff0f7816 */ /* 0x004fc6000000000f */
[----:B------:R-:W2:Y:S04]  /*248e0*/  LDL R9, [R1+0xec0] ;  /* 0x000ec00001097983 */ /* 0x000ea80000100800 */
[----:B---3--:R1:W3:Y:S04]  /*248f0*/  @!P0 LDG.E.U8 R8, desc[UR10][R2.64] ;  /* 0x0000000a02088981 */ /* 0x0082e8000c1e1100 */
[----:B0-----:R-:W4:Y:S04]  /*24900*/  LDL R11, [R1+0xebc] ;  /* 0x000ebc00010b7983 */ /* 0x001f280000100800 */
[----:B------:R-:W1:Y:S04]  /*24910*/  LDL R2, [R1+0x7c0] ;  /* 0x0007c00001027983 */ /* 0x000e680000100800 */
[----:B------:R-:W1:Y:S02]  /*24920*/  LDL R3, [R1+0x7c4] ;  /* 0x0007c40001037983 */ /* 0x000e640000100800 */
[----:B-1----:R-:W-:-:S04]  /*24930*/  @!P0 LOP3.LUT R3, R3, R2, RZ, 0x3c, !PT ;  /* 0x0000000203038212 */ /* 0x002fc800078e3cff */
[----:B------:R-:W-:-:S04]  /*24940*/  @!P0 LOP3.LUT R2, R3, R2, RZ, 0x3c, !PT ;  /* 0x0000000203028212 */ /* 0x000fc800078e3cff */
[----:B------:R-:W-:-:S05]  /*24950*/  @!P0 LOP3.LUT R3, R3, R2, RZ, 0x3c, !PT ;  /* 0x0000000203038212 */ /* 0x000fca00078e3cff */
[----:B------:R-:W5:Y:S04]  /*24960*/  @!P0 LDG.E.U8 R15, desc[UR10][R2.64] ;  /* 0x0000000a020f8981 */ /* 0x000f68000c1e1100 */
[----:B---3--:R0:W-:Y:S04]  /*24970*/  STL [R1+0x18], R8 ;  /* 0x0000180801007387 */ /* 0x0081e80000100800 */
[----:B0-----:R-:W2:Y:S04]  /*24980*/  LDL R8, [R1+0xef4] ;  /* 0x000ef40001087983 */ /* 0x001ea80000100800 */
[----:B-----5:R0:W-:Y:S04]  /*24990*/  STL [R1+0xc], R15 ;  /* 0x00000c0f01007387 */ /* 0x0201e80000100800 */
[----:B0-----:R-:W3:Y:S04]  /*249a0*/  LDL.LU R15, [R1+0x1834] ;  /* 0x00183400010f7983 */ /* 0x001ee80000300800 */
[----:B------:R-:W5:Y:S04]  /*249b0*/  LDL R2, [R1+0x7b8] ;  /* 0x0007b80001027983 */ /* 0x000f680000100800 */
[----:B------:R-:W5:Y:S01]  /*249c0*/  LDL R3, [R1+0x7bc] ;  /* 0x0007bc0001037983 */ /* 0x000f620000100800 */
[----:B------:R-:W-:-:S02]  /*249d0*/  PRMT R14, RZ, 0x7610, R14 ;  /* 0x00007610ff0e7816 */ /* 0x000fc4000000000e */
[----:B-----5:R-:W-:-:S04]  /*249e0*/  @!P0 LOP3.LUT R3, R3, R2, RZ, 0x3c, !PT ;  /* 0x0000000203038212 */ /* 0x020fc800078e3cff */
[----:B------:R-:W-:-:S04]  /*249f0*/  @!P0 LOP3.LUT R2, R3, R2, RZ, 0x3c, !PT ;  /* 0x0000000203028212 */ /* 0x000fc800078e3cff */
[----:B------:R-:W-:-:S05]  /*24a00*/  @!P0 LOP3.LUT R3, R3, R2, RZ, 0x3c, !PT ;  /* 0x0000000203038212 */ /* 0x000fca00078e3cff */
[----:B------:R-:W5:Y:S01]  /*24a10*/  @!P0 LDG.E.U8 R14, desc[UR10][R2.64] ;  /* 0x0000000a020e8981 */ /* 0x000f62000c1e1100 */
[----:B------:R-:W-:-:S03]  /*24a20*/  PRMT R6, RZ, 0x7610, R6 ;  /* 0x00007610ff067816 */ /* 0x000fc60000000006 */
[----:B-----5:R0:W-:Y:S04]  /*24a30*/  STL [R1+0x8], R14 ;  /* 0x0000080e01007387 */ /* 0x0201e80000100800 */
[----:B0-----:R-:W5:Y:S04]  /*24a40*/  LDL.LU R14, [R1+0x1830] ;  /* 0x00183000010e7983 */ /* 0x001f680000300800 */
[----:B------:R-:W4:Y:S01]  /*24a50*/  LDL R3, [R1+0x780] ;  /* 0x0007800001037983 */ /* 0x000f220000100800 */
[----:B------:R-:W-:Y:S01]  /*24a60*/  @!P0 IMAD.MOV.U32 R2, RZ, RZ, R13 ;  /* 0x000000ffff028224 */ /* 0x000fe200078e000d */
[----:B------:R-:W-:-:S02]  /*24a70*/  PRMT R5, RZ, 0x7610, R5 ;  /* 0x00007610ff057816 */ /* 0x000fc40000000005 */
[----:B------:R-:W-:Y:S01]  /*24a80*/  PRMT R4, RZ, 0x7610, R4 ;  /* 0x00007610ff047816 */ /* 0x000fe20000000004 */
[----:B------:R-:W3:Y:S05]  /*24a90*/  LDL R13, [R1+0xf44] ;  /* 0x000f4400010d7983 */ /* 0x000eea0000100800 */
[----:B--2---:R-:W2:Y:S04]  /*24aa0*/  @!P0 LDG.E.U8 R4, desc[UR10][R8.64] ;  /* 0x0000000a08048981 */ /* 0x004ea8000c1e1100 */
[----:B----4-:R0:W4:Y:S04]  /*24ab0*/  @!P0 LDG.E.U8 R6, desc[UR10][R2.64] ;  /* 0x0000000a02068981 */ /* 0x010128000c1e1100 */
[----:B------:R-:W5:Y:S01]  /*24ac0*/  LDL R3, [R1+0x77c] ;  /* 0x00077c0001037983 */ /* 0x000f620000100800 */
[----:B0-----:R-:W-:-:S05]  /*24ad0*/  @!P0 IMAD.MOV.U32 R2, RZ, RZ, R11 ;  /* 0x000000ffff028224 */ /* 0x001fca00078e000b */
[----:B-----5:R-:W5:Y:S04]  /*24ae0*/  @!P0 LDG.E.U8 R5, desc[UR10][R2.64] ;  /* 0x0000000a02058981 */ /* 0x020f68000c1e1100 */
[----:B----4-:R-:W-:Y:S04]  /*24af0*/  STL [R1+0x17f8], R6 ;  /* 0x0017f80601007387 */ /* 0x010fe80000100800 */
[----:B------:R-:W4:Y:S04]  /*24b00*/  LDL R11, [R1+0xf40] ;  /* 0x000f4000010b7983 */ /* 0x000f280000100800 */
[----:B-----5:R-:W-:Y:S04]  /*24b10*/  STL [R1+0x17fc], R5 ;  /* 0x0017fc0501007387 */ /* 0x020fe80000100800 */
[----:B------:R-:W5:Y:S04]  /*24b20*/  LDL R8, [R1+0xec8] ;  /* 0x000ec80001087983 */ /* 0x000f680000100800 */
[----:B------:R-:W5:Y:S01]  /*24b30*/  LDL R9, [R1+0xefc] ;  /* 0x000efc0001097983 */ /* 0x000f620000100800 */
[----:B------:R-:W-:-:S03]  /*24b40*/  PRMT R3, RZ, 0x7610, R3 ;  /* 0x00007610ff037816 */ /* 0x000fc60000000003 */
[----:B--2---:R-:W-:Y:S01]  /*24b50*/  STL [R1+0x1800], R4 ;  /* 0x0018000401007387 */ /* 0x004fe20000100800 */
[----:B-----5:R-:W-:-:S04]  /*24b60*/  @!P0 LOP3.LUT R9, R9, R8, RZ, 0x3c, !PT ;  /* 0x0000000809098212 */ /* 0x020fc800078e3cff */
[----:B------:R-:W-:-:S04]  /*24b70*/  @!P0 LOP3.LUT R8, R9, R8, RZ, 0x3c, !PT ;  /* 0x0000000809088212 */ /* 0x000fc800078e3cff */
[----:B------:R-:W-:-:S05]  /*24b80*/  @!P0 LOP3.LUT R9, R9, R8, RZ, 0x3c, !PT ;  /* 0x0000000809098212 */ /* 0x000fca00078e3cff */
[----:B------:R3:W2:Y:S04]  /*24b90*/  @!P0 LDG.E.U8 R3, desc[UR10][R8.64] ;  /* 0x0000000a08038981 */ /* 0x0006a8000c1e1100 */
[----:B------:R-:W5:Y:S01]  /*24ba0*/  LDL R9, [R1+0xf00] ;  /* 0x000f000001097983 */ /* 0x000f620000100800 */
[----:B------:R-:W-:Y:S01]  /*24bb0*/  PRMT R2, RZ, 0x7610, R2 ;  /* 0x00007610ff027816 */ /* 0x000fe20000000002 */
[----:B---3--:R-:W-:Y:S02]  /*24bc0*/  @!P0 IMAD.MOV.U32 R8, RZ, RZ, R13 ;  /* 0x000000ffff088224 */ /* 0x008fe400078e000d */
[----:B--2---:R-:W-:Y:S01]  /*24bd0*/  STL [R1+0x1804], R3 ;  /* 0x0018040301007387 */ /* 0x004fe20000100800 */
[----:B------:R-:W-:-:S03]  /*24be0*/  PRMT R0, RZ, 0x7610, R0 ;  /* 0x00007610ff007816 */ /* 0x000fc60000000000 */
[----:B------:R-:W2:Y:S04]  /*24bf0*/  LDL R13, [R1+0x8e4] ;  /* 0x0008e400010d7983 */ /* 0x000ea80000100800 */
[----:B-----5:R4:W3:Y:S04]  /*24c00*/  @!P0 LDG.E.U8 R2, desc[UR10][R8.64] ;  /* 0x0000000a08028981 */ /* 0x0208e8000c1e1100 */
[----:B------:R-:W5:Y:S01]  /*24c10*/  LDL R9, [R1+0xf08] ;  /* 0x000f080001097983 */ /* 0x000f620000100800 */
[----:B----4-:R-:W-:-:S03]  /*24c20*/  @!P0 IMAD.MOV.U32 R8, RZ, RZ, R11 ;  /* 0x000000ffff088224 */ /* 0x010fc600078e000b */
[----:B---3--:R-:W-:Y:S01]  /*24c30*/  STL [R1+0x1808], R2 ;  /* 0x0018080201007387 */ /* 0x008fe20000100800 */
[----:B------:R-:W-:-:S03]  /*24c40*/  PRMT R15, RZ, 0x7610, R15 ;  /* 0x00007610ff0f7816 */ /* 0x000fc6000000000f */
[----:B------:R-:W3:Y:S04]  /*24c50*/  LDL R11, [R1+0x8dc] ;  /* 0x0008dc00010b7983 */ /* 0x000ee80000100800 */
[----:B-----5:R0:W4:Y:S04]  /*24c60*/  @!P0 LDG.E.U8 R0, desc[UR10][R8.64] ;  /* 0x0000000a08008981 */ /* 0x020128000c1e1100 */
[----:B------:R-:W0:Y:S04]  /*24c70*/  LDL R8, [R1+0x918] ;  /* 0x0009180001087983 */ /* 0x000e280000100800 */
[----:B------:R-:W0:Y:S02]  /*24c80*/  LDL R9, [R1+0x91c] ;  /* 0x00091c0001097983 */ /* 0x000e240000100800 */
[----:B0-----:R-:W-:-:S04]  /*24c90*/  @!P0 LOP3.LUT R9, R9, R8, RZ, 0x3c, !PT ;  /* 0x0000000809098212 */ /* 0x001fc800078e3cff */
[----:B------:R-:W-:-:S04]  /*24ca0*/  @!P0 LOP3.LUT R8, R9, R8, RZ, 0x3c, !PT ;  /* 0x0000000809088212 */ /* 0x000fc800078e3cff */
[----:B------:R-:W-:-:S05]  /*24cb0*/  @!P0 LOP3.LUT R9, R9, R8, RZ, 0x3c, !PT ;  /* 0x0000000809098212 */ /* 0x000fca00078e3cff */
[----:B------:R-:W5:Y:S04]  /*24cc0*/  @!P0 LDG.E.U8 R15, desc[UR10][R8.64] ;  /* 0x0000000a080f8981 */ /* 0x000f68000c1e1100 */
[----:B----4-:R-:W-:Y:S04]  /*24cd0*/  STL [R1+0x180c], R0 ;  /* 0x00180c0001007387 */ /* 0x010fe80000100800 */
[----:B-----5:R0:W-:Y:S04]  /*24ce0*/  STL [R1+0x4c], R15 ;  /* 0x00004c0f01007387 */ /* 0x0201e80000100800 */
[----:B0-----:R-:W4:Y:S04]  /*24cf0*/  LDL.LU R15, [R1+0x182c] ;  /* 0x00182c00010f7983 */ /* 0x001f280000300800 */
[----:B------:R-:W5:Y:S04]  /*24d00*/  LDL R8, [R1+0x8f0] ;  /* 0x0008f00001087983 */ /* 0x000f680000100800 */
[----:B------:R-:W5:Y:S01]  /*24d10*/  LDL R9, [R1+0x8f4] ;  /* 0x0008f40001097983 */ /* 0x000f620000100800 */
[----:B------:R-:W-:-:S02]  /*24d20*/  PRMT R14, RZ, 0x7610, R14 ;  /* 0x00007610ff0e7816 */ /* 0x000fc4000000000e */
[----:B-----5:R-:W-:-:S04]  /*24d30*/  @!P0 LOP3.LUT R9, R9, R8, RZ, 0x3c, !PT ;  /* 0x0000000809098212 */ /* 0x020fc800078e3cff */
[----:B------:R-:W-:-:S04]  /*24d40*/  @!P0 LOP3.LUT R8, R9, R8, RZ, 0x3c, !PT ;  /* 0x0000000809088212 */ /* 0x000fc800078e3cff */
[----:B------:R-:W-:-:S05]  /*24d50*/  @!P0 LOP3.LUT R9, R9, R8, RZ, 0x3c, !PT ;  /* 0x0000000809098212 */ /* 0x000fca00078e3cff */
[----:B------:R-:W5:Y:S04]  /*24d60*/  @!P0 LDG.E.U8 R14, desc[UR10][R8.64] ;  /* 0x0000000a080e8981 */ /* 0x000f68000c1e1100 */
[----:B-----5:R0:W-:Y:S04]  /*24d70*/  STL [R1+0x48], R14 ;  /* 0x0000480e01007387 */ /* 0x0201e80000100800 */
[----:B0-----:R-:W5:Y:S04]  /*24d80*/  LDL.LU R14, [R1+0x1828] ;  /* 0x00182800010e7983 */ /* 0x001f680000300800 */
[----:B------:R-:W2:Y:S04]  /*24d90*/  LDL R8, [R1+0x8e8] ;  /* 0x0008e80001087983 */ /* 0x000ea80000100800 */
[----:B------:R-:W2:Y:S01]  /*24da0*/  LDL R9, [R1+0x8ec] ;  /* 0x0008ec0001097983 */ /* 0x000ea20000100800 */
[----:B------:R-:W-:-:S02]  /*24db0*/  PRMT R4, RZ, 0x7610, R4 ;  /* 0x00007610ff047816 */ /* 0x000fc40000000004 */
[----:B--2---:R-:W-:-:S04]  /*24dc0*/  @!P0 LOP3.LUT R9, R9, R8, RZ, 0x3c, !PT ;  /* 0x0000000809098212 */ /* 0x004fc800078e3cff */
[----:B------:R-:W-:-:S04]  /*24dd0*/  @!P0 LOP3.LUT R8, R9, R8, RZ, 0x3c, !PT ;  /* 0x0000000809088212 */ /* 0x000fc800078e3cff */
[----:B------:R-:W-:-:S05]  /*24de0*/  @!P0 LOP3.LUT R9, R9, R8, RZ, 0x3c, !PT ;  /* 0x0000000809098212 */ /* 0x000fca00078e3cff */
[----:B------:R0:W2:Y:S04]  /*24df0*/  @!P0 LDG.E.U8 R4, desc[UR10][R8.64] ;  /* 0x0000000a08048981 */ /* 0x0000a8000c1e1100 */
[----:B------:R-:W3:Y:S01]  /*24e00*/  LDL R9, [R1+0x8e0] ;  /* 0x0008e00001097983 */ /* 0x000ee20000100800 */
[----:B------:R-:W-:Y:S01]  /*24e10*/  PRMT R12, RZ, 0x7610, R12 ;  /* 0x00007610ff0c7816 */ /* 0x000fe2000000000c */
[----:B0-----:R-:W-:Y:S02]  /*24e20*/  @!P0 IMAD.MOV.U32 R8, RZ, RZ, R13 ;  /* 0x000000ffff088224 */ /* 0x001fe400078e000d */
[----:B--2---:R0:W-:Y:S01]  /*24e30*/  STL [R1+0x44], R4 ;  /* 0x0000440401007387 */ /* 0x0041e20000100800 */
[----:B------:R-:W-:-:S03]  /*24e40*/  PRMT R6, RZ, 0x7610, R6 ;  /* 0x00007610ff067816 */ /* 0x000fc60000000006 */
[----:B------:R-:W2:Y:S04]  /*24e50*/  LDL R13, [R1+0x868] ;  /* 0x00086800010d7983 */ /* 0x000ea80000100800 */
[----:B---3--:R1:W3:Y:S04]  /*24e60*/  @!P0 LDG.E.U8 R12, desc[UR10][R8.64] ;  /* 0x0000000a080c8981 */ /* 0x0082e8000c1e1100 */
[----:B0-----:R-:W2:Y:S04]  /*24e70*/  LDL R4, [R1+0x874] ;  /* 0x0008740001047983 */ /* 0x001ea80000100800 */
[----:B------:R-:W4:Y:S01]  /*24e80*/  LDL R9, [R1+0x8d8] ;  /* 0x0008d80001097983 */ /* 0x000f220000100800 */
[----:B-1----:R-:W-:-:S03]  /*24e90*/  @!P0 IMAD.MOV.U32 R8, RZ, RZ, R11 ;  /* 0x000000ffff088224 */ /* 0x002fc600078e000b */
[----:B---3--:R0:W-:Y:S01]  /*24ea0*/  STL [R1+0x40], R12 ;  /* 0x0000400c01007387 */ /* 0x0081e20000100800 */
[----:B-----5:R-:W-:-:S03]  /*24eb0*/  PRMT R14, RZ, 0x7610, R14 ;  /* 0x00007610ff0e7816 */ /* 0x020fc6000000000e */
[----:B------:R-:W3:Y:S04]  /*24ec0*/  LDL R11, [R1+0x830] ;  /* 0x00083000010b7983 */ /* 0x000ee80000100800 */
[----:B----4-:R1:W4:Y:S04]  /*24ed0*/  @!P0 LDG.E.U8 R6, desc[UR10][R8.64] ;  /* 0x0000000a08068981 */ /* 0x010328000c1e1100 */
[----:B0-----:R-:W5:Y:S04]  /*24ee0*/  LDL R12, [R1+0x86c] ;  /* 0x00086c00010c7983 */ /* 0x001f680000100800 */
[----:B------:R-:W1:Y:S04]  /*24ef0*/  LDL R8, [R1+0x8b0] ;  /* 0x0008b00001087983 */ /* 0x000e680000100800 */
[----:B------:R-:W1:Y:S02]  /*24f00*/  LDL R9, [R1+0x8b4] ;  /* 0x0008b40001097983 */ /* 0x000e640000100800 */
[----:B-1----:R-:W-:-:S04]  /*24f10*/  @!P0 LOP3.LUT R9, R9, R8, RZ, 0x3c, !PT ;  /* 0x0000000809098212 */ /* 0x002fc800078e3cff */
[----:B------:R-:W-:-:S04]  /*24f20*/  @!P0 LOP3.LUT R8, R9, R8, RZ, 0x3c, !PT ;  /* 0x0000000809088212 */ /* 0x000fc800078e3cff */
[----:B------:R-:W-:-:S05]  /*24f30*/  @!P0 LOP3.LUT R9, R9, R8, RZ, 0x3c, !PT ;  /* 0x0000000809098212 */ /* 0x000fca00078e3cff */
[----:B------:R-:W2:Y:S04]  /*24f40*/  @!P0 LDG.E.U8 R14, desc[UR10][R8.64] ;  /* 0x0000000a080e8981 */ /* 0x000ea8000c1e1100 */
[----:B----4-:R0:W-:Y:S04]  /*24f50*/  STL [R1+0x3c], R6 ;  /* 0x00003c0601007387 */ /* 0x0101e80000100800 */
[----:B0-----:R-:W4:Y:S04]  /*24f60*/  LDL R6, [R1+0x834] ;  /* 0x0008340001067983 */ /* 0x001f280000100800 */
[----:B--2---:R0:W-:Y:S04]  /*24f70*/  STL [R1+0x30], R14 ;  /* 0x0000300e01007387 */ /* 0x0041e80000100800 */
[----:B0-----:R-:W2:Y:S04]  /*24f80*/  LDL.LU R14, [R1+0x1824] ;  /* 0x00182400010e7983 */ /* 0x001ea80000300800 */
[----:B------:R-:W3:Y:S04]  /*24f90*/  LDL R8, [R1+0x8a8] ;  /* 0x0008a80001087983 */ /* 0x000ee80000100800 */
[----:B------:R-:W3:Y:S01]  /*24fa0*/  LDL R9, [R1+0x8ac] ;  /* 0x0008ac0001097983 */ /* 0x000ee20000100800 */
[----:B------:R-:W-:-:S02]  /*24fb0*/  PRMT R15, RZ, 0x7610, R15 ;  /* 0x00007610ff0f7816 */ /* 0x000fc4000000000f */
[----:B---3--:R-:W-:-:S04]  /*24fc0*/  @!P0 LOP3.LUT R9, R9, R8, RZ, 0x3c, !PT ;  /* 0x0000000809098212 */ /* 0x008fc800078e3cff */
[----:B------:R-:W-:-:S04]  /*24fd0*/  @!P0 LOP3.LUT R8, R9, R8, RZ, 0x3c, !PT ;  /* 0x0000000809088212 */ /* 0x000fc800078e3cff */
[----:B------:R-:W-:-:S05]  /*24fe0*/  @!P0 LOP3.LUT R9, R9, R8, RZ, 0x3c, !PT ;  /* 0x0000000809098212 */ /* 0x000fca00078e3cff */
[----:B------:R-:W3:Y:S01]  /*24ff0*/  @!P0 LDG.E.U8 R15, desc[UR10][R8.64] ;  /* 0x0000000a080f8981 */ /* 0x000ee2000c1e1100 */
[----:B------:R-:W-:-:S03]  /*25000*/  PRMT R3, RZ, 0x7610, R3 ;  /* 0x00007610ff037816 */ /* 0x000fc60000000003 */
[----:B---3--:R0:W-:Y:S04]  /*25010*/  STL [R1+0x2c], R15 ;  /* 0x00002c0f01007387 */ /* 0x0081e80000100800 */
[----:B0-----:R-:W3:Y:S04]  /*25020*/  LDL.LU R15, [R1+0x1820] ;  /* 0x00182000010f7983 */ /* 0x001ee80000300800 */
[----:B------:R-:W5:Y:S01]  /*25030*/  LDL R9, [R1+0x870] ;  /* 0x0008700001097983 */ /* 0x000f620000100800 */
[----:B------:R-:W-:Y:S01]  /*25040*/  @!P0 IMAD.MOV.U32 R8, RZ, RZ, R4 ;  /* 0x000000ffff088224 */ /* 0x000fe200078e0004 */
[----:B------:R-:W-:-:S02]  /*25050*/  PRMT R2, RZ, 0x7610, R2 ;  /* 0x00007610ff027816 */ /* 0x000fc40000000002 */
[----:B------:R-:W-:Y:S01]  /*25060*/  PRMT R5, RZ, 0x7610, R5 ;  /* 0x00007610ff057816 */ /* 0x000fe20000000005 */
[----:B------:R-:W2:Y:S04]  /*25070*/  LDL R4, [R1+0x7f0] ;  /* 0x0007f00001047983 */ /* 0x000ea80000100800 */
[----:B-----5:R0:W5:Y:S02]  /*25080*/  @!P0 LDG.E.U8 R3, desc[UR10][R8.64] ;  /* 0x0000000a08038981 */ /* 0x020164000c1e1100 */
[----:B0-----:R-:W-:Y:S02]  /*25090*/  @!P0 IMAD.MOV.U32 R8, RZ, RZ, R12 ;  /* 0x000000ffff088224 */ /* 0x001fe400078e000c */
[----:B------:R-:W-:-:S05]  /*250a0*/  @!P0 IMAD.MOV.U32 R9, RZ, RZ, R13 ;  /* 0x000000ffff098224 */ /* 0x000fca00078e000d */
[----:B------:R4:W3:Y:S02]  /*250b0*/  @!P0 LDG.E.U8 R2, desc[UR10][R8.64] ;  /* 0x0000000a08028981 */ /* 0x0008e4000c1e1100 */
[----:B----4-:R-:W-:Y:S02]  /*250c0*/  @!P0 IMAD.MOV.U32 R8, RZ, RZ, R6 ;  /* 0x000000ffff088224 */ /* 0x010fe400078e0006 */
[----:B------:R-:W-:-:S05]  /*250d0*/  @!P0 IMAD.MOV.U32 R9, RZ, RZ, R11 ;  /* 0x000000ffff098224 */ /* 0x000fca00078e000b */
[----:B------:R-:W4:Y:S04]  /*250e0*/  @!P0 LDG.E.U8 R5, desc[UR10][R8.64] ;  /* 0x0000000a08058981 */ /* 0x000f28000c1e1100 */
[----:B-----5:R0:W-:Y:S04]  /*250f0*/  STL [R1+0x28], R3 ;  /* 0x0000280301007387 */ /* 0x0201e80000100800 */
[----:B------:R-:W5:Y:S04]  /*25100*/  LDL R13, [R1+0x7e8] ;  /* 0x0007e800010d7983 */ /* 0x000f680000100800 */
[----:B0-----:R-:W5:Y:S04]  /*25110*/  LDL R3, [R1+0x7f4] ;  /* 0x0007f40001037983 */ /* 0x001f680000100800 */
[----:B---3--:R0:W-:Y:S04]  /*25120*/  STL [R1+0x24], R2 ;  /* 0x0000240201007387 */ /* 0x0081e80000100800 */
[----:B------:R-:W3:Y:S04]  /*25130*/  LDL R8, [R1+0x828] ;  /* 0x0008280001087983 */ /* 0x000ee80000100800 */
[----:B------:R-:W3:Y:S04]  /*25140*/  LDL R9, [R1+0x82c] ;  /* 0x00082c0001097983 */ /* 0x000ee80000100800 */
[----:B------:R-:W5:Y:S04]  /*25150*/  LDL R12, [R1+0x7b0] ;  /* 0x0007b000010c7983 */ /* 0x000f680000100800 */
[----:B------:R-:W5:Y:S01]  /*25160*/  LDL R11, [R1+0x7b4] ;  /* 0x0007b400010b7983 */ /* 0x000f620000100800 */
[----:B------:R-:W-:-:S03]  /*25170*/  PRMT R15, RZ, 0x7610, R15 ;  /* 0x00007610ff0f7816 */ /* 0x000fc6000000000f */
[----:B------:R-:W5:Y:S04]  /*25180*/  LDL R6, [R1+0x7a8] ;  /* 0x0007a80001067983 */ /* 0x000f680000100800 */
[----:B0-----:R-:W5:Y:S01]  /*25190*/  LDL R2, [R1+0x7ec] ;  /* 0x0007ec0001027983 */ /* 0x001f620000100800 */
[----:B--2---:R-:W-:-:S03]  /*251a0*/  PRMT R14, RZ, 0x7610, R14 ;  /* 0x00007610ff0e7816 */ /* 0x004fc6000000000e */
[----:B----4-:R0:W-:Y:S04]  /*251b0*/  STL [R1+0x20], R5 ;  /* 0x0000200501007387 */ /* 0x0101e80000100800 */
[----:B0-----:R-:W2:Y:S01]  /*251c0*/  LDL R5, [R1+0x7ac] ;  /* 0x0007ac0001057983 */ /* 0x001ea20000100800 */
[----:B------:R-:W-:Y:S02]  /*251d0*/  PRMT R0, RZ, 0x7610, R0 ;  /* 0x00007610ff007816 */ /* 0x000fe40000000000 */
[----:B---3--:R-:W-:-:S04]  /*251e0*/  @!P0 LOP3.LUT R9, R9, R8, RZ, 0x3c, !PT ;  /* 0x0000000809098212 */ /* 0x008fc800078e3cff */
[----:B------:R-:W-:-:S04]  /*251f0*/  @!P0 LOP3.LUT R8, R9, R8, RZ, 0x3c, !PT ;  /* 0x0000000809088212 */ /* 0x000fc800078e3cff */
[----:B------:R-:W-:-:S05]  /*25200*/  @!P0 LOP3.LUT R9, R9, R8, RZ, 0x3c, !PT ;  /* 0x0000000809098212 */ /* 0x000fca00078e3cff */
[----:B------:R5:W3:Y:S02]  /*25210*/  @!P0 LDG.E.U8 R15, desc[UR10][R8.64] ;  /* 0x0000000a080f8981 */ /* 0x000ae4000c1e1100 */
[----:B-----5:R-:W-:Y:S02]  /*25220*/  @!P0 IMAD.MOV.U32 R8, RZ, RZ, R3 ;  /* 0x000000ffff088224 */ /* 0x020fe400078e0003 */
[----:B------:R-:W-:Y:S01]  /*25230*/  @!P0 IMAD.MOV.U32 R9, RZ, RZ, R4 ;  /* 0x000000ffff098224 */ /* 0x000fe200078e0004 */
[----:B------:R-:W-:Y:S02]  /*25240*/  PRMT R10, RZ, 0x7610, R10 ;  /* 0x00007610ff0a7816 */ /* 0x000fe4000000000a */
[----:B------:R-:W-:Y:S01]  /*25250*/  PRMT R16, RZ, 0x7610, R16 ;  /* 0x00007610ff107816 */ /* 0x000fe20000000010 */
[----:B------:R-:W4:Y:S04]  /*25260*/  LDL R4, [R1+0x778] ;  /* 0x0007780001047983 */ /* 0x000f280000100800 */
[----:B------:R0:W5:Y:S04]  /*25270*/  @!P0 LDG.E.U8 R14, desc[UR10][R8.64] ;  /* 0x0000000a080e8981 */ /* 0x000168000c1e1100 */
[----:B------:R-:W3:Y:S01]  /*25280*/  LDL R3, [R1+0xec4] ;  /* 0x000ec40001037983 */ /* 0x000ee20000100800 */
[----:B0-----:R-:W-:-:S02]  /*25290*/  @!P0 IMAD.MOV.U32 R8, RZ, RZ, R2 ;  /* 0x000000ffff088224 */ /* 0x001fc400078e0002 */
[----:B------:R-:W-:Y:S01]  /*252a0*/  @!P0 IMAD.MOV.U32 R9, RZ, RZ, R13 ;  /* 0x000000ffff098224 */ /* 0x000fe200078e000d */
[----:B------:R-:W5:Y:S04]  /*252b0*/  LDL R2, [R1+0x774] ;  /* 0x0007740001027983 */ /* 0x000f680000100800 */
[----:B------:R0:W4:Y:S02]  /*252c0*/  @!P0 LDG.E.U8 R0, desc[UR10][R8.64] ;  /* 0x0000000a08008981 */ /* 0x000124000c1e1100 */
[----:B0-----:R-:W-:Y:S02]  /*252d0*/  @!P0 IMAD.MOV.U32 R8, RZ, RZ, R11 ;  /* 0x000000ffff088224 */ /* 0x001fe400078e000b */
[----:B------:R-:W-:-:S05]  /*252e0*/  @!P0 IMAD.MOV.U32 R9, RZ, RZ, R12 ;  /* 0x000000ffff098224 */ /* 0x000fca00078e000c */
[----:B------:R2:W3:Y:S02]  /*252f0*/  @!P0 LDG.E.U8 R10, desc[UR10][R8.64] ;  /* 0x0000000a080a8981 */ /* 0x0004e4000c1e1100 */
[----:B--2---:R-:W-:Y:S02]  /*25300*/  @!P0 IMAD.MOV.U32 R8, RZ, RZ, R5 ;  /* 0x000000ffff088224 */ /* 0x004fe400078e0005 */
[----:B------:R-:W-:-:S05]  /*25310*/  @!P0 IMAD.MOV.U32 R9, RZ, RZ, R6 ;  /* 0x000000ffff098224 */ /* 0x000fca00078e0006 */
[----:B------:R0:W2:Y:S04]  /*25320*/  @!P0 LDG.E.U8 R16, desc[UR10][R8.64] ;  /* 0x0000000a08108981 */ /* 0x0000a8000c1e1100 */
[----:B----4-:R1:W-:Y:S04]  /*25330*/  STL [R1+0x10], R0 ;  /* 0x0000100001007387 */ /* 0x0103e80000100800 */
[----:B------:R-:W4:Y:S04]  /*25340*/  LDL R6, [R1+0xed0] ;  /* 0x000ed00001067983 */ /* 0x000f280000100800 */
[----:B------:R-:W4:Y:S04]  /*25350*/  LDL R5, [R1+0xf04] ;  /* 0x000f040001057983 */ /* 0x000f280000100800 */
[----:B-1----:R-:W4:Y:S01]  /*25360*/  LDL R0, [R1+0xecc] ;  /* 0x000ecc0001007983 */ /* 0x002f220000100800 */
[----:B------:R-:W-:Y:S01]  /*25370*/  PRMT R7, RZ, 0x7610, R7 ;  /* 0x00007610ff077816 */ /* 0x000fe20000000007 */
[----:B------:R-:W-:Y:S01]  /*25380*/  @!P0 IMAD.MOV.U32 R11, RZ, RZ, R4 ;  /* 0x000000ffff0b8224 */ /* 0x000fe200078e0004 */
[----:B0-----:R-:W-:Y:S01]  /*25390*/  PRMT R8, RZ, 0x7610, R8 ;  /* 0x00007610ff087816 */ /* 0x001fe20000000008 */
[----:B--2---:R-:W-:Y:S04]  /*253a0*/  STL [R1+0x17e0], R16 ;  /* 0x0017e01001007387 */ /* 0x004fe80000100800 */
[----:B---3--:R0:W-:Y:S04]  /*253b0*/  STL [R1+0x4], R10 ;  /* 0x0000040a01007387 */ /* 0x0081e80000100800 */
[----:B------:R-:W2:Y:S01]  /*253c0*/  LDL R4, [R1+0xed8] ;  /* 0x000ed80001047983 */ /* 0x000ea20000100800 */
[----:B0-----:R-:W-:-:S03]  /*253d0*/  @!P0 IMAD.MOV.U32 R10, RZ, RZ, R3 ;  /* 0x000000ffff0a8224 */ /* 0x001fc600078e0003 */
[----:B------:R-:W3:Y:S04]  /*253e0*/  LDL R3, [R1+0xf0c] ;  /* 0x000f0c0001037983 */ /* 0x000ee80000100800 */
[----:B------:R5:W2:Y:S02]  /*253f0*/  @!P0 LDG.E.U8 R7, desc[UR10][R10.64] ;  /* 0x0000000a0a078981 */ /* 0x000aa4000c1e1100 */
[----:B-----5:R-:W-:Y:S02]  /*25400*/  @!P0 IMAD.MOV.U32 R11, RZ, RZ, R2 ;  /* 0x000000ffff0b8224 */ /* 0x020fe400078e0002 */
[----:B----4-:R-:W-:-:S05]  /*25410*/  @!P0 IMAD.MOV.U32 R10, RZ, RZ, R0 ;  /* 0x000000ffff0a8224 */ /* 0x010fca00078e0000 */
[----:B------:R-:W4:Y:S01]  /*25420*/  @!P0 LDG.E.U8 R8, desc[UR10][R10.64] ;  /* 0x0000000a0a088981 */ /* 0x000f22000c1e1100 */
[----:B------:R-:W-:Y:S02]  /*25430*/  @!P0 IMAD.MOV.U32 R12, RZ, RZ, R5 ;  /* 0x000000ffff0c8224 */ /* 0x000fe400078e0005 */
[----:B------:R-:W-:Y:S01]  /*25440*/  @!P0 IMAD.MOV.U32 R13, RZ, RZ, R6 ;  /* 0x000000ffff0d8224 */ /* 0x000fe200078e0006 */
[----:B--2---:R-:W-:Y:S04]  /*25450*/  STL [R1+0x17e4], R7 ;  /* 0x0017e40701007387 */ /* 0x004fe80000100800 */
[----:B------:R0:W-:Y:S04]  /*25460*/  STL [R1+0x1c], R15 ;  /* 0x00001c0f01007387 */ /* 0x0001e80000100800 */
[----:B0-----:R-:W2:Y:S04]  /*25470*/  LDL R15, [R1+0xf10] ;  /* 0x000f1000010f7983 */ /* 0x001ea80000100800 */
[----:B------:R0:W-:Y:S04]  /*25480*/  STL [R1+0x14], R14 ;  /* 0x0000140e01007387 */ /* 0x0001e80000100800 */
[----:B------:R-:W5:Y:S04]  /*25490*/  LDL R2, [R1+0xf18] ;  /* 0x000f180001027983 */ /* 0x000f680000100800 */
[----:B------:R-:W5:Y:S04]  /*254a0*/  LDL R0, [R1+0xf38] ;  /* 0x000f380001007983 */ /* 0x000f680000100800 */
[----:B0-----:R-:W2:Y:S04]  /*254b0*/  LDL R14, [R1+0xf3c] ;  /* 0x000f3c00010e7983 */ /* 0x001ea80000100800 */
[----:B----4-:R0:W-:Y:S04]  /*254c0*/  STL [R1+0x17e8], R8 ;  /* 0x0017e80801007387 */ /* 0x0101e80000100800 */
[----:B------:R-:W4:Y:S04]  /*254d0*/  LDL R6, [R1+0x8a0] ;  /* 0x0008a00001067983 */ /* 0x000f280000100800 */
[----:B------:R-:W4:Y:S01]  /*254e0*/  LDL R5, [R1+0x8a4] ;  /* 0x0008a40001057983 */ /* 0x000f220000100800 */
[----:B------:R-:W-:-:S02]  /*254f0*/  PRMT R9, RZ, 0x7610, R9 ;  /* 0x00007610ff097816 */ /* 0x000fc40000000009 */
[----:B------:R-:W-:-:S04]  /*25500*/  PRMT R10, RZ, 0x7610, R10 ;  /* 0x00007610ff0a7816 */ /* 0x000fc8000000000a */
[----:B------:R3:W4:Y:S01]  /*25510*/  @!P0 LDG.E.U8 R9, desc[UR10][R12.64] ;  /* 0x0000000a0c098981 */ /* 0x000722000c1e1100 */
[----:B------:R-:W-:Y:S01]  /*25520*/  PRMT R11, RZ, 0x7610, R11 ;  /* 0x00007610ff0b7816 */ /* 0x000fe2000000000b */
[----:B---3--:R-:W-:Y:S02]  /*25530*/  @!P0 IMAD.MOV.U32 R12, RZ, RZ, R3 ;  /* 0x000000ffff0c8224 */ /* 0x008fe400078e0003 */
[----:B------:R-:W-:-:S05]  /*25540*/  @!P0 IMAD.MOV.U32 R13, RZ, RZ, R4 ;  /* 0x000000ffff0d8224 */ /* 0x000fca00078e0004 */
[----:B------:R1:W3:Y:S01]  /*25550*/  @!P0 LDG.E.U8 R10, desc[UR10][R12.64] ;  /* 0x0000000a0c0a8981 */ /* 0x0002e2000c1e1100 */
[----:B------:R-:W-:Y:S02]  /*25560*/  PRMT R7, RZ, 0x7610, R7 ;  /* 0x00007610ff077816 */ /* 0x000fe40000000007 */
[----:B-1----:R-:W-:Y:S01]  /*25570*/  PRMT R12, RZ, 0x7610, R12 ;  /* 0x00007610ff0c7816 */ /* 0x002fe2000000000c */
[----:B--2---:R5:W2:Y:S02]  /*25580*/  @!P0 LDG.E.U8 R11, desc[UR10][R14.64] ;  /* 0x0000000a0e0b8981 */ /* 0x004aa4000c1e1100 */
[----:B-----5:R-:W-:Y:S02]  /*25590*/  @!P0 IMAD.MOV.U32 R14, RZ, RZ, R0 ;  /* 0x000000ffff0e8224 */ /* 0x020fe400078e0000 */
[----:B------:R-:W-:-:S05]  /*255a0*/  @!P0 IMAD.MOV.U32 R15, RZ, RZ, R2 ;  /* 0x000000ffff0f8224 */ /* 0x000fca00078e0002 */
[----:B------:R4:W5:Y:S02]  /*255b0*/  @!P0 LDG.E.U8 R12, desc[UR10][R14.64] ;  /* 0x0000000a0e0c8981 */ /* 0x000964000c1e1100 */
[----:B----4-:R-:W-:Y:S02]  /*255c0*/  @!P0 IMAD.MOV.U32 R15, RZ, RZ, R6 ;  /* 0x000000ffff0f8224 */ /* 0x010fe400078e0006 */
[----:B------:R-:W-:-:S05]  /*255d0*/  @!P0 IMAD.MOV.U32 R14, RZ, RZ, R5 ;  /* 0x000000ffff0e8224 */ /* 0x000fca00078e0005 */
[----:B------:R-:W4:Y:S04]  /*255e0*/  @!P0 LDG.E.U8 R7, desc[UR10][R14.64] ;  /* 0x0000000a0e078981 */ /* 0x000f28000c1e1100 */
[----:B------:R-:W-:Y:S04]  /*255f0*/  STL [R1+0x17ec], R9 ;  /* 0x0017ec0901007387 */ /* 0x000fe80000100800 */
[----:B------:R-:W4:Y:S04]  /*25600*/  LDL R4, [R1+0x898] ;  /* 0x0008980001047983 */ /* 0x000f280000100800 */
[----:B------:R-:W4:Y:S04]  /*25610*/  LDL R3, [R1+0x89c] ;  /* 0x00089c0001037983 */ /* 0x000f280000100800 */
[----:B---3--:R-:W-:Y:S04]  /*25620*/  STL [R1+0x17f0], R10 ;  /* 0x0017f00a01007387 */ /* 0x008fe80000100800 */
[----:B--2---:R-:W-:Y:S04]  /*25630*/  STL [R1+0x17f4], R11 ;  /* 0x0017f40b01007387 */ /* 0x004fe80000100800 */
[----:B------:R-:W2:Y:S04]  /*25640*/  LDL R2, [R1+0x860] ;  /* 0x0008600001027983 */ /* 0x000ea80000100800 */
[----:B------:R-:W3:Y:S04]  /*25650*/  LDL R0, [R1+0x864] ;  /* 0x0008640001007983 */ /* 0x000ee80000100800 */
[----:B-----5:R-:W-:Y:S04]  /*25660*/  STL [R1+0x1810], R12 ;  /* 0x0018100c01007387 */ /* 0x020fe80000100800 */
[----:B------:R-:W5:Y:S04]  /*25670*/  LDL R6, [R1+0x858] ;  /* 0x0008580001067983 */ /* 0x000f680000100800 */
[----:B------:R-:W5:Y:S04]  /*25680*/  LDL R5, [R1+0x85c] ;  /* 0x00085c0001057983 */ /* 0x000f680000100800 */
[----:B0-----:R-:W5:Y:S04]  /*25690*/  LDL R8, [R1+0x820] ;  /* 0x0008200001087983 */ /* 0x001f680000100800 */
[----:B----4-:R0:W-:Y:S04]  /*256a0*/  STL [R1], R7 ;  /* 0x0000000701007387 */ /* 0x0101e80000100800 */
[----:B0-----:R-:W4:Y:S01]  /*256b0*/  LDL R7, [R1+0x824] ;  /* 0x0008240001077983 */ /* 0x001f220000100800 */
[----:B------:R-:W-:Y:S01]  /*256c0*/  PRMT R29, RZ, 0x7610, R29 ;  /* 0x00007610ff1d7816 */ /* 0x000fe2000000001d */
[----:B------:R-:W-:-:S02]  /*256d0*/  @!P0 IMAD.MOV.U32 R14, RZ, RZ, R3 ;  /* 0x000000ffff0e8224 */ /* 0x000fc400078e0003 */
[----:B------:R-:W-:Y:S01]  /*256e0*/  @!P0 IMAD.MOV.U32 R15, RZ, RZ, R4 ;  /* 0x000000ffff0f8224 */ /* 0x000fe200078e0004 */
[----:B------:R-:W-:Y:S02]  /*256f0*/  PRMT R28, RZ, 0x7610, R28 ;  /* 0x00007610ff1c7816 */ /* 0x000fe4000000001c */
[----:B------:R-:W-:Y:S02]  /*25700*/  PRMT R27, RZ, 0x7610, R27 ;  /* 0x00007610ff1b7816 */ /* 0x000fe4000000001b */
[----:B------:R-:W-:Y:S01]  /*25710*/  PRMT R26, RZ, 0x7610, R26 ;  /* 0x00007610ff1a7816 */ /* 0x000fe2000000001a */
[----:B------:R-:W4:Y:S04]  /*25720*/  LDL R4, [R1+0x818] ;  /* 0x0008180001047983 */ /* 0x000f280000100800 */
[----:B------:R2:W4:Y:S04]  /*25730*/  @!P0 LDG.E.U8 R29, desc[UR10][R14.64] ;  /* 0x0000000a0e1d8981 */ /* 0x000528000c1e1100 */
[----:B------:R-:W4:Y:S01]  /*25740*/  LDL R3, [R1+0x81c] ;  /* 0x00081c0001037983 */ /* 0x000f220000100800 */
[----:B--2---:R-:W-:-:S02]  /*25750*/  @!P0 IMAD.MOV.U32 R15, RZ, RZ, R2 ;  /* 0x000000ffff0f8224 */ /* 0x004fc400078e0002 */
[----:B---3--:R-:W-:-:S05]  /*25760*/  @!P0 IMAD.MOV.U32 R14, RZ, RZ, R0 ;  /* 0x000000ffff0e8224 */ /* 0x008fca00078e0000 */
[----:B------:R5:W2:Y:S02]  /*25770*/  @!P0 LDG.E.U8 R28, desc[UR10][R14.64] ;  /* 0x0000000a0e1c8981 */ /* 0x000aa4000c1e1100 */
[----:B-----5:R-:W-:Y:S02]  /*25780*/  @!P0 IMAD.MOV.U32 R15, RZ, RZ, R6 ;  /* 0x000000ffff0f8224 */ /* 0x020fe400078e0006 */
[----:B------:R-:W-:-:S05]  /*25790*/  @!P0 IMAD.MOV.U32 R14, RZ, RZ, R5 ;  /* 0x000000ffff0e8224 */ /* 0x000fca00078e0005 */
[----:B------:R0:W3:Y:S02]  /*257a0*/  @!P0 LDG.E.U8 R27, desc[UR10][R14.64] ;  /* 0x0000000a0e1b8981 */ /* 0x0000e4000c1e1100 */
[----:B0-----:R-:W-:Y:S02]  /*257b0*/  @!P0 IMAD.MOV.U32 R15, RZ, RZ, R8 ;  /* 0x000000ffff0f8224 */ /* 0x001fe400078e0008 */
[----:B----4-:R-:W-:-:S05]  /*257c0*/  @!P0 IMAD.MOV.U32 R14, RZ, RZ, R7 ;  /* 0x000000ffff0e8224 */ /* 0x010fca00078e0007 */
[----:B------:R0:W4:Y:S04]  /*257d0*/  @!P0 LDG.E.U8 R26, desc[UR10][R14.64] ;  /* 0x0000000a0e1a8981 */ /* 0x000128000c1e1100 */
[----:B------:R-:W-:Y:S04]  /*257e0*/  STL [R1+0x1798], R29 ;  /* 0x0017981d01007387 */ /* 0x000fe80000100800 */
[----:B------:R-:W5:Y:S04]  /*257f0*/  LDL R2, [R1+0x7e0] ;  /* 0x0007e00001027983 */ /* 0x000f680000100800 */
[----:B------:R-:W5:Y:S01]  /*25800*/  LDL R0, [R1+0x7e4] ;  /* 0x0007e40001007983 */ /* 0x000f620000100800 */
[----:B------:R-:W-:Y:S01]  /*25810*/  PRMT R22, RZ, 0x7610, R22 ;  /* 0x00007610ff167816 */ /* 0x000fe20000000016 */
[----:B0-----:R-:W-:-:S02]  /*25820*/  @!P0 IMAD.MOV.U32 R14, RZ, RZ, R3 ;  /* 0x000000ffff0e8224 */ /* 0x001fc400078e0003 */
[----:B------:R-:W-:-:S05]  /*25830*/  @!P0 IMAD.MOV.U32 R15, RZ, RZ, R4 ;  /* 0x000000ffff0f8224 */ /* 0x000fca00078e0004 */
[----:B------:R5:W5:Y:S04]  /*25840*/  @!P0 LDG.E.U8 R22, desc[UR10][R14.64] ;  /* 0x0000000a0e168981 */ /* 0x000b68000c1e1100 */
[----:B--2---:R-:W-:Y:S04]  /*25850*/  STL [R1+0x179c], R28 ;  /* 0x00179c1c01007387 */ /* 0x004fe80000100800 */
[----:B------:R-:W2:Y:S04]  /*25860*/  LDL R6, [R1+0x7d8] ;  /* 0x0007d80001067983 */ /* 0x000ea80000100800 */
[----:B------:R-:W2:Y:S04]  /*25870*/  LDL R5, [R1+0x7dc] ;  /* 0x0007dc0001057983 */ /* 0x000ea80000100800 */
[----:B---3--:R-:W-:Y:S04]  /*25880*/  STL [R1+0x17a0], R27 ;  /* 0x0017a01b01007387 */ /* 0x008fe80000100800 */
[----:B----4-:R-:W-:Y:S04]  /*25890*/  STL [R1+0x17a4], R26 ;  /* 0x0017a41a01007387 */ /* 0x010fe80000100800 */
[----:B------:R-:W3:Y:S04]  /*258a0*/  LDL R4, [R1+0x7a0] ;  /* 0x0007a00001047983 */ /* 0x000ee80000100800 */
[----:B------:R-:W4:Y:S01]  /*258b0*/  LDL R3, [R1+0x7a4] ;  /* 0x0007a40001037983 */ /* 0x000f220000100800 */
[----:B------:R-:W-:Y:S01]  /*258c0*/  PRMT R20, RZ, 0x7610, R20 ;  /* 0x00007610ff147816 */ /* 0x000fe20000000014 */
[----:B-----5:R-:W-:-:S02]  /*258d0*/  @!P0 IMAD.MOV.U32 R14, RZ, RZ, R0 ;  /* 0x000000ffff0e8224 */ /* 0x020fc400078e0000 */
[----:B------:R-:W-:-:S05]  /*258e0*/  @!P0 IMAD.MOV.U32 R15, RZ, RZ, R2 ;  /* 0x000000ffff0f8224 */ /* 0x000fca00078e0002 */
[----:B------:R2:W5:Y:S01]  /*258f0*/  @!P0 LDG.E.U8 R20, desc[UR10][R14.64] ;  /* 0x0000000a0e148981 */ /* 0x000562000c1e1100 */
[----:B------:R-:W-:Y:S02]  /*25900*/  PRMT R18, RZ, 0x7610, R18 ;  /* 0x00007610ff127816 */ /* 0x000fe40000000012 */
[----:B------:R-:W-:Y:S01]  /*25910*/  PRMT R13, RZ, 0x7610, R13 ;  /* 0x00007610ff0d7816 */ /* 0x000fe2000000000d */
[----:B------:R-:W-:Y:S04]  /*25920*/  STL [R1+0x17a8], R22 ;  /* 0x0017a81601007387 */ /* 0x000fe80000100800 */
[----:B------:R-:W5:Y:S04]  /*25930*/  LDL R2, [R1+0x798] ;  /* 0x0007980001027983 */ /* 0x000f680000100800 */
[----:B------:R-:W5:Y:S01]  /*25940*/  LDL R0, [R1+0x79c] ;  /* 0x00079c0001007983 */ /* 0x000f620000100800 */
[----:B--2---:R-:W-:-:S02]  /*25950*/  @!P0 IMAD.MOV.U32 R15, RZ, RZ, R6 ;  /* 0x000000ffff0f8224 */ /* 0x004fc400078e0006 */
[----:B------:R-:W-:-:S05]  /*25960*/  @!P0 IMAD.MOV.U32 R14, RZ, RZ, R5 ;  /* 0x000000ffff0e8224 */ /* 0x000fca00078e0005 */
[----:B------:R3:W2:Y:S02]  /*25970*/  @!P0 LDG.E.U8 R18, desc[UR10][R14.64] ;  /* 0x0000000a0e128981 */ /* 0x0006a4000c1e1100 */
[----:B---3--:R-:W-:Y:S02]  /*25980*/  @!P0 IMAD.MOV.U32 R15, RZ, RZ, R4 ;  /* 0x000000ffff0f8224 */ /* 0x008fe400078e0004 */
[----:B----4-:R-:W-:-:S05]  /*25990*/  @!P0 IMAD.MOV.U32 R14, RZ, RZ, R3 ;  /* 0x000000ffff0e8224 */ /* 0x010fca00078e0003 */
[----:B------:R0:W3:Y:S04]  /*259a0*/  @!P0 LDG.E.U8 R13, desc[UR10][R14.64] ;  /* 0x0000000a0e0d8981 */ /* 0x0000e8000c1e1100 */
[----:B-----5:R-:W-:Y:S04]  /*259b0*/  STL [R1+0x17ac], R20 ;  /* 0x0017ac1401007387 */ /* 0x020fe80000100800 */
[----:B------:R-:W4:Y:S04]  /*259c0*/  LDL R10, [R1+0x770] ;  /* 0x00077000010a7983 */ /* 0x000f280000100800 */
[----:B------:R-:W5:Y:S04]  /*259d0*/  LDL R9, [R1+0xed4] ;  /* 0x000ed40001097983 */ /* 0x000f680000100800 */
[----:B------:R-:W4:Y:S04]  /*259e0*/  LDL R8, [R1+0x76c] ;  /* 0x00076c0001087983 */ /* 0x000f280000100800 */
[----:B------:R-:W4:Y:S01]  /*259f0*/  LDL R7, [R1+0xedc] ;  /* 0x000edc0001077983 */ /* 0x000f220000100800 */
[----:B0-----:R-:W-:-:S02]  /*25a00*/  @!P0 IMAD.MOV.U32 R15, RZ, RZ, R2 ;  /* 0x000000ffff0f8224 */ /* 0x001fc400078e0002 */
[----:B------:R-:W-:Y:S01]  /*25a10*/  @!P0 IMAD.MOV.U32 R14, RZ, RZ, R0 ;  /* 0x000000ffff0e8224 */ /* 0x000fe200078e0000 */
[----:B--2---:R-:W-:Y:S04]  /*25a20*/  STL [R1+0x17b0], R18 ;  /* 0x0017b01201007387 */ /* 0x004fe80000100800 */
[----:B------:R-:W2:Y:S04]  /*25a30*/  LDL R6, [R1+0xee0] ;  /* 0x000ee00001067983 */ /* 0x000ea80000100800 */
[----:B------:R-:W2:Y:S04]  /*25a40*/  LDL R5, [R1+0xf14] ;  /* 0x000f140001057983 */ /* 0x000ea80000100800 */
[----:B------:R-:W2:Y:S04]  /*25a50*/  LDL R4, [R1+0xee8] ;  /* 0x000ee80001047983 */ /* 0x000ea80000100800 */
[----:B------:R-:W2:Y:S04]  /*25a60*/  LDL R3, [R1+0xf1c] ;  /* 0x000f1c0001037983 */ /* 0x000ea80000100800 */
[----:B---3--:R-:W-:Y:S04]  /*25a70*/  STL [R1+0x17b4], R13 ;  /* 0x0017b40d01007387 */ /* 0x008fe80000100800 */
[----:B------:R-:W3:Y:S04]  /*25a80*/  LDL R2, [R1+0xf20] ;  /* 0x000f200001027983 */ /* 0x000ee80000100800 */
[----:B------:R-:W3:Y:S01]  /*25a90*/  LDL R0, [R1+0xf34] ;  /* 0x000f340001007983 */ /* 0x000ee20000100800 */
[----:B------:R-:W-:-:S02]  /*25aa0*/  PRMT R17, RZ, 0x7610, R17 ;  /* 0x00007610ff117816 */ /* 0x000fc40000000011 */
[----:B------:R-:W-:-:S04]  /*25ab0*/  PRMT R19, RZ, 0x7610, R19 ;  /* 0x00007610ff137816 */ /* 0x000fc80000000013 */
[----:B------:R5:W3:Y:S01]  /*25ac0*/  @!P0 LDG.E.U8 R17, desc[UR10][R14.64] ;  /* 0x0000000a0e118981 */ /* 0x000ae2000c1e1100 */
[----:B------:R-:W-:Y:S01]  /*25ad0*/  PRMT R21, RZ, 0x7610, R21 ;  /* 0x00007610ff157816 */ /* 0x000fe20000000015 */
[----:B-----5:R-:W-:Y:S02]  /*25ae0*/  @!P0 IMAD.MOV.U32 R14, RZ, RZ, R9 ;  /* 0x000000ffff0e8224 */ /* 0x020fe400078e0009 */
[----:B----4-:R-:W-:-:S05]  /*25af0*/  @!P0 IMAD.MOV.U32 R15, RZ, RZ, R10 ;  /* 0x000000ffff0f8224 */ /* 0x010fca00078e000a */
[----:B------:R0:W4:Y:S01]  /*25b00*/  @!P0 LDG.E.U8 R19, desc[UR10][R14.64] ;  /* 0x0000000a0e138981 */ /* 0x000122000c1e1100 */
[----:B------:R-:W-:Y:S01]  /*25b10*/  PRMT R23, RZ, 0x7610, R23 ;  /* 0x00007610ff177816 */ /* 0x000fe20000000017 */
[----:B0-----:R-:W-:Y:S02]  /*25b20*/  @!P0 IMAD.MOV.U32 R14, RZ, RZ, R7 ;  /* 0x000000ffff0e8224 */ /* 0x001fe400078e0007 */
[----:B------:R-:W-:-:S05]  /*25b30*/  @!P0 IMAD.MOV.U32 R15, RZ, RZ, R8 ;  /* 0x000000ffff0f8224 */ /* 0x000fca00078e0008 */
[----:B------:R2:W5:Y:S01]  /*25b40*/  @!P0 LDG.E.U8 R21, desc[UR10][R14.64] ;  /* 0x0000000a0e158981 */ /* 0x000562000c1e1100 */
[----:B------:R-:W-:Y:S01]  /*25b50*/  PRMT R24, RZ, 0x7610, R24 ;  /* 0x00007610ff187816 */ /* 0x000fe20000000018 */
[----:B--2---:R-:W-:Y:S02]  /*25b60*/  @!P0 IMAD.MOV.U32 R14, RZ, RZ, R5 ;  /* 0x000000ffff0e8224 */ /* 0x004fe400078e0005 */
[----:B------:R-:W-:-:S05]  /*25b70*/  @!P0 IMAD.MOV.U32 R15, RZ, RZ, R6 ;  /* 0x000000ffff0f8224 */ /* 0x000fca00078e0006 */
[----:B------:R0:W2:Y:S01]  /*25b80*/  @!P0 LDG.E.U8 R23, desc[UR10][R14.64] ;  /* 0x0000000a0e178981 */ /* 0x0000a2000c1e1100 */
[----:B------:R-:W-:Y:S01]  /*25b90*/  PRMT R25, RZ, 0x7610, R25 ;  /* 0x00007610ff197816 */ /* 0x000fe20000000019 */
[----:B0-----:R-:W-:Y:S02]  /*25ba0*/  @!P0 IMAD.MOV.U32 R14, RZ, RZ, R3 ;  /* 0x000000ffff0e8224 */ /* 0x001fe400078e0003 */
[----:B------:R-:W-:-:S05]  /*25bb0*/  @!P0 IMAD.MOV.U32 R15, RZ, RZ, R4 ;  /* 0x000000ffff0f8224 */ /* 0x000fca00078e0004 */
[----:B------:R3:W2:Y:S01]  /*25bc0*/  @!P0 LDG.E.U8 R24, desc[UR10][R14.64] ;  /* 0x0000000a0e188981 */ /* 0x0006a2000c1e1100 */
[----:B------:R-:W0:Y:S01]  /*25bd0*/  S2R R6, SR_TID.X ;  /* 0x0000000000067919 */ /* 0x000e220000002100 */
[----:B---3--:R-:W-:Y:S02]  /*25be0*/  @!P0 IMAD.MOV.U32 R15, RZ, RZ, R2 ;  /* 0x000000ffff0f8224 */ /* 0x008fe400078e0002 */
[----:B------:R-:W-:-:S05]  /*25bf0*/  @!P0 IMAD.MOV.U32 R14, RZ, RZ, R0 ;  /* 0x000000ffff0e8224 */ /* 0x000fca00078e0000 */
[----:B------:R1:W3:Y:S01]  /*25c00*/  @!P0 LDG.E.U8 R25, desc[UR10][R14.64] ;  /* 0x0000000a0e198981 */ /* 0x0002e2000c1e1100 */
[----:B0-----:R-:W-:Y:S02]  /*25c10*/  LOP3.LUT R3, R6, 0x3, RZ, 0xc0, !PT ;  /* 0x0000000306037812 */ /* 0x001fe400078ec0ff */
[----:B------:R-:W-:-:S03]  /*25c20*/  SHF.R.U32.HI R4, RZ, 0x2, R6 ;  /* 0x00000002ff047819 */ /* 0x000fc60000011606 */
[----:B------:R-:W-:Y:S01]  /*25c30*/  IMAD R3, R3, 0x88, RZ ;  /* 0x0000008803037824 */ /* 0x000fe200078e02ff */
[----:B------:R-:W-:-:S04]  /*25c40*/  SGXT.U32 R4, R4, 0x3 ;  /* 0x000000030404781a */ /* 0x000fc80000000000 */
[----:B------:R-:W-:-:S05]  /*25c50*/  LOP3.LUT R3, R3, R4, RZ, 0xfc, !PT ;  /* 0x0000000403037212 */ /* 0x000fca00078efcff */
[----:B-1----:R-:W0:Y:S04]  /*25c60*/  LDS.U8 R15, [R3+UR5] ;  /* 0x00000005030f7984 */ /* 0x002e280008000000 */
[----:B------:R-:W1:Y:S04]  /*25c70*/  LDS.U8 R14, [R3+UR5+0x20] ;  /* 0x00002005030e7984 */ /* 0x000e680008000000 */
[----:B------:R-:W1:Y:S04]  /*25c80*/  LDS.U8 R2, [R3+UR5+0x40] ;  /* 0x0000400503027984 */ /* 0x000e680008000000 */
[----:B------:R-:W1:Y:S04]  /*25c90*/  LDS.U8 R0, [R3+UR5+0x60] ;  /* 0x0000600503007984 */ /* 0x000e680008000000 */
[----:B------:R-:W-:Y:S04]  /*25ca0*/  STL [R1+0x17b8], R17 ;  /* 0x0017b81101007387 */ /* 0x000fe80000100800 */
[----:B----4-:R-:W-:Y:S04]  /*25cb0*/  STL [R1+0x17bc], R19 ;  /* 0x0017bc1301007387 */ /* 0x010fe80000100800 */
[----:B------:R-:W4:Y:S04]  /*25cc0*/  LDS.U8 R4, [R3+UR5+0x200] ;  /* 0x0002000503047984 */ /* 0x000f280008000000 */
[----:B-----5:R-:W-:Y:S04]  /*25cd0*/  STL [R1+0x17c0], R21 ;  /* 0x0017c01501007387 */ /* 0x020fe80000100800 */
[----:B--2---:R-:W-:Y:S04]  /*25ce0*/  STL [R1+0x17c4], R23 ;  /* 0x0017c41701007387 */ /* 0x004fe80000100800 */
[----:B------:R-:W-:Y:S04]  /*25cf0*/  STL [R1+0x17c8], R24 ;  /* 0x0017c81801007387 */ /* 0x000fe80000100800 */
[----:B---3--:R-:W-:Y:S04]  /*25d00*/  STL [R1+0x17cc], R25 ;  /* 0x0017cc1901007387 */ /* 0x008fe80000100800 */
[----:B0-----:R-:W-:Y:S04]  /*25d10*/  STL [R1+0x17d0], R15 ;  /* 0x0017d00f01007387 */ /* 0x001fe80000100800 */
[----:B-1----:R-:W-:Y:S04]  /*25d20*/  STL [R1+0x17d4], R14 ;  /* 0x0017d40e01007387 */ /* 0x002fe80000100800 */
[----:B------:R-:W-:Y:S04]  /*25d30*/  STL [R1+0x5e8], R2 ;  /* 0x0005e80201007387 */ /* 0x000fe80000100800 */
[----:B------:R-:W0:Y:S04]  /*25d40*/  LDS.U8 R2, [R3+UR5+0x220] ;  /* 0x0002200503027984 */ /* 0x000e280008000000 */
[----:B------:R-:W-:Y:S04]  /*25d50*/  STL [R1+0x5e4], R0 ;  /* 0x0005e40001007387 */ /* 0x000fe80000100800 */
[----:B------:R-:W1:Y:S04]  /*25d60*/  LDS.U8 R0, [R3+UR5+0x240] ;  /* 0x0002400503007984 */ /* 0x000e680008000000 */
[----:B----4-:R-:W-:Y:S04]  /*25d70*/  STL [R1+0x38], R4 ;  /* 0x0000380401007387 */ /* 0x010fe80000100800 */
[----:B------:R-:W2:Y:S04]  /*25d80*/  LDS.U8 R4, [R3+UR5+0x260] ;  /* 0x0002600503047984 */ /* 0x000ea80008000000 */
[----:B0-----:R-:W-:Y:S04]  /*25d90*/  STL [R1+0x34], R2 ;  /* 0x0000340201007387 */ /* 0x001fe80000100800 */
[----:B------:R-:W0:Y:S04]  /*25da0*/  LDS.U8 R2, [R3+UR5+0x400] ;  /* 0x0004000503027984 */ /* 0x000e280008000000 */
[----:B-1----:R-:W-:Y:S04]  /*25db0*/  STL [R1+0x5f0], R0 ;  /* 0x0005f00001007387 */ /* 0x002fe80000100800 */
[----:B------:R-:W1:Y:S04]  /*25dc0*/  LDS.U8 R0, [R3+UR5+0x420] ;  /* 0x0004200503007984 */ /* 0x000e680008000000 */
[----:B--2---:R-:W-:Y:S04]  /*25dd0*/  STL [R1+0x5ec], R4 ;  /* 0x0005ec0401007387 */ /* 0x004fe80000100800 */
[----:B------:R-:W-:Y:S04]  /*25de0*/  LDS.U8 R4, [R3+UR5+0x460] ;  /* 0x0004600503047984 */ /* 0x000fe80008000000 */
[----:B0-----:R-:W-:Y:S04]  /*25df0*/  STL [R1+0x62c], R2 ;  /* 0x00062c0201007387 */ /* 0x001fe80000100800 */
[----:B------:R-:W0:Y:S04]  /*25e00*/  LDS.U8 R2, [R3+UR5+0x440] ;  /* 0x0004400503027984 */ /* 0x000e280008000000 */
[----:B-1----:R-:W-:Y:S04]  /*25e10*/  STL [R1+0x628], R0 ;  /* 0x0006280001007387 */ /* 0x002fe80000100800 */
[----:B------:R-:W1:Y:S04]  /*25e20*/  LDS.U8 R0, [R3+UR5+0x600] ;  /* 0x0006000503007984 */ /* 0x000e680008000000 */
[----:B0-----:R0:W-:Y:S04]  /*25e30*/  STL [R1+0xf6c], R2 ;  /* 0x000f6c0201007387 */ /* 0x0011e80000100800 */
[----:B------:R-:W-:Y:S04]  /*25e40*/  STL [R1+0xf68], R4 ;  /* 0x000f680401007387 */ /* 0x000fe80000100800 */
[----:B-1----:R1:W-:Y:S04]  /*25e50*/  STL [R1+0x634], R0 ;  /* 0x0006340001007387 */ /* 0x0023e80000100800 */
[----:B------:R-:W-:Y:S01]  /*25e60*/  LDS.U8 R4, [R3+UR5+0x640] ;  /* 0x0006400503047984 */ /* 0x000fe20008000000 */
[----:B0-----:R-:W-:-:S02]  /*25e70*/  SHF.R.U32.HI R2, RZ, 0x2, R6 ;  /* 0x00000002ff027819 */ /* 0x001fc40000011606 */
[----:B-1----:R-:W-:Y:S02]  /*25e80*/  LOP3.LUT R0, R6, 0x3, RZ, 0xc0, !PT ;  /* 0x0000000306007812 */ /* 0x002fe400078ec0ff */
[----:B------:R-:W-:-:S03]  /*25e90*/  SGXT.U32 R2, R2, 0x3 ;  /* 0x000000030202781a */ /* 0x000fc60000000000 */
[----:B------:R-:W-:-:S05]  /*25ea0*/  IMAD R0, R0, 0x88, RZ ;  /* 0x0000008800007824 */ /* 0x000fca00078e02ff */
[----:B------:R-:W-:Y:S02]  /*25eb0*/  LOP3.LUT R0, R0, R2, RZ, 0xfc, !PT ;  /* 0x0000000200007212 */ /* 0x000fe400078efcff */
[----:B------:R-:W0:Y:S04]  /*25ec0*/  LDS.U8 R2, [R3+UR5+0x620] ;  /* 0x0006200503027984 */ /* 0x000e280008000000 */
[----:B------:R-:W1:Y:S01]  /*25ed0*/  LDS.U8 R3, [R3+UR5+0x660] ;  /* 0x0006600503037984 */ /* 0x000e620008000000 */
[----:B------:R-:W-:-:S05]  /*25ee0*/  LOP3.LUT R0, R0, 0x8, RZ, 0x3c, !PT ;  /* 0x0000000800007812 */ /* 0x000fca00078e3cff */
[----:B------:R-:W-:Y:S04]  /*25ef0*/  LDS.U8 R5, [R0+UR5+0x620] ;  /* 0x0006200500057984 */ /* 0x000fe80008000000 */
[----:B0-----:R-:W-:Y:S04]  /*25f00*/  STL [R1+0x630], R2 ;  /* 0x0006300201007387 */ /* 0x001fe80000100800 */
[----:B------:R-:W0:Y:S04]  /*25f10*/  LDS.U8 R2, [R0+UR5] ;  /* 0x0000000500027984 */ /* 0x000e280008000000 */
[----:B------:R-:W-:Y:S04]  /*25f20*/  STL [R1+0xf74], R4 ;  /* 0x000f740401007387 */ /* 0x000fe80000100800 */
[----:B------:R-:W2:Y:S04]  /*25f30*/  LDS.U8 R4, [R0+UR5+0x20] ;  /* 0x0000200500047984 */ /* 0x000ea80008000000 */
[----:B-1----:R-:W-:Y:S04]  /*25f40*/  STL [R1+0xf70], R3 ;  /* 0x000f700301007387 */ /* 0x002fe80000100800 */
[----:B------:R-:W1:Y:S04]  /*25f50*/  LDS.U8 R3, [R0+UR5+0x40] ;  /* 0x0000400500037984 */ /* 0x000e680008000000 */
[----:B0-----:R-:W-:Y:S04]  /*25f60*/  STL [R1+0x118], R2 ;  /* 0x0001180201007387 */ /* 0x001fe80000100800 */
[----:B------:R-:W0:Y:S04]  /*25f70*/  LDS.U8 R2, [R0+UR5+0x60] ;  /* 0x0000600500027984 */ /* 0x000e280008000000 */
[----:B--2---:R-:W-:Y:S04]  /*25f80*/  STL [R1+0x50], R4 ;  /* 0x0000500401007387 */ /* 0x004fe80000100800 */
        /* <DEDUP_REMOVED lines=17> */
[----:B--2---:R2:W-:Y:S04]  /*260a0*/  STL [R1+0xf7c], R4 ;  /* 0x000f7c0401007387 */ /* 0x0045e80000100800 */
[----:B-1----:R1:W-:Y:S01]  /*260b0*/  STL [R1+0xf78], R3 ;  /* 0x000f780301007387 */ /* 0x0023e20000100800 */
[----:B--2---:R-:W-:-:S02]  /*260c0*/  SHF.R.U32.HI R4, RZ, 0x2, R6 ;  /* 0x00000002ff047819 */ /* 0x004fc40000011606 */
[----:B-1----:R-:W-:Y:S02]  /*260d0*/  LOP3.LUT R3, R6, 0x3, RZ, 0xc0, !PT ;  /* 0x0000000306037812 */ /* 0x002fe400078ec0ff */
[----:B------:R-:W-:-:S03]  /*260e0*/  SGXT.U32 R4, R4, 0x3 ;  /* 0x000000030404781a */ /* 0x000fc60000000000 */
[----:B------:R-:W-:-:S05]  /*260f0*/  IMAD R3, R3, 0x88, RZ ;  /* 0x0000008803037824 */ /* 0x000fca00078e02ff */
[----:B------:R-:W-:Y:S02]  /*26100*/  LOP3.LUT R3, R3, R4, RZ, 0xfc, !PT ;  /* 0x0000000403037212 */ /* 0x000fe400078efcff */
[----:B------:R-:W1:Y:S02]  /*26110*/  LDS.U8 R4, [R0+UR5+0x640] ;  /* 0x0006400500047984 */ /* 0x000e640008000000 */
[----:B------:R-:W-:Y:S02]  /*26120*/  LOP3.LUT R3, R3, 0x10, RZ, 0x3c, !PT ;  /* 0x0000001003037812 */ /* 0x000fe400078e3cff */
[----:B0-----:R-:W-:Y:S04]  /*26130*/  STL [R1+0x644], R2 ;  /* 0x0006440201007387 */ /* 0x001fe80000100800 */
[----:B------:R-:W0:Y:S04]  /*26140*/  LDS.U8 R2, [R0+UR5+0x660] ;  /* 0x0006600500027984 */ /* 0x000e280008000000 */
[----:B------:R-:W2:Y:S04]  /*26150*/  LDS.U8 R0, [R3+UR5] ;  /* 0x0000000503007984 */ /* 0x000ea80008000000 */
[----:B------:R-:W-:Y:S04]  /*26160*/  STL [R1+0x640], R5 ;  /* 0x0006400501007387 */ /* 0x000fe80000100800 */
[----:B------:R-:W-:Y:S04]  /*26170*/  LDS.U8 R5, [R3+UR5+0x620] ;  /* 0x0006200503057984 */ /* 0x000fe80008000000 */
        /* <DEDUP_REMOVED lines=19> */
[----:B------:R-:W-:Y:S04]  /*262b0*/  LDS.U8 R4, [R3+UR5+0x460] ;  /* 0x0004600503047984 */ /* 0x000fe80008000000 */
[----:B0-----:R-:W-:Y:S04]  /*262c0*/  STL [R1+0xf4c], R2 ;  /* 0x000f4c0201007387 */ /* 0x001fe80000100800 */
[----:B------:R-:W0:Y:S04]  /*262d0*/  LDS.U8 R2, [R3+UR5+0x440] ;  /* 0x0004400503027984 */ /* 0x000e280008000000 */
[----:B--2---:R-:W-:Y:S04]  /*262e0*/  STL [R1+0xf48], R0 ;  /* 0x000f480001007387 */ /* 0x004fe80000100800 */
        /* <DEDUP_REMOVED lines=10> */
[----:B------:R-:W0:Y:S02]  /*26390*/  LDS.U8 R2, [R3+UR5+0x640] ;  /* 0x0006400503027984 */ /* 0x000e240008000000 */
[----:B------:R-:W-:Y:S02]  /*263a0*/  LOP3.LUT R0, R0, 0x18, RZ, 0x3c, !PT ;  /* 0x0000001800007812 */ /* 0x000fe400078e3cff */
[----:B------:R-:W-:Y:S04]  /*263b0*/  STL [R1+0xf50], R5 ;  /* 0x000f500501007387 */ /* 0x000fe80000100800 */
[----:B------:R-:W1:Y:S04]  /*263c0*/  LDS.U8 R3, [R0+UR5] ;  /* 0x0000000500037984 */ /* 0x000e680008000000 */
[----:B0-----:R-:W-:Y:S04]  /*263d0*/  STL [R1+0xf94], R2 ;  /* 0x000f940201007387 */ /* 0x001fe80000100800 */
[----:B------:R-:W0:Y:S04]  /*263e0*/  LDS.U8 R2, [R0+UR5+0x20] ;  /* 0x0000200500027984 */ /* 0x000e280008000000 */
        /* <DEDUP_REMOVED lines=25> */
[----:B-1----:R-:W-:Y:S04]  /*26580*/  STL [R1+0xf64], R3 ;  /* 0x000f640301007387 */ /* 0x002fe80000100800 */
[----:B------:R-:W2:Y:S04]  /*26590*/  LDL.LU R14, [R1+0x5e0] ;  /* 0x0005e000010e7983 */ /* 0x000ea80000300800 */
[----:B0-----:R-:W-:Y:S04]  /*265a0*/  STL [R1+0xf60], R2 ;  /* 0x000f600201007387 */ /* 0x001fe80000100800 */
[----:B------:R-:W0:Y:S04]  /*265b0*/  LDS.U8 R2, [R0+UR5+0x640] ;  /* 0x0006400500027984 */ /* 0x000e280008000000 */
        /* <DEDUP_REMOVED lines=10> */
[----:B------:R-:W-:-:S03]  /*26660*/  LOP3.LUT R25, R6, 0x3f, RZ, 0xc0, !PT ;  /* 0x0000003f06197812 */ /* 0x000fc600078ec0ff */
[----:B------:R-:W1:Y:S01]  /*26670*/  LDS.U8 R0, [R0+UR5+0x660] ;  /* 0x0006600500007984 */ /* 0x000e620008000000 */
[----:B------:R-:W-:Y:S06]  /*26680*/  BAR.SYNC.DEFER_BLOCKING 0x0 ;  /* 0x0000000000007b1d */ /* 0x000fec0000010000 */
[----:B0-----:R-:W-:Y:S04]  /*26690*/  STL [R1+0xfa4], R2 ;  /* 0x000fa40201007387 */ /* 0x001fe80000100800 */
[----:B------:R-:W5:Y:S04]  /*266a0*/  LDL.LU R22, [R1+0x538] ;  /* 0x0005380001167983 */ /* 0x000f680000300800 */
[----:B------:R-:W5:Y:S04]  /*266b0*/  LDL.LU R26, [R1+0x51c] ;  /* 0x00051c00011a7983 */ /* 0x000f680000300800 */
[----:B------:R-:W5:Y:S04]  /*266c0*/  LDL.LU R6, [R1+0x518] ;  /* 0x0005180001067983 */ /* 0x000f680000300800 */
[----:B------:R-:W5:Y:S04]  /*266d0*/  LDL.LU R27, [R1+0x4fc] ;  /* 0x0004fc00011b7983 */ /* 0x000f680000300800 */
[----:B------:R-:W5:Y:S04]  /*266e0*/  LDL.LU R28, [R1+0x4f0] ;  /* 0x0004f000011c7983 */ /* 0x000f680000300800 */
[----:B-1----:R0:W-:Y:S04]  /*266f0*/  STL [R1+0xfa0], R0 ;  /* 0x000fa00001007387 */ /* 0x0021e80000100800 */
        /* <DEDUP_REMOVED lines=8> */
[----:B0-----:R-:W5:Y:S04]  /*26780*/  LDL.LU R0, [R1+0x430] ;  /* 0x0004300001007983 */ /* 0x001f680000300800 */
[----:B------:R-:W5:Y:S04]  /*26790*/  LDL.LU R2, [R1+0x42c] ;  /* 0x00042c0001027983 */ /* 0x000f680000300800 */
[----:B------:R-:W5:Y:S04]  /*267a0*/  LDL.LU R3, [R1+0x410] ;  /* 0x0004100001037983 */ /* 0x000f680000300800 */
[----:B------:R-:W5:Y:S04]  /*267b0*/  LDL.LU R4, [R1+0x40c] ;  /* 0x00040c0001047983 */ /* 0x000f680000300800 */
[----:B--2---:R-:W-:Y:S04]  /*267c0*/  STS.U8 [R25+UR5], R14 ;  /* 0x0000000e19007988 */ /* 0x004fe80008000005 */
[----:B---3--:R-:W-:Y:S04]  /*267d0*/  STS.U8 [R25+UR5+0x40], R15 ;  /* 0x0000400f19007988 */ /* 0x008fe80008000005 */
[----:B----4-:R-:W-:Y:S04]  /*267e0*/  STS.U8 [R25+UR5+0x200], R24 ;  /* 0x0002001819007988 */ /* 0x010fe80008000005 */
[----:B-----5:R-:W-:Y:S04]  /*267f0*/  STS.U8 [R25+UR5+0x240], R23 ;  /* 0x0002401719007988 */ /* 0x020fe80008000005 */
[----:B------:R-:W-:Y:S04]  /*26800*/  STS.U8 [R25+UR5+0x400], R21 ;  /* 0x0004001519007988 */ /* 0x000fe80008000005 */
[----:B------:R-:W-:Y:S04]  /*26810*/  STS.U8 [R25+UR5+0x440], R19 ;  /* 0x0004401319007988 */ /* 0x000fe80008000005 */
[----:B------:R-:W-:Y:S04]  /*26820*/  STS.U8 [R25+UR5+0x600], R17 ;  /* 0x0006001119007988 */ /* 0x000fe80008000005 */
[----:B------:R-:W-:Y:S04]  /*26830*/  STS.U8 [R25+UR5+0x640], R13 ;  /* 0x0006400d19007988 */ /* 0x000fe80008000005 */
[----:B------:R0:W-:Y:S04]  /*26840*/  STS.U8 [R25+UR5+0x800], R5 ;  /* 0x0008000519007988 */ /* 0x0001e80008000005 */
[----:B------:R-:W-:Y:S04]  /*26850*/  STS.U8 [R25+UR5+0x840], R18 ;  /* 0x0008401219007988 */ /* 0x000fe80008000005 */
[----:B------:R-:W-:Y:S04]  /*26860*/  STS.U8 [R25+UR5+0xa00], R20 ;  /* 0x000a001419007988 */ /* 0x000fe80008000005 */
[----:B0-----:R-:W2:Y:S04]  /*26870*/  LDL.LU R5, [R1+0x3f0] ;  /* 0x0003f00001057983 */ /* 0x001ea80000300800 */
[----:B------:R-:W-:Y:S04]  /*26880*/  STS.U8 [R25+UR5+0xa40], R22 ;  /* 0x000a401619007988 */ /* 0x000fe80008000005 */
[----:B------:R-:W-:Y:S04]  /*26890*/  STS.U8 [R25+UR5+0xc00], R26 ;  /* 0x000c001a19007988 */ /* 0x000fe80008000005 */
[----:B------:R0:W-:Y:S04]  /*268a0*/  STS.U8 [R25+UR5+0xc40], R6 ;  /* 0x000c400619007988 */ /* 0x0001e80008000005 */
[----:B0-----:R-:W3:Y:S04]  /*268b0*/  LDL.LU R6, [R1+0x3ec] ;  /* 0x0003ec0001067983 */ /* 0x001ee80000300800 */
[----:B------:R-:W4:Y:S04]  /*268c0*/  LDL.LU R14, [R1+0x33c] ;  /* 0x00033c00010e7983 */ /* 0x000f280000300800 */
[----:B------:R-:W-:Y:S04]  /*268d0*/  STS.U8 [R25+UR5+0xe00], R27 ;  /* 0x000e001b19007988 */ /* 0x000fe80008000005 */
        /* <DEDUP_REMOVED lines=13> */
[----:B----4-:R0:W-:Y:S04]  /*269b0*/  STL [R1+0x181c], R14 ;  /* 0x00181c0e01007387 */ /* 0x0101e80000100800 */
[----:B0-----:R-:W4:Y:S04]  /*269c0*/  LDL.LU R14, [R1+0x340] ;  /* 0x00034000010e7983 */ /* 0x001f280000300800 */
        /* <DEDUP_REMOVED lines=10> */
[----:B--2---:R0:W-:Y:S04]  /*26a70*/  STS.U8 [R25+UR5+0x1c00], R5 ;  /* 0x001c000519007988 */ /* 0x0041e80008000005 */
[----:B------:R-:W2:Y:S04]  /*26a80*/  LDL.LU R22, [R1+0x27c] ;  /* 0x00027c0001167983 */ /* 0x000ea80000300800 */
[----:B0-----:R-:W2:Y:S04]  /*26a90*/  LDL.LU R5, [R1+0x278] ;  /* 0x0002780001057983 */ /* 0x001ea80000300800 */
[----:B------:R-:W2:Y:S04]  /*26aa0*/  LDL.LU R26, [R1+0x25c] ;  /* 0x00025c00011a7983 */ /* 0x000ea80000300800 */
        /* <DEDUP_REMOVED lines=12> */
[----:B---3--:R0:W-:Y:S04]  /*26b70*/  STS.U8 [R25+UR5+0x1c40], R6 ;  /* 0x001c400619007988 */ /* 0x0081e80008000005 */
[----:B------:R-:W3:Y:S04]  /*26b80*/  LDL.LU R3, [R1+0xf0] ;  /* 0x0000f00001037983 */ /* 0x000ee80000300800 */
[----:B0-----:R-:W3:Y:S04]  /*26b90*/  LDL.LU R6, [R1+0xec] ;  /* 0x0000ec0001067983 */ /* 0x001ee80000300800 */
[----:B----4-:R0:W-:Y:S04]  /*26ba0*/  STS.U8 [R25+UR5+0x1e00], R14 ;  /* 0x001e000e19007988 */ /* 0x0101e80008000005 */
[----:B0-----:R-:W4:Y:S04]  /*26bb0*/  LDL.LU R14, [R1+0x181c] ;  /* 0x00181c00010e7983 */ /* 0x001f280000300800 */
[----:B----4-:R-:W-:Y:S04]  /*26bc0*/  STS.U8 [R25+UR5+0x1e40], R14 ;  /* 0x001e400e19007988 */ /* 0x010fe80008000005 */
[----:B-----5:R-:W-:Y:S04]  /*26bd0*/  STS.U8 [R25+UR5+0x2000], R15 ;  /* 0x0020000f19007988 */ /* 0x020fe80008000005 */
[----:B------:R-:W-:Y:S04]  /*26be0*/  STS.U8 [R25+UR5+0x2040], R24 ;  /* 0x0020401819007988 */ /* 0x000fe80008000005 */
[----:B------:R-:W-:Y:S04]  /*26bf0*/  STS.U8 [R25+UR5+0x2200], R23 ;  /* 0x0022001719007988 */ /* 0x000fe80008000005 */
[----:B------:R-:W-:Y:S04]  /*26c00*/  STS.U8 [R25+UR5+0x2240], R21 ;  /* 0x0022401519007988 */ /* 0x000fe80008000005 */
[----:B------:R-:W-:Y:S04]  /*26c10*/  STS.U8 [R25+UR5+0x2400], R19 ;  /* 0x0024001319007988 */ /* 0x000fe80008000005 */
[----:B------:R-:W-:Y:S04]  /*26c20*/  STS.U8 [R25+UR5+0x2440], R17 ;  /* 0x0024401119007988 */ /* 0x000fe80008000005 */
[----:B------:R0:W-:Y:S04]  /*26c30*/  STS.U8 [R25+UR5+0x2600], R4 ;  /* 0x0026000419007988 */ /* 0x0001e80008000005 */
[----:B------:R-:W-:Y:S04]  /*26c40*/  STS.U8 [R25+UR5+0x2640], R13 ;  /* 0x0026400d19007988 */ /* 0x000fe80008000005 */
[----:B------:R-:W-:Y:S04]  /*26c50*/  STS.U8 [R25+UR5+0x2800], R18 ;  /* 0x0028001219007988 */ /* 0x000fe80008000005 */
[----:B------:R-:W-:Y:S04]  /*26c60*/  STS.U8 [R25+UR5+0x2840], R20 ;  /* 0x0028401419007988 */ /* 0x000fe80008000005 */
[----:B--2---:R-:W-:Y:S04]  /*26c70*/  STS.U8 [R25+UR5+0x2a00], R22 ;  /* 0x002a001619007988 */ /* 0x004fe80008000005 */
[----:B------:R1:W-:Y:S04]  /*26c80*/  STS.U8 [R25+UR5+0x2a40], R5 ;  /* 0x002a400519007988 */ /* 0x0003e80008000005 */
[----:B0-----:R-:W2:Y:S04]  /*26c90*/  LDL.LU R4, [R1+0xe8] ;  /* 0x0000e80001047983 */ /* 0x001ea80000300800 */
[----:B-1----:R-:W4:Y:S04]  /*26ca0*/  LDL.LU R5, [R1+0xe4] ;  /* 0x0000e40001057983 */ /* 0x002f280000300800 */
[----:B------:R-:W5:Y:S04]  /*26cb0*/  LDL.LU R15, [R1+0xdc] ;  /* 0x0000dc00010f7983 */ /* 0x000f680000300800 */
        /* <DEDUP_REMOVED lines=13> */
[----:B---3--:R-:W-:Y:S04]  /*26d90*/  STS.U8 [R25+UR5+0x3840], R3 ;  /* 0x0038400319007988 */ /* 0x008fe80008000005 */
[----:B------:R-:W-:Y:S04]  /*26da0*/  STS.U8 [R25+UR5+0x3a00], R6 ;  /* 0x003a000619007988 */ /* 0x000fe80008000005 */
[----:B-----5:R0:W-:Y:S04]  /*26db0*/  STL [R1+0x1818], R15 ;  /* 0x0018180f01007387 */ /* 0x0201e80000100800 */
[----:B0-----:R-:W3:Y:S04]  /*26dc0*/  LDL.LU R15, [R1+0xe0] ;  /* 0x0000e000010f7983 */ /* 0x001ee80000300800 */
        /* <DEDUP_REMOVED lines=25> */
[----:B----4-:R1:W-:Y:S04]  /*26f60*/  STS.U8 [R25+UR5+0x3c00], R5 ;  /* 0x003c000519007988 */ /* 0x0103e80008000005 */
[----:B0-----:R-:W4:Y:S04]  /*26f70*/  LDL.LU R4, [R1+0x444] ;  /* 0x0004440001047983 */ /* 0x001f280000300800 */
[----:B-1----:R-:W4:Y:S04]  /*26f80*/  LDL.LU R5, [R1+0x428] ;  /* 0x0004280001057983 */ /* 0x002f280000300800 */
[----:B---3--:R0:W-:Y:S04]  /*26f90*/  STS.U8 [R25+UR5+0x3c40], R15 ;  /* 0x003c400f19007988 */ /* 0x0081e80008000005 */
[----:B0-----:R-:W3:Y:S01]  /*26fa0*/  LDL.LU R15, [R1+0x1818] ;  /* 0x00181800010f7983 */ /* 0x001ee20000300800 */
[----:B------:R-:W-:-:S03]  /*26fb0*/  LOP3.LUT R14, R25, 0x10, RZ, 0x3c, !PT ;  /* 0x00000010190e7812 */ /* 0x000fc600078e3cff */
[----:B---3--:R-:W-:Y:S04]  /*26fc0*/  STS.U8 [R25+UR5+0x3e00], R15 ;  /* 0x003e000f19007988 */ /* 0x008fe80008000005 */
        /* <DEDUP_REMOVED lines=15> */
[----:B0-----:R-:W3:Y:S04]  /*270c0*/  LDL.LU R6, [R1+0x424] ;  /* 0x0004240001067983 */ /* 0x001ee80000300800 */
[----:B------:R0:W-:Y:S04]  /*270d0*/  STS.U8 [R14+UR5+0xe80], R12 ;  /* 0x000e800c0e007988 */ /* 0x0001e80008000005 */
[----:B-1----:R-:W5:Y:S04]  /*270e0*/  LDL.LU R16, [R1+0x408] ;  /* 0x0004080001107983 */ /* 0x002f680000300800 */
[----:B0-----:R-:W3:Y:S04]  /*270f0*/  LDL.LU R12, [R1+0x3e8] ;  /* 0x0003e800010c7983 */ /* 0x001ee80000300800 */
[----:B------:R-:W-:Y:S04]  /*27100*/  STS.U8 [R14+UR5+0xec0], R11 ;  /* 0x000ec00b0e007988 */ /* 0x000fe80008000005 */
[----:B------:R-:W-:Y:S04]  /*27110*/  STS.U8 [R14+UR5+0x1080], R10 ;  /* 0x0010800a0e007988 */ /* 0x000fe80008000005 */
[----:B------:R-:W-:Y:S04]  /*27120*/  STS.U8 [R14+UR5+0x10c0], R9 ;  /* 0x0010c0090e007988 */ /* 0x000fe80008000005 */
[----:B------:R-:W-:Y:S04]  /*27130*/  STS.U8 [R14+UR5+0x1280], R8 ;  /* 0x001280080e007988 */ /* 0x000fe80008000005 */
[----:B------:R-:W-:Y:S04]  /*27140*/  STS.U8 [R14+UR5+0x12c0], R7 ;  /* 0x0012c0070e007988 */ /* 0x000fe80008000005 */
[----:B------:R-:W-:Y:S04]  /*27150*/  STS.U8 [R14+UR5+0x1480], R0 ;  /* 0x001480000e007988 */ /* 0x000fe80008000005 */
[----:B------:R-:W-:Y:S04]  /*27160*/  STS.U8 [R14+UR5+0x14c0], R2 ;  /* 0x0014c0020e007988 */ /* 0x000fe80008000005 */
[----:B--2---:R-:W-:Y:S04]  /*27170*/  STS.U8 [R14+UR5+0x1680], R3 ;  /* 0x001680030e007988 */ /* 0x004fe80008000005 */
[----:B----4-:R-:W-:Y:S04]  /*27180*/  STS.U8 [R14+UR5+0x16c0], R4 ;  /* 0x0016c0040e007988 */ /* 0x010fe80008000005 */
[----:B------:R-:W-:Y:S04]  /*27190*/  STS.U8 [R14+UR5+0x1880], R5 ;  /* 0x001880050e007988 */ /* 0x000fe80008000005 */
[----:B---3--:R0:W-:Y:S04]  /*271a0*/  STL [R1+0x1814], R12 ;  /* 0x0018140c01007387 */ /* 0x0081e80000100800 */
[----:B0-----:R-:W2:Y:S04]  /*271b0*/  LDL.LU R12, [R1+0x404] ;  /* 0x00040400010c7983 */ /* 0x001ea80000300800 */
[----:B------:R-:W3:Y:S04]  /*271c0*/  LDL.LU R0, [R1+0x3e4] ;  /* 0x0003e40001007983 */ /* 0x000ee80000300800 */
[----:B------:R-:W4:Y:S04]  /*271d0*/  LDL.LU R2, [R1+0x338] ;  /* 0x0003380001027983 */ /* 0x000f280000300800 */
[----:B------:R-:W4:Y:S04]  /*271e0*/  LDL.LU R3, [R1+0x334] ;  /* 0x0003340001037983 */ /* 0x000f280000300800 */
[----:B------:R-:W4:Y:S04]  /*271f0*/  LDL.LU R4, [R1+0x318] ;  /* 0x0003180001047983 */ /* 0x000f280000300800 */
[----:B------:R-:W4:Y:S04]  /*27200*/  LDL.LU R5, [R1+0x314] ;  /* 0x0003140001057983 */ /* 0x000f280000300800 */
[----:B------:R-:W4:Y:S04]  /*27210*/  LDL.LU R8, [R1+0x2f8] ;  /* 0x0002f80001087983 */ /* 0x000f280000300800 */
[----:B------:R0:W-:Y:S04]  /*27220*/  STS.U8 [R14+UR5+0x18c0], R6 ;  /* 0x0018c0060e007988 */ /* 0x0001e80008000005 */
[----:B0-----:R-:W4:Y:S04]  /*27230*/  LDL.LU R6, [R1+0x2f4] ;  /* 0x0002f40001067983 */ /* 0x001f280000300800 */
        /* <DEDUP_REMOVED lines=18> */
[----:B-----5:R0:W-:Y:S04]  /*27360*/  STS.U8 [R14+UR5+0x1a80], R16 ;  /* 0x001a80100e007988 */ /* 0x0201e80008000005 */
[----:B------:R-:W5:Y:S04]  /*27370*/  LDL.LU R9, [R1+0x54] ;  /* 0x0000540001097983 */ /* 0x000f680000300800 */
[----:B0-----:R-:W5:Y:S04]  /*27380*/  LDL.LU R16, [R1+0x18] ;  /* 0x0000180001107983 */ /* 0x001f680000300800 */
[----:B--2---:R0:W-:Y:S04]  /*27390*/  STS.U8 [R14+UR5+0x1ac0], R12 ;  /* 0x001ac00c0e007988 */ /* 0x0041e80008000005 */
[----:B0-----:R-:W2:Y:S04]  /*273a0*/  LDL.LU R12, [R1+0x1814] ;  /* 0x00181400010c7983 */ /* 0x001ea80000300800 */
[----:B--2---:R0:W-:Y:S04]  /*273b0*/  STS.U8 [R14+UR5+0x1c80], R12 ;  /* 0x001c800c0e007988 */ /* 0x0041e80008000005 */
[----:B---3--:R1:W-:Y:S04]  /*273c0*/  STS.U8 [R14+UR5+0x1cc0], R0 ;  /* 0x001cc0000e007988 */ /* 0x0083e80008000005 */
[----:B----4-:R2:W-:Y:S04]  /*273d0*/  STS.U8 [R14+UR5+0x1e80], R2 ;  /* 0x001e80020e007988 */ /* 0x0105e80008000005 */
[----:B------:R3:W-:Y:S04]  /*273e0*/  STS.U8 [R14+UR5+0x1ec0], R3 ;  /* 0x001ec0030e007988 */ /* 0x0007e80008000005 */
[----:B------:R4:W-:Y:S04]  /*273f0*/  STS.U8 [R14+UR5+0x2080], R4 ;  /* 0x002080040e007988 */ /* 0x0009e80008000005 */
[----:B------:R5:W-:Y:S04]  /*27400*/  STS.U8 [R14+UR5+0x20c0], R5 ;  /* 0x0020c0050e007988 */ /* 0x000be80008000005 */
[----:B------:R5:W-:Y:S04]  /*27410*/  STS.U8 [R14+UR5+0x2280], R8 ;  /* 0x002280080e007988 */ /* 0x000be80008000005 */
[----:B------:R5:W-:Y:S04]  /*27420*/  STS.U8 [R14+UR5+0x22c0], R6 ;  /* 0x0022c0060e007988 */ /* 0x000be80008000005 */
[----:B0-----:R-:W5:Y:S04]  /*27430*/  LDL.LU R12, [R1+0x1810] ;  /* 0x00181000010c7983 */ /* 0x001f680000300800 */
[----:B-1----:R-:W5:Y:S04]  /*27440*/  LDL.LU R0, [R1+0x180c] ;  /* 0x00180c0001007983 */ /* 0x002f680000300800 */
[----:B--2---:R-:W2:Y:S04]  /*27450*/  LDL.LU R2, [R1+0x1808] ;  /* 0x0018080001027983 */ /* 0x004ea80000300800 */
[----:B---3--:R-:W3:Y:S04]  /*27460*/  LDL.LU R3, [R1+0x1804] ;  /* 0x0018040001037983 */ /* 0x008ee80000300800 */
[----:B----4-:R-:W4:Y:S04]  /*27470*/  LDL.LU R4, [R1+0x1800] ;  /* 0x0018000001047983 */ /* 0x010f280000300800 */
[----:B------:R-:W-:Y:S04]  /*27480*/  STS.U8 [R14+UR5+0x2480], R15 ;  /* 0x0024800f0e007988 */ /* 0x000fe80008000005 */
[----:B-----5:R-:W5:Y:S04]  /*27490*/  LDL.LU R5, [R1+0x17fc] ;  /* 0x0017fc0001057983 */ /* 0x020f680000300800 */
[----:B------:R-:W-:Y:S04]  /*274a0*/  STS.U8 [R14+UR5+0x24c0], R25 ;  /* 0x0024c0190e007988 */ /* 0x000fe80008000005 */
[----:B------:R-:W2:Y:S04]  /*274b0*/  LDL.LU R8, [R1+0xc] ;  /* 0x00000c0001087983 */ /* 0x000ea80000300800 */
[----:B------:R-:W-:Y:S04]  /*274c0*/  STS.U8 [R14+UR5+0x2680], R24 ;  /* 0x002680180e007988 */ /* 0x000fe80008000005 */
[----:B------:R-:W3:Y:S04]  /*274d0*/  LDL.LU R6, [R1+0x17f8] ;  /* 0x0017f80001067983 */ /* 0x000ee80000300800 */
[----:B------:R0:W-:Y:S04]  /*274e0*/  STS.U8 [R14+UR5+0x26c0], R7 ;  /* 0x0026c0070e007988 */ /* 0x0001e80008000005 */
[----:B0-----:R-:W4:Y:S04]  /*274f0*/  LDL.LU R7, [R1+0x8] ;  /* 0x0000080001077983 */ /* 0x001f280000300800 */
[----:B------:R0:W-:Y:S04]  /*27500*/  STS.U8 [R14+UR5+0x2880], R23 ;  /* 0x002880170e007988 */ /* 0x0001e80008000005 */
[----:B------:R1:W-:Y:S04]  /*27510*/  STS.U8 [R14+UR5+0x28c0], R21 ;  /* 0x0028c0150e007988 */ /* 0x0003e80008000005 */
[----:B------:R1:W-:Y:S04]  /*27520*/  STS.U8 [R14+UR5+0x2a80], R19 ;  /* 0x002a80130e007988 */ /* 0x0003e80008000005 */
[----:B------:R1:W-:Y:S04]  /*27530*/  STS.U8 [R14+UR5+0x2ac0], R17 ;  /* 0x002ac0110e007988 */ /* 0x0003e80008000005 */
[----:B------:R-:W-:Y:S04]  /*27540*/  STS.U8 [R14+UR5+0x2c80], R13 ;  /* 0x002c800d0e007988 */ /* 0x000fe80008000005 */
[----:B------:R-:W-:Y:S04]  /*27550*/  STS.U8 [R14+UR5+0x2cc0], R18 ;  /* 0x002cc0120e007988 */ /* 0x000fe80008000005 */
[----:B------:R-:W-:Y:S04]  /*27560*/  STS.U8 [R14+UR5+0x2e80], R20 ;  /* 0x002e80140e007988 */ /* 0x000fe80008000005 */
[----:B------:R-:W-:Y:S04]  /*27570*/  STS.U8 [R14+UR5+0x2ec0], R22 ;  /* 0x002ec0160e007988 */ /* 0x000fe80008000005 */
[----:B------:R-:W-:Y:S04]  /*27580*/  STS.U8 [R14+UR5+0x3080], R26 ;  /* 0x0030801a0e007988 */ /* 0x000fe80008000005 */
[----:B------:R-:W-:Y:S04]  /*27590*/  STS.U8 [R14+UR5+0x30c0], R27 ;  /* 0x0030c01b0e007988 */ /* 0x000fe80008000005 */
[----:B------:R-:W5:Y:S04]  /*275a0*/  LDL.LU R15, [R1+0x5cc] ;  /* 0x0005cc00010f7983 */ /* 0x000f680000300800 */
[----:B------:R-:W-:Y:S04]  /*275b0*/  STS.U8 [R14+UR5+0x3280], R28 ;  /* 0x0032801c0e007988 */ /* 0x000fe80008000005 */
[----:B------:R-:W5:Y:S04]  /*275c0*/  LDL.LU R25, [R1+0x5c8] ;  /* 0x0005c80001197983 */ /* 0x000f680000300800 */
[----:B------:R-:W-:Y:S04]  /*275d0*/  STS.U8 [R14+UR5+0x32c0], R29 ;  /* 0x0032c01d0e007988 */ /* 0x000fe80008000005 */
[----:B------:R-:W5:Y:S04]  /*275e0*/  LDL.LU R24, [R1+0x5ac] ;  /* 0x0005ac0001187983 */ /* 0x000f680000300800 */
[----:B------:R-:W-:Y:S04]  /*275f0*/  STS.U8 [R14+UR5+0x3480], R11 ;  /* 0x0034800b0e007988 */ /* 0x000fe80008000005 */
[----:B0-----:R-:W5:Y:S04]  /*27600*/  LDL.LU R23, [R1+0x5a8] ;  /* 0x0005a80001177983 */ /* 0x001f680000300800 */
[----:B------:R-:W-:Y:S04]  /*27610*/  STS.U8 [R14+UR5+0x34c0], R10 ;  /* 0x0034c00a0e007988 */ /* 0x000fe80008000005 */
[----:B-1----:R-:W5:Y:S04]  /*27620*/  LDL.LU R21, [R1+0x58c] ;  /* 0x00058c0001157983 */ /* 0x002f680000300800 */
[----:B------:R-:W-:Y:S04]  /*27630*/  STS.U8 [R14+UR5+0x3680], R9 ;  /* 0x003680090e007988 */ /* 0x000fe80008000005 */
[----:B------:R-:W5:Y:S04]  /*27640*/  LDL.LU R19, [R1+0x588] ;  /* 0x0005880001137983 */ /* 0x000f680000300800 */
[----:B------:R0:W-:Y:S04]  /*27650*/  STS.U8 [R14+UR5+0x36c0], R16 ;  /* 0x0036c0100e007988 */ /* 0x0001e80008000005 */
[----:B------:R-:W5:Y:S04]  /*27660*/  LDL.LU R17, [R1+0x56c] ;  /* 0x00056c0001117983 */ /* 0x000f680000300800 */
[----:B0-----:R-:W5:Y:S04]  /*27670*/  LDL.LU R16, [R1+0x568] ;  /* 0x0005680001107983 */ /* 0x001f680000300800 */
        /* <DEDUP_REMOVED lines=12> */
[----:B0-----:R-:W2:Y:S04]  /*27740*/  LDL.LU R8, [R1+0x480] ;  /* 0x0004800001087983 */ /* 0x001ea80000300800 */
[----:B----4-:R0:W-:Y:S04]  /*27750*/  STS.U8 [R14+UR5+0x38c0], R7 ;  /* 0x0038c0070e007988 */ /* 0x0101e80008000005 */
[----:B---3--:R1:W-:Y:S04]  /*27760*/  STS.U8 [R14+UR5+0x3a80], R6 ;  /* 0x003a80060e007988 */ /* 0x0083e80008000005 */
[----:B0-----:R-:W3:Y:S01]  /*27770*/  LDL.LU R7, [R1+0x464] ;  /* 0x0004640001077983 */ /* 0x001ee20000300800 */
[----:B-1----:R-:W0:Y:S03]  /*27780*/  S2R R6, SR_TID.X ;  /* 0x0000000000067919 */ /* 0x002e260000002100 */
[----:B-----5:R-:W-:Y:S04]  /*27790*/  STS.U8 [R14+UR5+0x3ac0], R5 ;  /* 0x003ac0050e007988 */ /* 0x020fe80008000005 */
[----:B------:R0:W-:Y:S04]  /*277a0*/  STS.U8 [R14+UR5+0x3c80], R4 ;  /* 0x003c80040e007988 */ /* 0x0001e80008000005 */
[----:B------:R1:W-:Y:S04]  /*277b0*/  STS.U8 [R14+UR5+0x3cc0], R3 ;  /* 0x003cc0030e007988 */ /* 0x0003e80008000005 */
[----:B------:R-:W-:Y:S04]  /*277c0*/  STS.U8 [R14+UR5+0x3e80], R2 ;  /* 0x003e80020e007988 */ /* 0x000fe80008000005 */
[----:B------:R-:W-:Y:S01]  /*277d0*/  STS.U8 [R14+UR5+0x3ec0], R0 ;  /* 0x003ec0000e007988 */ /* 0x000fe20008000005 */
[----:B0-----:R-:W-:-:S04]  /*277e0*/  LOP3.LUT R4, R6, 0x3f, RZ, 0xc0, !PT ;  /* 0x0000003f06047812 */ /* 0x001fc800078ec0ff */
[----:B-1----:R-:W-:-:S05]  /*277f0*/  LOP3.LUT R3, R4, 0x20, RZ, 0x3c, !PT ;  /* 0x0000002004037812 */ /* 0x002fca00078e3cff */
[----:B------:R-:W-:Y:S04]  /*27800*/  STS.U8 [R3+UR5+0x100], R15 ;  /* 0x0001000f03007988 */ /* 0x000fe80008000005 */
[----:B------:R-:W-:Y:S04]  /*27810*/  STS.U8 [R3+UR5+0x140], R25 ;  /* 0x0001401903007988 */ /* 0x000fe80008000005 */
[----:B------:R-:W-:Y:S04]  /*27820*/  STS.U8 [R3+UR5+0x300], R24 ;  /* 0x0003001803007988 */ /* 0x000fe80008000005 */
[----:B------:R-:W-:Y:S04]  /*27830*/  STS.U8 [R3+UR5+0x340], R23 ;  /* 0x0003401703007988 */ /* 0x000fe80008000005 */
[----:B------:R-:W-:Y:S04]  /*27840*/  STS.U8 [R3+UR5+0x500], R21 ;  /* 0x0005001503007988 */ /* 0x000fe80008000005 */
[----:B------:R-:W-:Y:S04]  /*27850*/  STS.U8 [R3+UR5+0x540], R19 ;  /* 0x0005401303007988 */ /* 0x000fe80008000005 */
[----:B------:R-:W-:Y:S04]  /*27860*/  STS.U8 [R3+UR5+0x700], R17 ;  /* 0x0007001103007988 */ /* 0x000fe80008000005 */
[----:B------:R0:W-:Y:S04]  /*27870*/  STS.U8 [R3+UR5+0x740], R16 ;  /* 0x0007401003007988 */ /* 0x0001e80008000005 */
[----:B0-----:R-:W4:Y:S04]  /*27880*/  LDL.LU R16, [R1+0x460] ;  /* 0x0004600001107983 */ /* 0x001f280000300800 */
[----:B------:R-:W-:Y:S04]  /*27890*/  STS.U8 [R3+UR5+0x900], R13 ;  /* 0x0009000d03007988 */ /* 0x000fe80008000005 */
[----:B------:R0:W-:Y:S04]  /*278a0*/  STS.U8 [R3+UR5+0x940], R22 ;  /* 0x0009401603007988 */ /* 0x0001e80008000005 */
[----:B------:R1:W-:Y:S04]  /*278b0*/  STS.U8 [R3+UR5+0xb00], R26 ;  /* 0x000b001a03007988 */ /* 0x0003e80008000005 */
[----:B------:R5:W-:Y:S04]  /*278c0*/  STS.U8 [R3+UR5+0xb40], R27 ;  /* 0x000b401b03007988 */ /* 0x000be80008000005 */
[----:B------:R5:W-:Y:S04]  /*278d0*/  STS.U8 [R3+UR5+0xd00], R28 ;  /* 0x000d001c03007988 */ /* 0x000be80008000005 */
[----:B------:R-:W-:Y:S04]  /*278e0*/  STS.U8 [R3+UR5+0xd40], R18 ;  /* 0x000d401203007988 */ /* 0x000fe80008000005 */
[----:B------:R-:W-:Y:S04]  /*278f0*/  STS.U8 [R3+UR5+0xf00], R20 ;  /* 0x000f001403007988 */ /* 0x000fe80008000005 */
[----:B------:R-:W-:Y:S04]  /*27900*/  STS.U8 [R3+UR5+0xf40], R29 ;  /* 0x000f401d03007988 */ /* 0x000fe80008000005 */
[----:B------:R5:W-:Y:S04]  /*27910*/  STS.U8 [R3+UR5+0x1100], R11 ;  /* 0x0011000b03007988 */ /* 0x000be80008000005 */
[----:B0-----:R-:W4:Y:S04]  /*27920*/  LDL.LU R22, [R1+0x440] ;  /* 0x0004400001167983 */ /* 0x001f280000300800 */
[----:B-1----:R-:W4:Y:S04]  /*27930*/  LDL.LU R26, [R1+0x43c] ;  /* 0x00043c00011a7983 */ /* 0x002f280000300800 */
[----:B------:R0:W-:Y:S04]  /*27940*/  STS.U8 [R3+UR5+0x1140], R10 ;  /* 0x0011400a03007988 */ /* 0x0001e80008000005 */
[----:B-----5:R-:W5:Y:S04]  /*27950*/  LDL.LU R27, [R1+0x420] ;  /* 0x00042000011b7983 */ /* 0x020f680000300800 */
[----:B------:R-:W5:Y:S04]  /*27960*/  LDL.LU R28, [R1+0x41c] ;  /* 0x00041c00011c7983 */ /* 0x000f680000300800 */
[----:B------:R1:W-:Y:S04]  /*27970*/  STS.U8 [R3+UR5+0x1300], R9 ;  /* 0x0013000903007988 */ /* 0x0003e80008000005 */
[----:B------:R-:W5:Y:S04]  /*27980*/  LDL.LU R11, [R1+0x400] ;  /* 0x00040000010b7983 */ /* 0x000f680000300800 */
[----:B0-----:R-:W5:Y:S04]  /*27990*/  LDL.LU R10, [R1+0x3fc] ;  /* 0x0003fc00010a7983 */ /* 0x001f680000300800 */
[----:B-1----:R-:W5:Y:S04]  /*279a0*/  LDL.LU R9, [R1+0x3e0] ;  /* 0x0003e00001097983 */ /* 0x002f680000300800 */
[----:B--2---:R0:W-:Y:S04]  /*279b0*/  STS.U8 [R3+UR5+0x1340], R8 ;  /* 0x0013400803007988 */ /* 0x0041e80008000005 */
        /* <DEDUP_REMOVED lines=17> */
[----:B------:R0:W-:Y:S04]  /*27ad0*/  STS.U8 [R3+UR5+0x1700], R22 ;  /* 0x0017001603007988 */ /* 0x0001e80008000005 */
[----:B------:R1:W-:Y:S04]  /*27ae0*/  STS.U8 [R3+UR5+0x1740], R26 ;  /* 0x0017401a03007988 */ /* 0x0003e80008000005 */
[----:B-----5:R5:W-:Y:S04]  /*27af0*/  STS.U8 [R3+UR5+0x1900], R27 ;  /* 0x0019001b03007988 */ /* 0x020be80008000005 */
[----:B------:R-:W4:Y:S04]  /*27b00*/  LDL.LU R17, [R1+0xd0] ;  /* 0x0000d00001117983 */ /* 0x000f280000300800 */
[----:B------:R5:W-:Y:S04]  /*27b10*/  STS.U8 [R3+UR5+0x1940], R28 ;  /* 0x0019401c03007988 */ /* 0x000be80008000005 */
[----:B------:R-:W4:Y:S04]  /*27b20*/  LDL.LU R13, [R1+0xcc] ;  /* 0x0000cc00010d7983 */ /* 0x000f280000300800 */
[----:B------:R5:W-:Y:S04]  /*27b30*/  STS.U8 [R3+UR5+0x1b00], R11 ;  /* 0x001b000b03007988 */ /* 0x000be80008000005 */
[----:B------:R5:W-:Y:S04]  /*27b40*/  STS.U8 [R3+UR5+0x1b40], R10 ;  /* 0x001b400a03007988 */ /* 0x000be80008000005 */
[----:B------:R-:W4:Y:S04]  /*27b50*/  LDL.LU R18, [R1+0x48] ;  /* 0x0000480001127983 */ /* 0x000f280000300800 */
[----:B------:R-:W4:Y:S04]  /*27b60*/  LDL.LU R20, [R1+0x44] ;  /* 0x0000440001147983 */ /* 0x000f280000300800 */
[----:B0-----:R-:W4:Y:S04]  /*27b70*/  LDL.LU R22, [R1+0x30] ;  /* 0x0000300001167983 */ /* 0x001f280000300800 */
[----:B-1----:R-:W4:Y:S04]  /*27b80*/  LDL.LU R26, [R1+0x2c] ;  /* 0x00002c00011a7983 */ /* 0x002f280000300800 */
[----:B-----5:R-:W5:Y:S04]  /*27b90*/  LDL.LU R27, [R1+0x28] ;  /* 0x00002800011b7983 */ /* 0x020f680000300800 */
[----:B------:R-:W5:Y:S04]  /*27ba0*/  LDL.LU R28, [R1+0x24] ;  /* 0x00002400011c7983 */ /* 0x000f680000300800 */
[----:B------:R0:W-:Y:S04]  /*27bb0*/  STS.U8 [R3+UR5+0x1d00], R9 ;  /* 0x001d000903007988 */ /* 0x0001e80008000005 */
[----:B------:R-:W5:Y:S04]  /*27bc0*/  LDL.LU R11, [R1+0x17f4] ;  /* 0x0017f400010b7983 */ /* 0x000f680000300800 */
[----:B------:R-:W5:Y:S04]  /*27bd0*/  LDL.LU R10, [R1+0x17f0] ;  /* 0x0017f000010a7983 */ /* 0x000f680000300800 */
[----:B0-----:R-:W5:Y:S04]  /*27be0*/  LDL.LU R9, [R1+0x17ec] ;  /* 0x0017ec0001097983 */ /* 0x001f680000300800 */
[----:B--2---:R0:W-:Y:S04]  /*27bf0*/  STS.U8 [R3+UR5+0x1d40], R8 ;  /* 0x001d400803007988 */ /* 0x0041e80008000005 */
        /* <DEDUP_REMOVED lines=12> */
[----:B---3--:R-:W-:Y:S04]  /*27cc0*/  STS.U8 [R3+UR5+0x2940], R19 ;  /* 0x0029401303007988 */ /* 0x008fe80008000005 */
[----:B-1----:R-:W3:Y:S04]  /*27cd0*/  LDL.LU R29, [R1+0x20] ;  /* 0x00002000011d7983 */ /* 0x002ee80000300800 */
[----:B------:R0:W-:Y:S04]  /*27ce0*/  STS.U8 [R3+UR5+0x2b00], R7 ;  /* 0x002b000703007988 */ /* 0x0001e80008000005 */
[----:B0-----:R-:W2:Y:S04]  /*27cf0*/  LDL.LU R7, [R1+0x1c] ;  /* 0x00001c0001077983 */ /* 0x001ea80000300800 */
[----:B----4-:R0:W-:Y:S04]  /*27d00*/  STS.U8 [R3+UR5+0x2b40], R16 ;  /* 0x002b401003007988 */ /* 0x0101e80008000005 */
        /* <DEDUP_REMOVED lines=11> */
[----:B------:R0:W-:Y:S04]  /*27dc0*/  STS.U8 [R3+UR5+0x2d00], R17 ;  /* 0x002d001103007988 */ /* 0x0001e80008000005 */
[----:B------:R-:W4:Y:S04]  /*27dd0*/  LDL.LU R19, [R1+0x544] ;  /* 0x0005440001137983 */ /* 0x000f280000300800 */
[----:B------:R1:W-:Y:S04]  /*27de0*/  STS.U8 [R3+UR5+0x2d40], R13 ;  /* 0x002d400d03007988 */ /* 0x0003e80008000005 */
[----:B------:R1:W-:Y:S04]  /*27df0*/  STS.U8 [R3+UR5+0x2f00], R18 ;  /* 0x002f001203007988 */ /* 0x0003e80008000005 */
[----:B------:R1:W-:Y:S04]  /*27e00*/  STS.U8 [R3+UR5+0x2f40], R20 ;  /* 0x002f401403007988 */ /* 0x0003e80008000005 */
[----:B------:R1:W-:Y:S04]  /*27e10*/  STS.U8 [R3+UR5+0x3100], R22 ;  /* 0x0031001603007988 */ /* 0x0003e80008000005 */
[----:B------:R5:W-:Y:S04]  /*27e20*/  STS.U8 [R3+UR5+0x3140], R26 ;  /* 0x0031401a03007988 */ /* 0x000be80008000005 */
[----:B0-----:R-:W4:Y:S04]  /*27e30*/  LDL.LU R17, [R1+0x540] ;  /* 0x0005400001117983 */ /* 0x001f280000300800 */
[----:B-1----:R-:W4:Y:S04]  /*27e40*/  LDL.LU R13, [R1+0x524] ;  /* 0x00052400010d7983 */ /* 0x002f280000300800 */
[----:B------:R-:W4:Y:S04]  /*27e50*/  LDL.LU R18, [R1+0x520] ;  /* 0x0005200001127983 */ /* 0x000f280000300800 */
[----:B------:R-:W4:Y:S04]  /*27e60*/  LDL.LU R20, [R1+0x504] ;  /* 0x0005040001147983 */ /* 0x000f280000300800 */
[----:B------:R-:W4:Y:S04]  /*27e70*/  LDL.LU R22, [R1+0x500] ;  /* 0x0005000001167983 */ /* 0x000f280000300800 */
[----:B-----5:R0:W-:Y:S04]  /*27e80*/  STS.U8 [R3+UR5+0x3300], R27 ;  /* 0x0033001b03007988 */ /* 0x0201e80008000005 */
[----:B------:R-:W5:Y:S04]  /*27e90*/  LDL.LU R26, [R1+0x4d4] ;  /* 0x0004d400011a7983 */ /* 0x000f680000300800 */
[----:B------:R1:W-:Y:S04]  /*27ea0*/  STS.U8 [R3+UR5+0x3340], R28 ;  /* 0x0033401c03007988 */ /* 0x0003e80008000005 */
[----:B0-----:R-:W5:Y:S04]  /*27eb0*/  LDL.LU R27, [R1+0x4d0] ;  /* 0x0004d000011b7983 */ /* 0x001f680000300800 */
[----:B-1----:R-:W5:Y:S04]  /*27ec0*/  LDL.LU R28, [R1+0x49c] ;  /* 0x00049c00011c7983 */ /* 0x002f680000300800 */
[----:B---3--:R0:W-:Y:S04]  /*27ed0*/  STS.U8 [R3+UR5+0x3500], R29 ;  /* 0x0035001d03007988 */ /* 0x0081e80008000005 */
[----:B0-----:R-:W3:Y:S04]  /*27ee0*/  LDL.LU R29, [R1+0x498] ;  /* 0x00049800011d7983 */ /* 0x001ee80000300800 */
[----:B--2---:R0:W-:Y:S04]  /*27ef0*/  STS.U8 [R3+UR5+0x3540], R7 ;  /* 0x0035400703007988 */ /* 0x0041e80008000005 */
[----:B0-----:R-:W2:Y:S04]  /*27f00*/  LDL.LU R7, [R1+0x17e4] ;  /* 0x0017e40001077983 */ /* 0x001ea80000300800 */
[----:B----4-:R0:W-:Y:S04]  /*27f10*/  STS.U8 [R3+UR5+0x3700], R16 ;  /* 0x0037001003007988 */ /* 0x0101e80008000005 */
[----:B0-----:R-:W4:Y:S04]  /*27f20*/  LDL.LU R16, [R1+0x17e0] ;  /* 0x0017e00001107983 */ /* 0x001f280000300800 */
[----:B------:R-:W-:Y:S04]  /*27f30*/  STS.U8 [R3+UR5+0x3740], R0 ;  /* 0x0037400003007988 */ /* 0x000fe80008000005 */
[----:B------:R-:W-:Y:S01]  /*27f40*/  STS.U8 [R3+UR5+0x3900], R2 ;  /* 0x0039000203007988 */ /* 0x000fe20008000005 */
[----:B------:R-:W-:-:S03]  /*27f50*/  LOP3.LUT R4, R4, 0x30, RZ, 0x3c, !PT ;  /* 0x0000003004047812 */ /* 0x000fc600078e3cff */
[----:B----4-:R-:W-:Y:S04]  /*27f60*/  STS.U8 [R3+UR5+0x3940], R16 ;  /* 0x0039401003007988 */ /* 0x010fe80008000005 */
[----:B--2---:R-:W-:Y:S04]  /*27f70*/  STS.U8 [R3+UR5+0x3b00], R7 ;  /* 0x003b000703007988 */ /* 0x004fe80008000005 */
[----:B------:R-:W-:Y:S04]  /*27f80*/  STS.U8 [R3+UR5+0x3b40], R8 ;  /* 0x003b400803007988 */ /* 0x000fe80008000005 */
[----:B------:R-:W-:Y:S04]  /*27f90*/  STS.U8 [R3+UR5+0x3d00], R9 ;  /* 0x003d000903007988 */ /* 0x000fe80008000005 */
[----:B------:R-:W-:Y:S04]  /*27fa0*/  STS.U8 [R3+UR5+0x3d40], R10 ;  /* 0x003d400a03007988 */ /* 0x000fe80008000005 */
[----:B------:R-:W-:Y:S04]  /*27fb0*/  STS.U8 [R3+UR5+0x3f00], R11 ;  /* 0x003f000b03007988 */ /* 0x000fe80008000005 */
[----:B------:R-:W-:Y:S04]  /*27fc0*/  STS.U8 [R3+UR5+0x3f40], R12 ;  /* 0x003f400c03007988 */ /* 0x000fe80008000005 */
[----:B------:R0:W-:Y:S04]  /*27fd0*/  STS.U8 [R4+UR5+0x180], R5 ;  /* 0x0001800504007988 */ /* 0x0001e80008000005 */
[----:B------:R-:W-:Y:S04]  /*27fe0*/  STS.U8 [R4+UR5+0x1c0], R6 ;  /* 0x0001c00604007988 */ /* 0x000fe80008000005 */
[----:B------:R1:W-:Y:S04]  /*27ff0*/  STS.U8 [R4+UR5+0x380], R14 ;  /* 0x0003800e04007988 */ /* 0x0003e80008000005 */
[----:B0-----:R-:W2:Y:S04]  /*28000*/  LDL.LU R5, [R1+0x47c] ;  /* 0x00047c0001057983 */ /* 0x001ea80000300800 */
[----:B-1----:R-:W4:Y:S04]  /*28010*/  LDL.LU R14, [R1+0x454] ;  /* 0x00045400010e7983 */ /* 0x002f280000300800 */
[----:B----4-:R0:W-:Y:S04]  /*28020*/  STL [R1+0x17d8], R14 ;  /* 0x0017d80e01007387 */ /* 0x0101e80000100800 */
[----:B0-----:R-:W4:Y:S04]  /*28030*/  LDL.LU R14, [R1+0x45c] ;  /* 0x00045c00010e7983 */ /* 0x001f280000300800 */
        /* <DEDUP_REMOVED lines=11> */
[----:B-----5:R-:W-:Y:S04]  /*280f0*/  STS.U8 [R4+UR5+0xf80], R26 ;  /* 0x000f801a04007988 */ /* 0x020fe80008000005 */
        /* <DEDUP_REMOVED lines=15> */
[----:B------:R0:W-:Y:S04]  /*281f0*/  STS.U8 [R4+UR5+0x1180], R28 ;  /* 0x0011801c04007988 */ /* 0x0001e80008000005 */
[----:B------:R-:W5:Y:S04]  /*28200*/  LDL.LU R27, [R1+0x2e8] ;  /* 0x0002e800011b7983 */ /* 0x000f680000300800 */
[----:B---3--:R1:W-:Y:S04]  /*28210*/  STS.U8 [R4+UR5+0x11c0], R29 ;  /* 0x0011c01d04007988 */ /* 0x0083e80008000005 */
[----:B0-----:R-:W3:Y:S04]  /*28220*/  LDL.LU R28, [R1+0x2e4] ;  /* 0x0002e400011c7983 */ /* 0x001ee80000300800 */
[----:B-1----:R-:W3:Y:S04]  /*28230*/  LDL.LU R29, [R1+0x2c8] ;  /* 0x0002c800011d7983 */ /* 0x002ee80000300800 */
[----:B------:R-:W3:Y:S04]  /*28240*/  LDL.LU R12, [R1+0x2c4] ;  /* 0x0002c400010c7983 */ /* 0x000ee80000300800 */
        /* <DEDUP_REMOVED lines=9> */
[----:B--2---:R0:W-:Y:S04]  /*282e0*/  STS.U8 [R4+UR5+0x1380], R5 ;  /* 0x0013800504007988 */ /* 0x0041e80008000005 */
[----:B------:R-:W2:Y:S04]  /*282f0*/  LDL.LU R3, [R1+0x3c] ;  /* 0x00003c0001037983 */ /* 0x000ea80000300800 */
[----:B0-----:R-:W2:Y:S04]  /*28300*/  LDL.LU R5, [R1] ;  /* 0x0000000001057983 */ /* 0x001ea80000300800 */
[----:B----4-:R0:W-:Y:S04]  /*28310*/  STS.U8 [R4+UR5+0x13c0], R14 ;  /* 0x0013c00e04007988 */ /* 0x0101e80008000005 */
[----:B0-----:R-:W4:Y:S04]  /*28320*/  LDL.LU R14, [R1+0x17dc] ;  /* 0x0017dc00010e7983 */ /* 0x001f280000300800 */
[----:B----4-:R0:W-:Y:S04]  /*28330*/  STS.U8 [R4+UR5+0x1580], R14 ;  /* 0x0015800e04007988 */ /* 0x0101e80008000005 */
[----:B0-----:R-:W4:Y:S04]  /*28340*/  LDL.LU R14, [R1+0x17d8] ;  /* 0x0017d800010e7983 */ /* 0x001f280000300800 */
[----:B----4-:R0:W-:Y:S04]  /*28350*/  STS.U8 [R4+UR5+0x15c0], R14 ;  /* 0x0015c00e04007988 */ /* 0x0101e80008000005 */
[----:B-----5:R1:W-:Y:S04]  /*28360*/  STS.U8 [R4+UR5+0x1780], R15 ;  /* 0x0017800f04007988 */ /* 0x0203e80008000005 */
[----:B------:R4:W-:Y:S04]  /*28370*/  STS.U8 [R4+UR5+0x17c0], R25 ;  /* 0x0017c01904007988 */ /* 0x0009e80008000005 */
[----:B------:R5:W-:Y:S04]  /*28380*/  STS.U8 [R4+UR5+0x1980], R24 ;  /* 0x0019801804007988 */ /* 0x000be80008000005 */
[----:B------:R3:W-:Y:S04]  /*28390*/  STS.U8 [R4+UR5+0x19c0], R23 ;  /* 0x0019c01704007988 */ /* 0x0007e80008000005 */
[----:B------:R2:W-:Y:S04]  /*283a0*/  STS.U8 [R4+UR5+0x1b80], R21 ;  /* 0x001b801504007988 */ /* 0x0005e80008000005 */
[----:B------:R2:W-:Y:S04]  /*283b0*/  STS.U8 [R4+UR5+0x1bc0], R19 ;  /* 0x001bc01304007988 */ /* 0x0005e80008000005 */
[----:B------:R2:W-:Y:S04]  /*283c0*/  STS.U8 [R4+UR5+0x1d80], R17 ;  /* 0x001d801104007988 */ /* 0x0005e80008000005 */
[----:B------:R2:W-:Y:S04]  /*283d0*/  STS.U8 [R4+UR5+0x1dc0], R13 ;  /* 0x001dc00d04007988 */ /* 0x0005e80008000005 */
[----:B0-----:R-:W2:Y:S04]  /*283e0*/  LDL.LU R14, [R1+0x17d4] ;  /* 0x0017d400010e7983 */ /* 0x001ea80000300800 */
[----:B------:R0:W-:Y:S04]  /*283f0*/  STS.U8 [R4+UR5+0x1f80], R18 ;  /* 0x001f801204007988 */ /* 0x0001e80008000005 */
[----:B-1----:R-:W2:Y:S04]  /*28400*/  LDL.LU R15, [R1+0x17d0] ;  /* 0x0017d000010f7983 */ /* 0x002ea80000300800 */
[----:B------:R1:W-:Y:S04]  /*28410*/  STS.U8 [R4+UR5+0x1fc0], R20 ;  /* 0x001fc01404007988 */ /* 0x0003e80008000005 */
[----:B----4-:R-:W4:Y:S04]  /*28420*/  LDL.LU R25, [R1+0x17cc] ;  /* 0x0017cc0001197983 */ /* 0x010f280000300800 */
[----:B------:R1:W-:Y:S04]  /*28430*/  STS.U8 [R4+UR5+0x2180], R22 ;  /* 0x0021801604007988 */ /* 0x0003e80008000005 */
[----:B-----5:R-:W5:Y:S04]  /*28440*/  LDL.LU R24, [R1+0x17c8] ;  /* 0x0017c80001187983 */ /* 0x020f680000300800 */
[----:B------:R1:W-:Y:S04]  /*28450*/  STS.U8 [R4+UR5+0x21c0], R26 ;  /* 0x0021c01a04007988 */ /* 0x0003e80008000005 */
[----:B---3--:R-:W3:Y:S04]  /*28460*/  LDL.LU R23, [R1+0x17c4] ;  /* 0x0017c40001177983 */ /* 0x008ee80000300800 */
[----:B------:R1:W-:Y:S04]  /*28470*/  STS.U8 [R4+UR5+0x2380], R27 ;  /* 0x0023801b04007988 */ /* 0x0003e80008000005 */
[----:B--2---:R-:W2:Y:S04]  /*28480*/  LDL.LU R21, [R1+0x17c0] ;  /* 0x0017c00001157983 */ /* 0x004ea80000300800 */
[----:B------:R1:W-:Y:S04]  /*28490*/  STS.U8 [R4+UR5+0x23c0], R28 ;  /* 0x0023c01c04007988 */ /* 0x0003e80008000005 */
[----:B------:R-:W4:Y:S04]  /*284a0*/  LDL.LU R19, [R1+0x17bc] ;  /* 0x0017bc0001137983 */ /* 0x000f280000300800 */
[----:B------:R1:W-:Y:S04]  /*284b0*/  STS.U8 [R4+UR5+0x2580], R29 ;  /* 0x0025801d04007988 */ /* 0x0003e80008000005 */
[----:B------:R-:W5:Y:S04]  /*284c0*/  LDL.LU R17, [R1+0x17b8] ;  /* 0x0017b80001117983 */ /* 0x000f680000300800 */
[----:B------:R-:W-:Y:S04]  /*284d0*/  STS.U8 [R4+UR5+0x25c0], R12 ;  /* 0x0025c00c04007988 */ /* 0x000fe80008000005 */
[----:B------:R-:W3:Y:S04]  /*284e0*/  LDL.LU R13, [R1+0x17b4] ;  /* 0x0017b400010d7983 */ /* 0x000ee80000300800 */
[----:B------:R-:W-:Y:S04]  /*284f0*/  STS.U8 [R4+UR5+0x2780], R11 ;  /* 0x0027800b04007988 */ /* 0x000fe80008000005 */
[----:B0-----:R-:W2:Y:S04]  /*28500*/  LDL.LU R18, [R1+0x17b0] ;  /* 0x0017b00001127983 */ /* 0x001ea80000300800 */
[----:B------:R-:W-:Y:S04]  /*28510*/  STS.U8 [R4+UR5+0x27c0], R10 ;  /* 0x0027c00a04007988 */ /* 0x000fe80008000005 */
[----:B-1----:R-:W4:Y:S04]  /*28520*/  LDL.LU R20, [R1+0x17ac] ;  /* 0x0017ac0001147983 */ /* 0x002f280000300800 */
[----:B------:R-:W-:Y:S04]  /*28530*/  STS.U8 [R4+UR5+0x2980], R9 ;  /* 0x0029800904007988 */ /* 0x000fe80008000005 */
[----:B------:R-:W5:Y:S04]  /*28540*/  LDL.LU R22, [R1+0x17a8] ;  /* 0x0017a80001167983 */ /* 0x000f680000300800 */
[----:B------:R0:W-:Y:S04]  /*28550*/  STS.U8 [R4+UR5+0x29c0], R6 ;  /* 0x0029c00604007988 */ /* 0x0001e80008000005 */
[----:B------:R-:W3:Y:S04]  /*28560*/  LDL.LU R26, [R1+0x17a4] ;  /* 0x0017a400011a7983 */ /* 0x000ee80000300800 */
[----:B------:R1:W-:Y:S04]  /*28570*/  STS.U8 [R4+UR5+0x2b80], R8 ;  /* 0x002b800804007988 */ /* 0x0003e80008000005 */
[----:B------:R-:W2:Y:S04]  /*28580*/  LDL.LU R27, [R1+0x17a0] ;  /* 0x0017a000011b7983 */ /* 0x000ea80000300800 */
[----:B------:R-:W-:Y:S04]  /*28590*/  STS.U8 [R4+UR5+0x2bc0], R7 ;  /* 0x002bc00704007988 */ /* 0x000fe80008000005 */
[----:B------:R-:W4:Y:S04]  /*285a0*/  LDL.LU R28, [R1+0x179c] ;  /* 0x00179c00011c7983 */ /* 0x000f280000300800 */
[----:B------:R-:W-:Y:S04]  /*285b0*/  STS.U8 [R4+UR5+0x2d80], R16 ;  /* 0x002d801004007988 */ /* 0x000fe80008000005 */
[----:B------:R-:W5:Y:S04]  /*285c0*/  LDL.LU R29, [R1+0x1798] ;  /* 0x00179800011d7983 */ /* 0x000f680000300800 */
[----:B------:R-:W-:Y:S04]  /*285d0*/  STS.U8 [R4+UR5+0x2dc0], R0 ;  /* 0x002dc00004007988 */ /* 0x000fe80008000005 */
[----:B0-----:R-:W3:Y:S04]  /*285e0*/  LDL.LU R6, [R1+0x5d8] ;  /* 0x0005d80001067983 */ /* 0x001ee80000300800 */
[----:B------:R-:W-:Y:S04]  /*285f0*/  STS.U8 [R4+UR5+0x2f80], R2 ;  /* 0x002f800204007988 */ /* 0x000fe80008000005 */
[----:B------:R0:W-:Y:S04]  /*28600*/  STS.U8 [R4+UR5+0x2fc0], R3 ;  /* 0x002fc00304007988 */ /* 0x0001e80008000005 */
[----:B-1----:R-:W2:Y:S04]  /*28610*/  LDL.LU R8, [R1+0x38] ;  /* 0x0000380001087983 */ /* 0x002ea80000300800 */
[----:B0-----:R-:W3:Y:S04]  /*28620*/  LDL.LU R3, [R1+0x34] ;  /* 0x0000340001037983 */ /* 0x001ee80000300800 */
[----:B------:R-:W4:Y:S04]  /*28630*/  LDL.LU R10, [R1+0x118] ;  /* 0x00011800010a7983 */ /* 0x000f280000300800 */
[----:B------:R0:W-:Y:S04]  /*28640*/  STS.U8 [R4+UR5+0x3180], R5 ;  /* 0x0031800504007988 */ /* 0x0001e80008000005 */
[----:B----4-:R-:W-:Y:S04]  /*28650*/  STL [R1+0x1794], R10 ;  /* 0x0017940a01007387 */ /* 0x010fe80000100800 */
[----:B--2---:R-:W-:Y:S04]  /*28660*/  STL [R1+0x1790], R8 ;  /* 0x0017900801007387 */ /* 0x004fe80000100800 */
[----:B------:R-:W2:Y:S04]  /*28670*/  LDL.LU R2, [R1+0x50] ;  /* 0x0000500001027983 */ /* 0x000ea80000300800 */
[----:B------:R-:W4:Y:S04]  /*28680*/  LDL.LU R16, [R1+0x2b0] ;  /* 0x0002b00001107983 */ /* 0x000f280000300800 */
[----:B------:R-:W4:Y:S04]  /*28690*/  LDL.LU R0, [R1+0x24c] ;  /* 0x00024c0001007983 */ /* 0x000f280000300800 */
[----:B0-----:R-:W2:Y:S04]  /*286a0*/  LDL R5, [R1+0x248] ;  /* 0x0002480001057983 */ /* 0x001ea80000100800 */
[----:B-----5:R-:W-:Y:S04]  /*286b0*/  STS.U8 [R4+UR5+0x31c0], R29 ;  /* 0x0031c01d04007988 */ /* 0x020fe80008000005 */
[----:B------:R-:W-:Y:S04]  /*286c0*/  STS.U8 [R4+UR5+0x3380], R28 ;  /* 0x0033801c04007988 */ /* 0x000fe80008000005 */
[----:B------:R-:W-:Y:S04]  /*286d0*/  STS.U8 [R4+UR5+0x33c0], R27 ;  /* 0x0033c01b04007988 */ /* 0x000fe80008000005 */
[----:B---3--:R-:W-:Y:S04]  /*286e0*/  STS.U8 [R4+UR5+0x3580], R26 ;  /* 0x0035801a04007988 */ /* 0x008fe80008000005 */
        /* <DEDUP_REMOVED lines=10> */
[----:B------:R-:W-:Y:S01]  /*28790*/  STS.U8 [R4+UR5+0x3fc0], R6 ;  /* 0x003fc00604007988 */ /* 0x000fe20008000005 */
[----:B------:R-:W-:Y:S06]  /*287a0*/  BAR.SYNC.DEFER_BLOCKING 0x0 ;  /* 0x0000000000007b1d */ /* 0x000fec0000010000 */
[----:B--2---:R-:W0:Y:S04]  /*287b0*/  LDSM.16.M88.4 R8, [R5+UR6] ;  /* 0x000000060508783b */ /* 0x004e280008000200 */
[----:B0-----:R-:W-:Y:S01]  /*287c0*/  STL.64 [R1+0x250], R8 ;  /* 0x0002500801007387 */ /* 0x001fe20000100a00 */
[----:B------:R-:W-:-:S03]  /*287d0*/  IMAD.MOV.U32 R23, RZ, RZ, R8 ;  /* 0x000000ffff177224 */ /* 0x000fc600078e0008 */
[----:B------:R-:W-:Y:S01]  /*287e0*/  STL.64 [R1+0x258], R10 ;  /* 0x0002580a01007387 */ /* 0x000fe20000100a00 */
[----:B------:R-:W-:-:S03]  /*287f0*/  IMAD.MOV.U32 R22, RZ, RZ, R9 ;  /* 0x000000ffff167224 */ /* 0x000fc600078e0009 */
[----:B------:R-:W0:Y:S04]  /*28800*/  LDSM.16.M88.4 R8, [R5+UR6+0x400] ;  /* 0x000400060508783b */ /* 0x000e280008000200 */
[----:B0-----:R-:W-:Y:S01]  /*28810*/  STL.64 [R1+0x260], R8 ;  /* 0x0002600801007387 */ /* 0x001fe20000100a00 */
[----:B------:R-:W-:-:S03]  /*28820*/  IMAD.MOV.U32 R21, RZ, RZ, R8 ;  /* 0x000000ffff157224 */ /* 0x000fc600078e0008 */
[----:B------:R-:W-:Y:S01]  /*28830*/  STL.64 [R1+0x268], R10 ;  /* 0x0002680a01007387 */ /* 0x000fe20000100a00 */
[----:B------:R-:W-:-:S03]  /*28840*/  IMAD.MOV.U32 R20, RZ, RZ, R9 ;  /* 0x000000ffff147224 */ /* 0x000fc600078e0009 */
[----:B------:R-:W0:Y:S04]  /*28850*/  LDSM.16.M88.4 R8, [R5+UR6+0x800] ;  /* 0x000800060508783b */ /* 0x000e280008000200 */
[----:B------:R-:W-:Y:S04]  /*28860*/  STL.64 [R1+0x1788], R20 ;  /* 0x0017881401007387 */ /* 0x000fe80000100a00 */
        /* <DEDUP_REMOVED lines=15> */
[----:B0-----:R-:W-:Y:S04]  /*28960*/  STL.64 [R1+0x2a0], R8 ;  /* 0x0002a00801007387 */ /* 0x001fe80000100a00 */
[----:B------:R0:W-:Y:S01]  /*28970*/  STL.64 [R1+0x2a8], R10 ;  /* 0x0002a80a01007387 */ /* 0x0001e20000100a00 */
[----:B------:R-:W-:-:S03]  /*28980*/  IMAD.MOV.U32 R24, RZ, RZ, R8 ;  /* 0x000000ffff187224 */ /* 0x000fc600078e0008 */
[----:B0-----:R-:W2:Y:S04]  /*28990*/  LDL.LU R10, [R1+0x1794] ;  /* 0x00179400010a7983 */ /* 0x001ea80000300800 */
[----:B------:R-:W3:Y:S01]  /*289a0*/  LDL.LU R8, [R1+0x1790] ;  /* 0x0017900001087983 */ /* 0x000ee20000300800 */
[----:B------:R-:W-:-:S03]  /*289b0*/  IMAD R4, R14, 0x100, R15 ;  /* 0x000001000e047824 */ /* 0x000fc600078e020f */
[----:B------:R-:W0:Y:S01]  /*289c0*/  LDSM.16.M88.4 R12, [R5+UR6+0x1800] ;  /* 0x00180006050c783b */ /* 0x000e220008000200 */
[----:B------:R-:W-:-:S03]  /*289d0*/  IMAD.MOV.U32 R25, RZ, RZ, R9 ;  /* 0x000000ffff197224 */ /* 0x000fc600078e0009 */
[----:B------:R-:W-:Y:S04]  /*289e0*/  STL.64 [R1+0x1780], R26 ;  /* 0x0017801a01007387 */ /* 0x000fe80000100a00 */
[----:B------:R-:W-:Y:S04]  /*289f0*/  STL.64 [R1+0x1778], R24 ;  /* 0x0017781801007387 */ /* 0x000fe80000100a00 */
[----:B------:R-:W-:Y:S04]  /*28a00*/  LDSM.16.M88.4 R24, [R5+UR6+0x2000] ;  /* 0x002000060518783b */ /* 0x000fe80008000200 */
[----:B0-----:R-:W-:Y:S04]  /*28a10*/  STL.64 [R1+0x2f0], R12 ;  /* 0x0002f00c01007387 */ /* 0x001fe80000100a00 */
[----:B------:R-:W-:Y:S01]  /*28a20*/  STL.64 [R1+0x2f8], R14 ;  /* 0x0002f80e01007387 */ /* 0x000fe20000100a00 */
[----:B------:R-:W-:-:S02]  /*28a30*/  IMAD.MOV.U32 R9, RZ, RZ, R13 ;  /* 0x000000ffff097224 */ /* 0x000fc400078e000d */
[----:B---3--:R-:W-:Y:S02]  /*28a40*/  IMAD R3, R3, 0x100, R8 ;  /* 0x0000010003037824 */ /* 0x008fe400078e0208 */
[----:B------:R-:W-:Y:S02]  /*28a50*/  IMAD.MOV.U32 R8, RZ, RZ, R12 ;  /* 0x000000ffff087224 */ /* 0x000fe400078e000c */
[----:B------:R-:W0:Y:S01]  /*28a60*/  LDSM.16.M88.4 R12, [R5+UR6+0x1c00] ;  /* 0x001c0006050c783b */ /* 0x000e220008000200 */
[----:B--2---:R-:W-:Y:S01]  /*28a70*/  IMAD R2, R2, 0x100, R10 ;  /* 0x0000010002027824 */ /* 0x004fe200078e020a */
[----:B------:R-:W-:Y:S02]  /*28a80*/  F2FP.F16.E4M3.UNPACK_B R18, R3 ;  /* 0x00000003ff12723e */ /* 0x000fe400020006ff */
[----:B------:R-:W-:Y:S02]  /*28a90*/  F2FP.F16.E4M3.UNPACK_B R3, R22 ;  /* 0x00000016ff03723e */ /* 0x000fe400020006ff */
[----:B------:R-:W-:-:S02]  /*28aa0*/  F2FP.F16.E4M3.UNPACK_B R17, R2 ;  /* 0x00000002ff11723e */ /* 0x000fc400020006ff */
[----:B------:R-:W-:Y:S02]  /*28ab0*/  F2FP.F16.E4M3.UNPACK_B R2, R23 ;  /* 0x00000017ff02723e */ /* 0x000fe400020006ff */
[----:B------:R-:W1:Y:S01]  /*28ac0*/  LDSM.16.M88.4 R20, [R5+UR6+0x2400] ;  /* 0x002400060514783b */ /* 0x000e620008000200 */
[----:B0-----:R-:W-:Y:S02]  /*28ad0*/  IMAD.MOV.U32 R10, RZ, RZ, R12 ;  /* 0x000000ffff0a7224 */ /* 0x001fe400078e000c */
[----:B------:R-:W-:Y:S01]  /*28ae0*/  IMAD.MOV.U32 R11, RZ, RZ, R13 ;  /* 0x000000ffff0b7224 */ /* 0x000fe200078e000d */
[----:B------:R-:W-:Y:S04]  /*28af0*/  STL.64 [R1+0x2c0], R12 ;  /* 0x0002c00c01007387 */ /* 0x000fe80000100a00 */
[----:B------:R-:W-:Y:S04]  /*28b00*/  STL.64 [R1+0x2c8], R14 ;  /* 0x0002c80e01007387 */ /* 0x000fe80000100a00 */
[----:B------:R-:W-:Y:S04]  /*28b10*/  STL.64 [R1+0x1760], R10 ;  /* 0x0017600a01007387 */ /* 0x000fe80000100a00 */
[----:B------:R0:W-:Y:S04]  /*28b20*/  STL.64 [R1+0x1758], R8 ;  /* 0x0017580801007387 */ /* 0x0001e80000100a00 */
[----:B0-----:R-:W2:Y:S04]  /*28b30*/  LDL.LU.64 R8, [R1+0x60] ;  /* 0x0000600001087983 */ /* 0x001ea80000300a00 */
[----:B------:R-:W2:Y:S04]  /*28b40*/  LDL.LU.64 R10, [R1+0x68] ;  /* 0x00006800010a7983 */ /* 0x000ea80000300a00 */
[----:B------:R0:W-:Y:S01]  /*28b50*/  STL.64 [R1+0x2b0], R24 ;  /* 0x0002b01801007387 */ /* 0x0001e20000100a00 */
[----:B------:R-:W-:-:S03]  /*28b60*/  IMAD.MOV.U32 R12, RZ, RZ, R24 ;  /* 0x000000ffff0c7224 */ /* 0x000fc600078e0018 */
[----:B------:R3:W-:Y:S01]  /*28b70*/  STL.64 [R1+0x2b8], R26 ;  /* 0x0002b81a01007387 */ /* 0x0007e20000100a00 */
[----:B------:R-:W-:Y:S02]  /*28b80*/  IMAD.MOV.U32 R13, RZ, RZ, R25 ;  /* 0x000000ffff0d7224 */ /* 0x000fe400078e0019 */
[----:B-1----:R-:W-:Y:S02]  /*28b90*/  IMAD.MOV.U32 R14, RZ, RZ, R20 ;  /* 0x000000ffff0e7224 */ /* 0x002fe400078e0014 */
[----:B------:R-:W-:Y:S01]  /*28ba0*/  IMAD.MOV.U32 R15, RZ, RZ, R21 ;  /* 0x000000ffff0f7224 */ /* 0x000fe200078e0015 */
[----:B0-----:R-:W5:Y:S04]  /*28bb0*/  LDL.LU.64 R24, [R1+0x90] ;  /* 0x0000900001187983 */ /* 0x001f680000300a00 */
[----:B---3--:R-:W5:Y:S04]  /*28bc0*/  LDL.LU.64 R26, [R1+0x98] ;  /* 0x00009800011a7983 */ /* 0x008f680000300a00 */
[----:B------:R-:W-:Y:S04]  /*28bd0*/  STL [R1+0x20], R2 ;  /* 0x0000200201007387 */ /* 0x000fe80000100800 */
[----:B------:R0:W-:Y:S04]  /*28be0*/  STL.64 [R1+0x2d0], R20 ;  /* 0x0002d01401007387 */ /* 0x0001e80000100a00 */
[----:B------:R-:W-:Y:S04]  /*28bf0*/  STL.64 [R1+0x2d8], R22 ;  /* 0x0002d81601007387 */ /* 0x000fe80000100a00 */
[----:B0-----:R-:W3:Y:S01]  /*28c00*/  LDL.LU.64 R20, [R1+0x1788] ;  /* 0x0017880001147983 */ /* 0x001ee20000300a00 */
[----:B----4-:R-:W-:Y:S01]  /*28c10*/  IMAD R0, R0, 0x100, R16 ;  /* 0x0000010000007824 */ /* 0x010fe200078e0210 */
[----:B------:R-:W-:-:S04]  /*28c20*/  F2FP.F16.E4M3.UNPACK_B R16, R4 ;  /* 0x00000004ff10723e */ /* 0x000fc800020006ff */
[----:B------:R-:W-:Y:S01]  /*28c30*/  F2FP.F16.E4M3.UNPACK_B R19, R0 ;  /* 0x00000000ff13723e */ /* 0x000fe200020006ff */
[----:B------:R-:W-:Y:S04]  /*28c40*/  STL [R1+0x24], R3 ;  /* 0x0000240301007387 */ /* 0x000fe80000100800 */
[----:B------:R-:W-:Y:S04]  /*28c50*/  STL.64 [R1+0x1750], R14 ;  /* 0x0017500e01007387 */ /* 0x000fe80000100a00 */
[----:B------:R2:W-:Y:S02]  /*28c60*/  STL.64 [R1+0x1748], R12 ;  /* 0x0017480c01007387 */ /* 0x0005e40000100a00 */
[----:B--2---:R-:W-:Y:S02]  /*28c70*/  HMMA.16816.F32 R12, R16, R2, R8 ;  /* 0x00000002100c723c */ /* 0x004fe40000001808 */
[----:B------:R-:W2:Y:S01]  /*28c80*/  LDL.LU.64 R8, [R1+0x380] ;  /* 0x0003800001087983 */ /* 0x000ea20000300a00 */
[----:B---3--:R-:W-:-:S05]  /*28c90*/  F2FP.F16.E4M3.UNPACK_B R22, R21 ;  /* 0x00000015ff16723e */ /* 0x008fca00020006ff */
[----:B------:R-:W-:-:S15]  /*28ca0*/  STL [R1+0x18], R22 ;  /* 0x0000181601007387 */ /* 0x000fde0000100800 */
[----:B------:R-:W-:Y:S04]  /*28cb0*/  STL.64 [R1+0x60], R12 ;  /* 0x0000600c01007387 */ /* 0x000fe80000100a00 */
[----:B------:R-:W-:Y:S04]  /*28cc0*/  STL.64 [R1+0x68], R14 ;  /* 0x0000680e01007387 */ /* 0x000fe80000100a00 */
[----:B------:R-:W0:Y:S01]  /*28cd0*/  LDSM.16.M88.4 R12, [R5+UR6+0x2800] ;  /* 0x00280006050c783b */ /* 0x000e220008000200 */
[----:B------:R-:W-:-:S03]  /*28ce0*/  F2FP.F16.E4M3.UNPACK_B R23, R20 ;  /* 0x00000014ff17723e */ /* 0x000fc600020006ff */
[----:B------:R-:W2:Y:S04]  /*28cf0*/  LDL.LU.64 R10, [R1+0x388] ;  /* 0x00038800010a7983 */ /* 0x000ea80000300a00 */
[----:B-----5:R-:W-:Y:S01]  /*28d00*/  HMMA.16816.F32 R24, R16, R22, R24 ;  /* 0x000000161018723c */ /* 0x020fe20000001818 */
[----:B------:R-:W-:-:S05]  /*28d10*/  F2FP.F16.E4M3.UNPACK_B R2, R29 ;  /* 0x0000001dff02723e */ /* 0x000fca00020006ff */
[----:B------:R-:W-:Y:S04]  /*28d20*/  STL [R1+0x1c], R23 ;  /* 0x00001c1701007387 */ /* 0x000fe80000100800 */
[----:B0-----:R0:W-:Y:S01]  /*28d30*/  STL.64 [R1+0x2e0], R12 ;  /* 0x0002e00c01007387 */ /* 0x0011e20000100a00 */
[----:B------:R-:W-:-:S03]  /*28d40*/  IMAD.MOV.U32 R20, RZ, RZ, R12 ;  /* 0x000000ffff147224 */ /* 0x000fc600078e000c */
[----:B------:R1:W-:Y:S01]  /*28d50*/  STL.64 [R1+0x2e8], R14 ;  /* 0x0002e80e01007387 */ /* 0x0003e20000100a00 */
[----:B------:R-:W-:-:S03]  /*28d60*/  IMAD.MOV.U32 R21, RZ, RZ, R13 ;  /* 0x000000ffff157224 */ /* 0x000fc600078e000d */
[----:B0-----:R-:W3:Y:S04]  /*28d70*/  LDL.LU.64 R12, [R1+0x3a0] ;  /* 0x0003a000010c7983 */ /* 0x001ee80000300a00 */
[----:B------:R-:W-:Y:S04]  /*28d80*/  STL [R1+0x10], R2 ;  /* 0x0000100201007387 */ /* 0x000fe80000100800 */
[----:B------:R-:W-:Y:S04]  /*28d90*/  STL.64 [R1+0x90], R24 ;  /* 0x0000901801007387 */ /* 0x000fe80000100a00 */
[----:B------:R-:W-:Y:S04]  /*28da0*/  STL.64 [R1+0x98], R26 ;  /* 0x0000981a01007387 */ /* 0x000fe80000100a00 */
[----:B------:R-:W0:Y:S04]  /*28db0*/  LDSM.16.M88.4 R24, [R5+UR6+0x2c00] ;  /* 0x002c00060518783b */ /* 0x000e280008000200 */
[----:B-1----:R-:W3:Y:S01]  /*28dc0*/  LDL.LU.64 R14, [R1+0x3a8] ;  /* 0x0003a800010e7983 */ /* 0x002ee20000300a00 */
[----:B------:R-:W-:-:S05]  /*28dd0*/  F2FP.F16.E4M3.UNPACK_B R3, R28 ;  /* 0x0000001cff03723e */ /* 0x000fca00020006ff */
[----:B------:R-:W-:Y:S04]  /*28de0*/  STL [R1+0x14], R3 ;  /* 0x0000140301007387 */ /* 0x000fe80000100800 */
[----:B0-----:R-:W-:Y:S04]  /*28df0*/  STL.64 [R1+0x300], R24 ;  /* 0x0003001801007387 */ /* 0x001fe80000100a00 */
[----:B------:R0:W-:Y:S01]  /*28e00*/  STL.64 [R1+0x308], R26 ;  /* 0x0003081a01007387 */ /* 0x0001e20000100a00 */
[----:B------:R-:W-:Y:S02]  /*28e10*/  IMAD.MOV.U32 R22, RZ, RZ, R24 ;  /* 0x000000ffff167224 */ /* 0x000fe400078e0018 */
[----:B------:R-:W-:Y:S01]  /*28e20*/  IMAD.MOV.U32 R23, RZ, RZ, R25 ;  /* 0x000000ffff177224 */ /* 0x000fe200078e0019 */
[----:B0-----:R-:W4:Y:S04]  /*28e30*/  LDL.LU.64 R26, [R1+0x1780] ;  /* 0x00178000011a7983 */ /* 0x001f280000300a00 */
[----:B------:R-:W5:Y:S01]  /*28e40*/  LDL.LU.64 R24, [R1+0x1778] ;  /* 0x0017780001187983 */ /* 0x000f620000300a00 */
[----:B------:R-:W-:-:S03]  /*28e50*/  F2FP.F16.E4M3.UNPACK_B R6, R6 ;  /* 0x00000006ff06723e */ /* 0x000fc600020006ff */
[----:B------:R-:W-:Y:S04]  /*28e60*/  STL.64 [R1+0x1738], R22 ;  /* 0x0017381601007387 */ /* 0x000fe80000100a00 */
[----:B------:R-:W-:Y:S01]  /*28e70*/  STL.64 [R1+0x1730], R20 ;  /* 0x0017301401007387 */ /* 0x000fe20000100a00 */
[----:B------:R-:W-:-:S03]  /*28e80*/  F2FP.F16.E4M3.UNPACK_B R7, R7 ;  /* 0x00000007ff07723e */ /* 0x000fc600020006ff */
[----:B------:R-:W-:Y:S01]  /*28e90*/  STL [R1+0x8], R6 ;  /* 0x0000080601007387 */ /* 0x000fe20000100800 */
[----:B--2---:R-:W-:-:S15]  /*28ea0*/  HMMA.16816.F32 R8, R16, R2, R8 ;  /* 0x000000021008723c */ /* 0x004fde0000001808 */
[----:B------:R-:W-:-:S08]  /*28eb0*/  NOP ;  /* 0x0000000000007918 */ /* 0x000fd00000000000 */
[----:B------:R-:W-:Y:S04]  /*28ec0*/  STL.64 [R1+0xb0], R8 ;  /* 0x0000b00801007387 */ /* 0x000fe80000100a00 */
[----:B------:R-:W-:Y:S04]  /*28ed0*/  STL.64 [R1+0xb8], R10 ;  /* 0x0000b80a01007387 */ /* 0x000fe80000100a00 */
[----:B------:R-:W0:Y:S04]  /*28ee0*/  LDSM.16.M88.4 R8, [R5+UR6+0x3000] ;  /* 0x003000060508783b */ /* 0x000e280008000200 */
[----:B------:R-:W-:Y:S01]  /*28ef0*/  STL [R1+0xc], R7 ;  /* 0x00000c0701007387 */ /* 0x000fe20000100800 */
[----:B---3--:R-:W-:Y:S03]  /*28f00*/  HMMA.16816.F32 R12, R16, R6, R12 ;  /* 0x00000006100c723c */ /* 0x008fe6000000180c */
[----:B------:R-:W1:Y:S04]  /*28f10*/  LDSM.16.M88.4 R4, [R5+UR6+0x3400] ;  /* 0x003400060504783b */ /* 0x000e680008000200 */
[----:B0-----:R4:W-:Y:S04]  /*28f20*/  STL.64 [R1+0x310], R8 ;  /* 0x0003100801007387 */ /* 0x0019e80000100a00 */
[----:B------:R-:W-:-:S12]  /*28f30*/  STL.64 [R1+0x318], R10 ;  /* 0x0003180a01007387 */ /* 0x000fd80000100a00 */
[----:B------:R-:W-:Y:S04]  /*28f40*/  STL.64 [R1+0xd0], R12 ;  /* 0x0000d00c01007387 */ /* 0x000fe80000100a00 */
[----:B------:R-:W-:Y:S04]  /*28f50*/  STL.64 [R1+0xd8], R14 ;  /* 0x0000d80e01007387 */ /* 0x000fe80000100a00 */
[----:B-1----:R-:W-:Y:S04]  /*28f60*/  STL.64 [R1+0x320], R4 ;  /* 0x0003200401007387 */ /* 0x002fe80000100a00 */
[----:B------:R-:W-:Y:S01]  /*28f70*/  STL.64 [R1+0x328], R6 ;  /* 0x0003280601007387 */ /* 0x000fe20000100a00 */
[----:B-----5:R-:W-:-:S02]  /*28f80*/  IMAD.MOV.U32 R3, RZ, RZ, R25 ;  /* 0x000000ffff037224 */ /* 0x020fc400078e0019 */
[----:B------:R-:W-:Y:S02]  /*28f90*/  IMAD.MOV.U32 R2, RZ, RZ, R24 ;  /* 0x000000ffff027224 */ /* 0x000fe400078e0018 */
[----:B------:R-:W-:Y:S02]  /*28fa0*/  IMAD.MOV.U32 R24, RZ, RZ, R8 ;  /* 0x000000ffff187224 */ /* 0x000fe400078e0008 */
[----:B------:R-:W-:Y:S01]  /*28fb0*/  IMAD.MOV.U32 R25, RZ, RZ, R9 ;  /* 0x000000ffff197224 */ /* 0x000fe200078e0009 */
[----:B----4-:R-:W-:Y:S02]  /*28fc0*/  F2FP.F16.E4M3.UNPACK_B R8, R27 ;  /* 0x0000001bff08723e */ /* 0x010fe400020006ff */
[----:B------:R-:W-:-:S05]  /*28fd0*/  F2FP.F16.E4M3.UNPACK_B R9, R26 ;  /* 0x0000001aff09723e */ /* 0x000fca00020006ff */
[----:B------:R-:W-:Y:S04]  /*28fe0*/  STL.64 [R1], R8 ;  /* 0x0000000801007387 */ /* 0x000fe80000100a00 */
[----:B------:R-:W2:Y:S04]  /*28ff0*/  LDL.LU.64 R20, [R1+0x3d0] ;  /* 0x0003d00001147983 */ /* 0x000ea80000300a00 */
[----:B------:R-:W3:Y:S01]  /*29000*/  LDL.LU.64 R22, [R1+0x3d8] ;  /* 0x0003d80001167983 */ /* 0x000ee20000300a00 */
[----:B------:R-:W-:Y:S02]  /*29010*/  IMAD.MOV.U32 R26, RZ, RZ, R4 ;  /* 0x000000ffff1a7224 */ /* 0x000fe400078e0004 */
[----:B------:R-:W-:Y:S01]  /*29020*/  IMAD.MOV.U32 R27, RZ, RZ, R5 ;  /* 0x000000ffff1b7224 */ /* 0x000fe200078e0005 */
[----:B---3--:R-:W-:Y:S04]  /*29030*/  STL.64 [R1+0x1770], R22 ;  /* 0x0017701601007387 */ /* 0x008fe80000100a00 */
[----:B--2---:R0:W-:Y:S04]  /*29040*/  STL.64 [R1+0x1768], R20 ;  /* 0x0017681401007387 */ /* 0x0041e80000100a00 */
[----:B0-----:R-:W2:Y:S04]  /*29050*/  LDL.LU.64 R20, [R1+0x3c0] ;  /* 0x0003c00001147983 */ /* 0x001ea80000300a00 */
[----:B------:R-:W2:Y:S04]  /*29060*/  LDL.LU.64 R22, [R1+0x3c8] ;  /* 0x0003c80001167983 */ /* 0x000ea80000300a00 */
[----:B------:R0:W-:Y:S04]  /*29070*/  STL.64 [R1+0x1728], R26 ;  /* 0x0017281a01007387 */ /* 0x0001e80000100a00 */
[----:B0-----:R-:W3:Y:S04]  /*29080*/  LDL R27, [R1+0x248] ;  /* 0x00024800011b7983 */ /* 0x001ee80000100800 */
[----:B------:R-:W-:Y:S04]  /*29090*/  STL.64 [R1+0x1720], R24 ;  /* 0x0017201801007387 */ /* 0x000fe80000100a00 */
[----:B---3--:R-:W0:Y:S01]  /*290a0*/  LDSM.16.M88.4 R4, [R27+UR6+0x3800] ;  /* 0x003800061b04783b */ /* 0x008e220008000200 */
[----:B--2---:R-:W-:Y:S03]  /*290b0*/  HMMA.16816.F32 R8, R16, R8, R20 ;  /* 0x000000081008723c */ /* 0x004fe60000001814 */
[----:B------:R-:W1:Y:S04]  /*290c0*/  LDSM.16.M88.4 R24, [R27+UR6+0x3c00] ;  /* 0x003c00061b18783b */ /* 0x000e680008000200 */
[----:B0-----:R-:W-:Y:S04]  /*290d0*/  STL.64 [R1+0x330], R4 ;  /* 0x0003300401007387 */ /* 0x001fe80000100a00 */
[----:B------:R0:W-:Y:S04]  /*290e0*/  STL.64 [R1+0x338], R6 ;  /* 0x0003380601007387 */ /* 0x0001e80000100a00 */
[----:B------:R-:W2:Y:S04]  /*290f0*/  LDL.LU.64 R12, [R1+0x130] ;  /* 0x00013000010c7983 */ /* 0x000ea80000300a00 */
[----:B------:R-:W2:Y:S04]  /*29100*/  LDL.LU.64 R14, [R1+0x138] ;  /* 0x00013800010e7983 */ /* 0x000ea80000300a00 */
[----:B------:R-:W3:Y:S01]  /*29110*/  LDL.LU R0, [R1+0x4a0] ;  /* 0x0004a00001007983 */ /* 0x000ee20000300800 */
[----:B------:R-:W-:-:S03]  /*29120*/  IMAD.MOV.U32 R29, RZ, RZ, R5 ;  /* 0x000000ffff1d7224 */ /* 0x000fc600078e0005 */
[----:B0-----:R-:W4:Y:S04]  /*29130*/  LDL.LU R6, [R1+0x4b0] ;  /* 0x0004b00001067983 */ /* 0x001f280000300800 */
[----:B------:R-:W5:Y:S01]  /*29140*/  LDL.LU R5, [R1+0x4c0] ;  /* 0x0004c00001057983 */ /* 0x000f620000300800 */
[----:B------:R-:W-:-:S03]  /*29150*/  IMAD.MOV.U32 R28, RZ, RZ, R4 ;  /* 0x000000ffff1c7224 */ /* 0x000fc600078e0004 */
[----:B----4-:R-:W-:Y:S04]  /*29160*/  STL [R1+0x1744], R6 ;  /* 0x0017440601007387 */ /* 0x010fe80000100800 */
[----:B-----5:R0:W-:Y:S04]  /*29170*/  STL [R1+0x1740], R5 ;  /* 0x0017400501007387 */ /* 0x0201e80000100800 */
[----:B0-----:R-:W4:Y:S04]  /*29180*/  LDL.LU.64 R4, [R1+0x150] ;  /* 0x0001500001047983 */ /* 0x001f280000300a00 */
[----:B------:R-:W4:Y:S04]  /*29190*/  LDL.LU.64 R6, [R1+0x158] ;  /* 0x0001580001067983 */ /* 0x000f280000300a00 */
[----:B------:R-:W5:Y:S04]  /*291a0*/  LDL.LU.64 R22, [R1+0x1770] ;  /* 0x0017700001167983 */ /* 0x000f680000300a00 */
[----:B------:R-:W5:Y:S04]  /*291b0*/  LDL.LU.64 R20, [R1+0x1768] ;  /* 0x0017680001147983 */ /* 0x000f680000300a00 */
[----:B------:R-:W-:Y:S04]  /*291c0*/  STL.64 [R1+0xf0], R8 ;  /* 0x0000f00801007387 */ /* 0x000fe80000100a00 */
[----:B------:R0:W-:Y:S04]  /*291d0*/  STL.64 [R1+0xf8], R10 ;  /* 0x0000f80a01007387 */ /* 0x0001e80000100a00 */
[----:B0-----:R-:W3:Y:S04]  /*291e0*/  LDL.LU.64 R10, [R1+0x1760] ;  /* 0x00176000010a7983 */ /* 0x001ee80000300a00 */
[----:B------:R-:W2:Y:S01]  /*291f0*/  LDL.LU.64 R8, [R1+0x1758] ;  /* 0x0017580001087983 */ /* 0x000ea20000300a00 */
[----:B------:R-:W-:-:S02]  /*29200*/  F2FP.F16.E4M3.UNPACK_B R2, R2 ;  /* 0x00000002ff02723e */ /* 0x000fc400020006ff */
[----:B------:R-:W-:Y:S01]  /*29210*/  F2FP.F16.E4M3.UNPACK_B R3, R3 ;  /* 0x00000003ff03723e */ /* 0x000fe200020006ff */
[----:B-1----:R-:W-:Y:S04]  /*29220*/  STL.64 [R1+0x340], R24 ;  /* 0x0003401801007387 */ /* 0x002fe80000100a00 */
[----:B------:R5:W-:Y:S02]  /*29230*/  STL.64 [R1+0x348], R26 ;  /* 0x0003481a01007387 */ /* 0x000be40000100a00 */
[----:B-----5:R-:W-:Y:S02]  /*29240*/  HMMA.16816.F32 R24, R16, R2, R20 ;  /* 0x000000021018723c */ /* 0x020fe40000001814 */
[----:B------:R-:W5:Y:S04]  /*29250*/  LDL.LU.64 R20, [R1+0x170] ;  /* 0x0001700001147983 */ /* 0x000f680000300a00 */
[----:B------:R-:W5:Y:S01]  /*29260*/  LDL.LU.64 R22, [R1+0x178] ;  /* 0x0001780001167983 */ /* 0x000f620000300a00 */
[----:B--2---:R-:W-:-:S02]  /*29270*/  F2FP.F16.E4M3.UNPACK_B R8, R8 ;  /* 0x00000008ff08723e */ /* 0x004fc400020006ff */
[----:B------:R-:W-:-:S07]  /*29280*/  F2FP.F16.E4M3.UNPACK_B R9, R9 ;  /* 0x00000009ff09723e */ /* 0x000fce00020006ff */
[----:B------:R-:W-:Y:S07]  /*29290*/  HMMA.16816.F32 R12, R16, R8, R12 ;  /* 0x00000008100c723c */ /* 0x000fee000000180c */
[----:B------:R0:W-:Y:S04]  /*292a0*/  STL.64 [R1+0x110], R24 ;  /* 0x0001101801007387 */ /* 0x0001e80000100a00 */
[----:B------:R1:W-:Y:S04]  /*292b0*/  STL.64 [R1+0x118], R26 ;  /* 0x0001181a01007387 */ /* 0x0003e80000100a00 */
[----:B0-----:R-:W2:Y:S04]  /*292c0*/  LDL.LU.64 R24, [R1+0x190] ;  /* 0x0001900001187983 */ /* 0x001ea80000300a00 */
[----:B-1----:R-:W2:Y:S04]  /*292d0*/  LDL.LU.64 R26, [R1+0x198] ;  /* 0x00019800011a7983 */ /* 0x002ea80000300a00 */
[----:B------:R-:W-:Y:S04]  /*292e0*/  STL.64 [R1+0x130], R12 ;  /* 0x0001300c01007387 */ /* 0x000fe80000100a00 */
[----:B------:R0:W-:Y:S04]  /*292f0*/  STL.64 [R1+0x138], R14 ;  /* 0x0001380e01007387 */ /* 0x0001e80000100a00 */
[----:B0-----:R-:W5:Y:S04]  /*29300*/  LDL.LU.64 R14, [R1+0x1750] ;  /* 0x00175000010e7983 */ /* 0x001f680000300a00 */
[----:B------:R-:W2:Y:S01]  /*29310*/  LDL.LU.64 R12, [R1+0x1748] ;  /* 0x00174800010c7983 */ /* 0x000ea20000300a00 */
[----:B---3--:R-:W-:-:S02]  /*29320*/  F2FP.F16.E4M3.UNPACK_B R10, R10 ;  /* 0x0000000aff0a723e */ /* 0x008fc400020006ff */
[----:B------:R-:W-:-:S07]  /*29330*/  F2FP.F16.E4M3.UNPACK_B R11, R11 ;  /* 0x0000000bff0b723e */ /* 0x000fce00020006ff */
[----:B----4-:R-:W-:-:S15]  /*29340*/  HMMA.16816.F32 R4, R16, R10, R4 ;  /* 0x0000000a1004723c */ /* 0x010fde0000001804 */
[----:B------:R-:W-:-:S08]  /*29350*/  NOP ;  /* 0x0000000000007918 */ /* 0x000fd00000000000 */
[----:B------:R-:W-:Y:S04]  /*29360*/  STL.64 [R1+0x150], R4 ;  /* 0x0001500401007387 */ /* 0x000fe80000100a00 */
[----:B------:R0:W-:Y:S04]  /*29370*/  STL.64 [R1+0x158], R6 ;  /* 0x0001580601007387 */ /* 0x0001e80000100a00 */
[----:B0-----:R-:W3:Y:S04]  /*29380*/  LDL.LU R6, [R1+0x1744] ;  /* 0x0017440001067983 */ /* 0x001ee80000300800 */
[----:B------:R-:W4:Y:S04]  /*29390*/  LDL.LU R5, [R1+0x1740] ;  /* 0x0017400001057983 */ /* 0x000f280000300800 */
[----:B------:R-:W4:Y:S04]  /*293a0*/  LDL.LU R4, [R1+0x4ec] ;  /* 0x0004ec0001047983 */ /* 0x000f280000300800 */
[----:B------:R-:W4:Y:S04]  /*293b0*/  LDL.LU R7, [R1+0x4e4] ;  /* 0x0004e40001077983 */ /* 0x000f280000300800 */
[----:B------:R0:W-:Y:S04]  /*293c0*/  STL.64 [R1+0x16a8], R10 ;  /* 0x0016a80a01007387 */ /* 0x0001e80000100a00 */
[----:B0-----:R-:W3:Y:S04]  /*293d0*/  LDL.LU R10, [R1+0x4b4] ;  /* 0x0004b400010a7983 */ /* 0x001ee80000300800 */
[----:B------:R-:W4:Y:S04]  /*293e0*/  LDL.LU R11, [R1+0x4c4] ;  /* 0x0004c400010b7983 */ /* 0x000f280000300800 */
[----:B------:R0:W-:Y:S04]  /*293f0*/  STL.64 [R1+0x16a0], R8 ;  /* 0x0016a00801007387 */ /* 0x0001e80000100a00 */
[----:B0-----:R-:W4:Y:S01]  /*29400*/  LDL.LU R9, [R1+0x4a8] ;  /* 0x0004a80001097983 */ /* 0x001f220000300800 */
[----:B--2---:R-:W-:-:S02]  /*29410*/  F2FP.F16.E4M3.UNPACK_B R12, R12 ;  /* 0x0000000cff0c723e */ /* 0x004fc400020006ff */
[----:B------:R-:W-:Y:S02]  /*29420*/  F2FP.F16.E4M3.UNPACK_B R13, R13 ;  /* 0x0000000dff0d723e */ /* 0x000fe400020006ff */
[----:B-----5:R-:W-:Y:S02]  /*29430*/  F2FP.F16.E4M3.UNPACK_B R14, R14 ;  /* 0x0000000eff0e723e */ /* 0x020fe400020006ff */
[----:B------:R-:W-:-:S03]  /*29440*/  F2FP.F16.E4M3.UNPACK_B R15, R15 ;  /* 0x0000000fff0f723e */ /* 0x000fc600020006ff */
[C---:B------:R-:W-:Y:S06]  /*29450*/  HMMA.16816.F32 R20, R16.reuse, R12, R20 ;  /* 0x0000000c1014723c */ /* 0x040fec0000001814 */
[----:B------:R-:W-:-:S15]  /*29460*/  HMMA.16816.F32 R24, R16, R14, R24 ;  /* 0x0000000e1018723c */ /* 0x000fde0000001818 */
[----:B------:R-:W-:-:S02]  /*29470*/  NOP ;  /* 0x0000000000007918 */ /* 0x000fc40000000000 */
[----:B------:R-:W-:Y:S04]  /*29480*/  STL.64 [R1+0x170], R20 ;  /* 0x0001701401007387 */ /* 0x000fe80000100a00 */
[----:B------:R0:W-:Y:S04]  /*29490*/  STL.64 [R1+0x178], R22 ;  /* 0x0001781601007387 */ /* 0x0001e80000100a00 */
[----:B0-----:R-:W2:Y:S04]  /*294a0*/  LDL.LU.64 R22, [R1+0x1738] ;  /* 0x0017380001167983 */ /* 0x001ea80000300a00 */
[----:B------:R-:W5:Y:S04]  /*294b0*/  LDL.LU.64 R20, [R1+0x1730] ;  /* 0x0017300001147983 */ /* 0x000f680000300a00 */
[----:B------:R-:W-:Y:S04]  /*294c0*/  STL.64 [R1+0x190], R24 ;  /* 0x0001901801007387 */ /* 0x000fe80000100a00 */
[----:B------:R0:W-:Y:S04]  /*294d0*/  STL.64 [R1+0x198], R26 ;  /* 0x0001981a01007387 */ /* 0x0001e80000100a00 */
[----:B0-----:R-:W2:Y:S04]  /*294e0*/  LDL.LU.64 R26, [R1+0x1728] ;  /* 0x00172800011a7983 */ /* 0x001ea80000300a00 */
[----:B------:R-:W2:Y:S04]  /*294f0*/  LDL.LU.64 R24, [R1+0x1720] ;  /* 0x0017200001187983 */ /* 0x000ea80000300a00 */
[----:B------:R-:W-:Y:S04]  /*29500*/  STL.64 [R1+0x1688], R14 ;  /* 0x0016880e01007387 */ /* 0x000fe80000100a00 */
[----:B------:R0:W-:Y:S04]  /*29510*/  STL.64 [R1+0x1680], R12 ;  /* 0x0016800c01007387 */ /* 0x0001e80000100a00 */
[----:B0-----:R-:W2:Y:S04]  /*29520*/  LDL.LU.64 R12, [R1+0x1b0] ;  /* 0x0001b000010c7983 */ /* 0x001ea80000300a00 */
[----:B------:R-:W2:Y:S01]  /*29530*/  LDL.LU.64 R14, [R1+0x1b8] ;  /* 0x0001b800010e7983 */ /* 0x000ea20000300a00 */
[----:B---3--:R-:W-:-:S02]  /*29540*/  IMAD R6, R6, 0x100, R10 ;  /* 0x0000010006067824 */ /* 0x008fc400078e020a */
[----:B----4-:R-:W-:Y:S01]  /*29550*/  IMAD R5, R5, 0x100, R11 ;  /* 0x0000010005057824 */ /* 0x010fe200078e020b */
[----:B-----5:R-:W-:Y:S02]  /*29560*/  F2FP.F16.E4M3.UNPACK_B R20, R20 ;  /* 0x00000014ff14723e */ /* 0x020fe400020006ff */
[----:B------:R-:W-:-:S07]  /*29570*/  F2FP.F16.E4M3.UNPACK_B R21, R21 ;  /* 0x00000015ff15723e */ /* 0x000fce00020006ff */
[----:B--2---:R-:W-:-:S15]  /*29580*/  HMMA.16816.F32 R12, R16, R20, R12 ;  /* 0x00000014100c723c */ /* 0x004fde000000180c */
[----:B------:R-:W-:-:S08]  /*29590*/  NOP ;  /* 0x0000000000007918 */ /* 0x000fd00000000000 */
[----:B------:R-:W-:Y:S04]  /*295a0*/  STL.64 [R1+0x1b0], R12 ;  /* 0x0001b00c01007387 */ /* 0x000fe80000100a00 */
[----:B------:R-:W-:Y:S04]  /*295b0*/  STL.64 [R1+0x1b8], R14 ;  /* 0x0001b80e01007387 */ /* 0x000fe80000100a00 */
[----:B------:R-:W-:Y:S04]  /*295c0*/  STL.64 [R1+0x1718], R6 ;  /* 0x0017180601007387 */ /* 0x000fe80000100a00 */
[----:B------:R0:W-:Y:S04]  /*295d0*/  STL.64 [R1+0x1710], R4 ;  /* 0x0017100401007387 */ /* 0x0001e80000100a00 */
[----:B0-----:R-:W2:Y:S04]  /*295e0*/  LDL.LU.64 R4, [R1+0x1d0] ;  /* 0x0001d00001047983 */ /* 0x001ea80000300a00 */
[----:B------:R-:W2:Y:S01]  /*295f0*/  LDL.LU.64 R6, [R1+0x1d8] ;  /* 0x0001d80001067983 */ /* 0x000ea20000300a00 */
[----:B------:R-:W-:-:S02]  /*29600*/  F2FP.F16.E4M3.UNPACK_B R22, R22 ;  /* 0x00000016ff16723e */ /* 0x000fc400020006ff */
[----:B------:R-:W-:Y:S01]  /*29610*/  F2FP.F16.E4M3.UNPACK_B R23, R23 ;  /* 0x00000017ff17723e */ /* 0x000fe200020006ff */
[----:B------:R-:W3:Y:S04]  /*29620*/  LDL.LU R10, [R1+0x8] ;  /* 0x00000800010a7983 */ /* 0x000ee80000300800 */
[----:B------:R-:W3:Y:S04]  /*29630*/  LDL.LU R11, [R1+0xc] ;  /* 0x00000c00010b7983 */ /* 0x000ee80000300800 */
[----:B------:R-:W4:Y:S04]  /*29640*/  LDL.LU.64 R12, [R1+0x200] ;  /* 0x00020000010c7983 */ /* 0x000f280000300a00 */
[----:B------:R-:W4:Y:S01]  /*29650*/  LDL.LU.64 R14, [R1+0x208] ;  /* 0x00020800010e7983 */ /* 0x000f220000300a00 */
[----:B------:R-:W-:Y:S01]  /*29660*/  IMAD R0, R0, 0x100, R9 ;  /* 0x0000010000007824 */ /* 0x000fe200078e0209 */
[----:B--2---:R-:W-:-:S15]  /*29670*/  HMMA.16816.F32 R4, R16, R22, R4 ;  /* 0x000000161004723c */ /* 0x004fde0000001804 */
[----:B------:R-:W-:-:S08]  /*29680*/  NOP ;  /* 0x0000000000007918 */ /* 0x000fd00000000000 */
[----:B------:R-:W-:Y:S04]  /*29690*/  STL.64 [R1+0x1d0], R4 ;  /* 0x0001d00401007387 */ /* 0x000fe80000100a00 */
[----:B------:R0:W-:Y:S04]  /*296a0*/  STL.64 [R1+0x1d8], R6 ;  /* 0x0001d80601007387 */ /* 0x0001e80000100a00 */
[----:B0-----:R-:W2:Y:S04]  /*296b0*/  LDL.LU.64 R6, [R1+0x1718] ;  /* 0x0017180001067983 */ /* 0x001ea80000300a00 */
[----:B------:R-:W5:Y:S04]  /*296c0*/  LDL.LU.64 R4, [R1+0x1710] ;  /* 0x0017100001047983 */ /* 0x000f680000300a00 */
[----:B------:R-:W5:Y:S04]  /*296d0*/  LDL.LU R8, [R1+0x10] ;  /* 0x0000100001087983 */ /* 0x000f680000300800 */
[----:B------:R-:W5:Y:S01]  /*296e0*/  LDL.LU R9, [R1+0x14] ;  /* 0x0000140001097983 */ /* 0x000f620000300800 */
[----:B------:R-:W-:-:S02]  /*296f0*/  F2FP.F16.E4M3.UNPACK_B R24, R24 ;  /* 0x00000018ff18723e */ /* 0x000fc400020006ff */
[----:B------:R-:W-:-:S07]  /*29700*/  F2FP.F16.E4M3.UNPACK_B R25, R25 ;  /* 0x00000019ff19723e */ /* 0x000fce00020006ff */
[----:B----4-:R-:W-:Y:S01]  /*29710*/  HMMA.16816.F32 R12, R16, R24, R12 ;  /* 0x00000018100c723c */ /* 0x010fe2000000180c */
[----:B---3--:R0:W-:Y:S04]  /*29720*/  STL.64 [R1+0x16c8], R10 ;  /* 0x0016c80a01007387 */ /* 0x0081e80000100a00 */
[----:B0-----:R-:W3:Y:S04]  /*29730*/  LDL.LU R10, [R1+0x20] ;  /* 0x00002000010a7983 */ /* 0x001ee80000300800 */
[----:B------:R-:W3:Y:S01]  /*29740*/  LDL.LU R11, [R1+0x24] ;  /* 0x00002400010b7983 */ /* 0x000ee20000300800 */
[----:B--2---:R-:W-:Y:S01]  /*29750*/  F2FP.F16.E4M3.UNPACK_B R6, R6 ;  /* 0x00000006ff06723e */ /* 0x004fe200020006ff */
[----:B-----5:R-:W-:-:S02]  /*29760*/  IMAD R7, R7, 0x100, R4 ;  /* 0x0000010007077824 */ /* 0x020fc400078e0204 */
[----:B------:R0:W-:Y:S04]  /*29770*/  STL.64 [R1+0x16c0], R8 ;  /* 0x0016c00801007387 */ /* 0x0001e80000100a00 */
[----:B------:R-:W-:Y:S04]  /*29780*/  STL.64 [R1+0x1668], R22 ;  /* 0x0016681601007387 */ /* 0x000fe80000100a00 */
[----:B------:R-:W-:Y:S01]  /*29790*/  STL.64 [R1+0x1660], R20 ;  /* 0x0016601401007387 */ /* 0x000fe20000100a00 */
[----:B------:R-:W-:Y:S02]  /*297a0*/  F2FP.F16.E4M3.UNPACK_B R4, R0 ;  /* 0x00000000ff04723e */ /* 0x000fe400020006ff */
[----:B------:R-:W-:Y:S01]  /*297b0*/  F2FP.F16.E4M3.UNPACK_B R5, R5 ;  /* 0x00000005ff05723e */ /* 0x000fe200020006ff */
[----:B0-----:R-:W2:Y:S04]  /*297c0*/  LDL R8, [R1+0x340] ;  /* 0x0003400001087983 */ /* 0x001ea80000100800 */
[----:B------:R-:W4:Y:S04]  /*297d0*/  LDL R9, [R1+0x344] ;  /* 0x0003440001097983 */ /* 0x000f280000100800 */
[----:B------:R-:W5:Y:S04]  /*297e0*/  LDL.LU R0, [R1+0x5e4] ;  /* 0x0005e40001007983 */ /* 0x000f680000300800 */
[----:B------:R-:W-:Y:S04]  /*297f0*/  STL.64 [R1+0x200], R12 ;  /* 0x0002000c01007387 */ /* 0x000fe80000100a00 */
[----:B------:R-:W-:Y:S04]  /*29800*/  STL.64 [R1+0x208], R14 ;  /* 0x0002080e01007387 */ /* 0x000fe80000100a00 */
[----:B------:R-:W-:Y:S04]  /*29810*/  STL.64 [R1+0x1708], R6 ;  /* 0x0017080601007387 */ /* 0x000fe80000100a00 */
[----:B------:R0:W-:Y:S04]  /*29820*/  STL.64 [R1+0x1700], R4 ;  /* 0x0017000401007387 */ /* 0x0001e80000100a00 */
[----:B0-----:R-:W3:Y:S04]  /*29830*/  LDL.LU.64 R4, [R1+0x230] ;  /* 0x0002300001047983 */ /* 0x001ee80000300a00 */
[----:B------:R-:W3:Y:S04]  /*29840*/  LDL.LU.64 R6, [R1+0x238] ;  /* 0x0002380001067983 */ /* 0x000ee80000300a00 */
[----:B------:R-:W2:Y:S04]  /*29850*/  LDL.LU.64 R20, [R1+0x1c0] ;  /* 0x0001c00001147983 */ /* 0x000ea80000300a00 */
[----:B------:R-:W4:Y:S04]  /*29860*/  LDL.LU.64 R22, [R1+0x1c8] ;  /* 0x0001c80001167983 */ /* 0x000f280000300a00 */
[----:B----4-:R-:W-:Y:S04]  /*29870*/  STL.64 [R1+0x16d8], R22 ;  /* 0x0016d81601007387 */ /* 0x010fe80000100a00 */
[----:B--2---:R0:W-:Y:S04]  /*29880*/  STL.64 [R1+0x16d0], R20 ;  /* 0x0016d01401007387 */ /* 0x0041e80000100a00 */
[----:B0-----:R-:W2:Y:S04]  /*29890*/  LDL.LU.64 R20, [R1+0x1f0] ;  /* 0x0001f00001147983 */ /* 0x001ea80000300a00 */
[----:B------:R-:W4:Y:S04]  /*298a0*/  LDL.LU.64 R22, [R1+0x1f8] ;  /* 0x0001f80001167983 */ /* 0x000f280000300a00 */
[----:B----4-:R-:W-:Y:S04]  /*298b0*/  STL.64 [R1+0x16e8], R22 ;  /* 0x0016e81601007387 */ /* 0x010fe80000100a00 */
[----:B--2---:R0:W-:Y:S04]  /*298c0*/  STL.64 [R1+0x16e0], R20 ;  /* 0x0016e01401007387 */ /* 0x0041e80000100a00 */
[----:B0-----:R-:W2:Y:S04]  /*298d0*/  LDL.LU.64 R20, [R1+0x210] ;  /* 0x0002100001147983 */ /* 0x001ea80000300a00 */
[----:B------:R-:W4:Y:S01]  /*298e0*/  LDL.LU.64 R22, [R1+0x218] ;  /* 0x0002180001167983 */ /* 0x000f220000300a00 */
[----:B------:R-:W-:-:S02]  /*298f0*/  F2FP.F16.E4M3.UNPACK_B R26, R26 ;  /* 0x0000001aff1a723e */ /* 0x000fc400020006ff */
[----:B------:R-:W-:Y:S02]  /*29900*/  F2FP.F16.E4M3.UNPACK_B R27, R27 ;  /* 0x0000001bff1b723e */ /* 0x000fe400020006ff */
[----:B------:R-:W-:Y:S02]  /*29910*/  F2FP.F16.E4M3.UNPACK_B R28, R28 ;  /* 0x0000001cff1c723e */ /* 0x000fe400020006ff */
[----:B------:R-:W-:Y:S01]  /*29920*/  F2FP.F16.E4M3.UNPACK_B R29, R29 ;  /* 0x0000001dff1d723e */ /* 0x000fe200020006ff */
[----:B----4-:R-:W-:Y:S04]  /*29930*/  STL.64 [R1+0x16f8], R22 ;  /* 0x0016f81601007387 */ /* 0x010fe80000100a00 */
[----:B--2---:R0:W-:Y:S04]  /*29940*/  STL.64 [R1+0x16f0], R20 ;  /* 0x0016f01401007387 */ /* 0x0041e80000100a00 */
[----:B0-----:R-:W2:Y:S04]  /*29950*/  LDL.LU.64 R20, [R1+0x220] ;  /* 0x0002200001147983 */ /* 0x001ea80000300a00 */
[----:B------:R-:W2:Y:S01]  /*29960*/  LDL.LU.64 R22, [R1+0x228] ;  /* 0x0002280001167983 */ /* 0x000ea20000300a00 */
[----:B---3--:R-:W-:Y:S03]  /*29970*/  HMMA.16816.F32 R4, R16, R26, R4 ;  /* 0x0000001a1004723c */ /* 0x008fe60000001804 */
[----:B------:R-:W3:Y:S04]  /*29980*/  LDL.LU.64 R12, [R1+0x1a0] ;  /* 0x0001a000010c7983 */ /* 0x000ee80000300a00 */
[----:B------:R-:W3:Y:S01]  /*29990*/  LDL.LU.64 R14, [R1+0x1a8] ;  /* 0x0001a800010e7983 */ /* 0x000ee20000300a00 */
[----:B------:R-:W-:-:S02]  /*299a0*/  F2FP.F16.E4M3.UNPACK_B R8, R8 ;  /* 0x00000008ff08723e */ /* 0x000fc400020006ff */
[----:B------:R-:W-:-:S13]  /*299b0*/  F2FP.F16.E4M3.UNPACK_B R9, R9 ;  /* 0x00000009ff09723e */ /* 0x000fda00020006ff */
[----:B------:R-:W-:Y:S04]  /*299c0*/  STL.64 [R1+0x230], R4 ;  /* 0x0002300401007387 */ /* 0x000fe80000100a00 */
[----:B------:R0:W-:Y:S04]  /*299d0*/  STL.64 [R1+0x238], R6 ;  /* 0x0002380601007387 */ /* 0x0001e80000100a00 */
[----:B0-----:R-:W4:Y:S04]  /*299e0*/  LDL.LU.64 R6, [R1+0x1708] ;  /* 0x0017080001067983 */ /* 0x001f280000300a00 */
[----:B------:R-:W5:Y:S04]  /*299f0*/  LDL.LU.64 R4, [R1+0x1700] ;  /* 0x0017000001047983 */ /* 0x000f680000300a00 */
[----:B------:R0:W-:Y:S04]  /*29a00*/  STL.64 [R1+0x1648], R26 ;  /* 0x0016481a01007387 */ /* 0x0001e80000100a00 */
[----:B------:R-:W-:Y:S04]  /*29a10*/  STL [R1+0x28], R8 ;  /* 0x0000280801007387 */ /* 0x000fe80000100800 */
[----:B0-----:R-:W3:Y:S04]  /*29a20*/  LDL.LU R26, [R1+0x18] ;  /* 0x00001800011a7983 */ /* 0x001ee80000300800 */
[----:B------:R-:W-:Y:S04]  /*29a30*/  STL [R1+0x2c], R9 ;  /* 0x00002c0901007387 */ /* 0x000fe80000100800 */
[----:B------:R-:W3:Y:S04]  /*29a40*/  LDL.LU R27, [R1+0x1c] ;  /* 0x00001c00011b7983 */ /* 0x000ee80000300800 */
[----:B------:R-:W-:Y:S01]  /*29a50*/  STL.64 [R1+0x1640], R24 ;  /* 0x0016401801007387 */ /* 0x000fe20000100a00 */
[----:B--2---:R-:W-:-:S15]  /*29a60*/  HMMA.16816.F32 R20, R16, R28, R20 ;  /* 0x0000001c1014723c */ /* 0x004fde0000001814 */
[----:B------:R-:W-:-:S08]  /*29a70*/  NOP ;  /* 0x0000000000007918 */ /* 0x000fd00000000000 */
[----:B------:R-:W-:Y:S04]  /*29a80*/  STL.64 [R1+0x220], R20 ;  /* 0x0002201401007387 */ /* 0x000fe80000100a00 */
[----:B------:R0:W-:Y:S04]  /*29a90*/  STL.64 [R1+0x228], R22 ;  /* 0x0002281601007387 */ /* 0x0001e80000100a00 */
[----:B0-----:R-:W2:Y:S04]  /*29aa0*/  LDL.LU.64 R22, [R1+0x16f8] ;  /* 0x0016f80001167983 */ /* 0x001ea80000300a00 */
[----:B------:R-:W2:Y:S01]  /*29ab0*/  LDL.LU.64 R20, [R1+0x16f0] ;  /* 0x0016f00001147983 */ /* 0x000ea20000300a00 */
[----:B----4-:R-:W-:Y:S01]  /*29ac0*/  F2FP.F16.E4M3.UNPACK_B R7, R7 ;  /* 0x00000007ff07723e */ /* 0x010fe200020006ff */
[----:B--2---:R-:W-:Y:S02]  /*29ad0*/  HMMA.16816.F32 R16, R16, R8, R20 ;  /* 0x000000081010723c */ /* 0x004fe40000001814 */
[----:B------:R-:W5:Y:S04]  /*29ae0*/  LDL.LU.64 R22, [R1+0x16e8] ;  /* 0x0016e80001167983 */ /* 0x000f680000300a00 */
[----:B------:R-:W5:-:S15]  /*29af0*/  LDL.LU.64 R20, [R1+0x16e0] ;  /* 0x0016e00001147983 */ /* 0x000f5e0000300a00 */
[----:B------:R-:W-:-:S02]  /*29b00*/  NOP ;  /* 0x0000000000007918 */ /* 0x000fc40000000000 */
[----:B------:R0:W-:Y:S04]  /*29b10*/  STL.64 [R1+0x210], R16 ;  /* 0x0002101001007387 */ /* 0x0001e80000100a00 */
[----:B------:R1:W-:Y:S04]  /*29b20*/  STL.64 [R1+0x218], R18 ;  /* 0x0002181201007387 */ /* 0x0003e80000100a00 */
[----:B0-----:R-:W3:Y:S04]  /*29b30*/  LDL.LU.64 R16, [R1+0x1e0] ;  /* 0x0001e00001107983 */ /* 0x001ee80000300a00 */
[----:B-1----:R-:W3:Y:S01]  /*29b40*/  LDL.LU.64 R18, [R1+0x1e8] ;  /* 0x0001e80001127983 */ /* 0x002ee20000300a00 */
[----:B-----5:R-:W-:Y:S03]  /*29b50*/  HMMA.16816.F32 R8, R4, R10, R20 ;  /* 0x0000000a0408723c */ /* 0x020fe60000001814 */
[----:B------:R-:W2:Y:S04]  /*29b60*/  LDL.LU.64 R22, [R1+0x16d8] ;  /* 0x0016d80001167983 */ /* 0x000ea80000300a00 */
[----:B------:R-:W2:-:S15]  /*29b70*/  LDL.LU.64 R20, [R1+0x16d0] ;  /* 0x0016d00001147983 */ /* 0x000e9e0000300a00 */
[----:B------:R-:W-:-:S01]  /*29b80*/  NOP ;  /* 0x0000000000007918 */ /* 0x000fc20000000000 */
[----:B------:R-:W-:Y:S04]  /*29b90*/  STL.64 [R1+0x1f0], R8 ;  /* 0x0001f00801007387 */ /* 0x000fe80000100a00 */
[----:B------:R0:W-:Y:S04]  /*29ba0*/  STL.64 [R1+0x1f8], R10 ;  /* 0x0001f80a01007387 */ /* 0x0001e80000100a00 */
[----:B0-----:R-:W4:Y:S04]  /*29bb0*/  LDL.LU.64 R10, [R1+0x16c8] ;  /* 0x0016c800010a7983 */ /* 0x001f280000300a00 */
[----:B------:R-:W2:Y:S01]  /*29bc0*/  LDL.LU.64 R8, [R1+0x16c0] ;  /* 0x0016c00001087983 */ /* 0x000ea20000300a00 */
[----:B---3--:R-:W-:Y:S03]  /*29bd0*/  HMMA.16816.F32 R24, R4, R26, R16 ;  /* 0x0000001a0418723c */ /* 0x008fe60000001810 */
[----:B------:R-:W3:Y:S04]  /*29be0*/  LDL.LU.64 R16, [R1+0x360] ;  /* 0x0003600001107983 */ /* 0x000ee80000300a00 */
[----:B------:R-:W5:-:S15]  /*29bf0*/  LDL.LU.64 R18, [R1+0x368] ;  /* 0x0003680001127983 */ /* 0x000f5e0000300a00 */
[----:B------:R-:W-:-:S01]  /*29c00*/  NOP ;  /* 0x0000000000007918 */ /* 0x000fc20000000000 */
[----:B------:R-:W-:Y:S04]  /*29c10*/  STL.64 [R1+0x1e0], R24 ;  /* 0x0001e01801007387 */ /* 0x000fe80000100a00 */
[----:B------:R-:W-:Y:S01]  /*29c20*/  STL.64 [R1+0x1e8], R26 ;  /* 0x0001e81a01007387 */ /* 0x000fe20000100a00 */
[C---:B--2---:R-:W-:Y:S03]  /*29c30*/  HMMA.16816.F32 R20, R4.reuse, R8, R20 ;  /* 0x000000080414723c */ /* 0x044fe60000001814 */
[----:B-----5:R0:W-:Y:S03]  /*29c40*/  STL.64 [R1+0x1638], R18 ;  /* 0x0016381201007387 */ /* 0x0201e60000100a00 */
[C---:B----4-:R-:W-:Y:S01]  /*29c50*/  HMMA.16816.F32 R12, R4.reuse, R10, R12 ;  /* 0x0000000a040c723c */ /* 0x050fe2000000180c */
[----:B0-----:R-:W2:Y:S04]  /*29c60*/  LDL.LU R18, [R1] ;  /* 0x0000000001127983 */ /* 0x001ea80000300800 */
[----:B------:R-:W2:Y:S04]  /*29c70*/  LDL.LU R19, [R1+0x4] ;  /* 0x0000040001137983 */ /* 0x000ea80000300800 */
[----:B---3--:R-:W-:Y:S04]  /*29c80*/  STL.64 [R1+0x1630], R16 ;  /* 0x0016301001007387 */ /* 0x008fe80000100a00 */
[----:B------:R-:W3:Y:S04]  /*29c90*/  LDL.LU.64 R8, [R1+0x160] ;  /* 0x0001600001087983 */ /* 0x000ee80000300a00 */
[----:B------:R-:W-:Y:S04]  /*29ca0*/  STL.64 [R1+0x1c0], R20 ;  /* 0x0001c01401007387 */ /* 0x000fe80000100a00 */
[----:B------:R-:W-:Y:S04]  /*29cb0*/  STL.64 [R1+0x1c8], R22 ;  /* 0x0001c81601007387 */ /* 0x000fe80000100a00 */
[----:B------:R-:W4:Y:S04]  /*29cc0*/  LDL.LU.64 R10, [R1+0x168] ;  /* 0x00016800010a7983 */ /* 0x000f280000300a00 */
[----:B------:R-:W-:Y:S04]  /*29cd0*/  STL.64 [R1+0x1a0], R12 ;  /* 0x0001a00c01007387 */ /* 0x000fe80000100a00 */
[----:B------:R-:W-:Y:S04]  /*29ce0*/  STL.64 [R1+0x1a8], R14 ;  /* 0x0001a80e01007387 */ /* 0x000fe80000100a00 */
[----:B----4-:R-:W-:Y:S04]  /*29cf0*/  STL.64 [R1+0x16b8], R10 ;  /* 0x0016b80a01007387 */ /* 0x010fe80000100a00 */
[----:B---3--:R0:W-:Y:S04]  /*29d00*/  STL.64 [R1+0x16b0], R8 ;  /* 0x0016b00801007387 */ /* 0x0081e80000100a00 */
[----:B0-----:R-:W2:Y:S04]  /*29d10*/  LDL.LU.64 R8, [R1+0x180] ;  /* 0x0001800001087983 */ /* 0x001ea80000300a00 */
[----:B------:R-:W2:Y:S04]  /*29d20*/  LDL.LU.64 R10, [R1+0x188] ;  /* 0x00018800010a7983 */ /* 0x000ea80000300a00 */
[----:B------:R-:W3:Y:S04]  /*29d30*/  LDL.LU.64 R12, [R1+0x120] ;  /* 0x00012000010c7983 */ /* 0x000ee80000300a00 */
[----:B------:R-:W4:Y:S04]  /*29d40*/  LDL.LU.64 R14, [R1+0x128] ;  /* 0x00012800010e7983 */ /* 0x000f280000300a00 */
[----:B----4-:R-:W-:Y:S04]  /*29d50*/  STL.64 [R1+0x1698], R14 ;  /* 0x0016980e01007387 */ /* 0x010fe80000100a00 */
[----:B---3--:R0:W-:Y:S04]  /*29d60*/  STL.64 [R1+0x1690], R12 ;  /* 0x0016900c01007387 */ /* 0x0081e80000100a00 */
[----:B0-----:R-:W3:Y:S04]  /*29d70*/  LDL.LU.64 R12, [R1+0x140] ;  /* 0x00014000010c7983 */ /* 0x001ee80000300a00 */
[----:B------:R-:W3:Y:S04]  /*29d80*/  LDL.LU.64 R14, [R1+0x148] ;  /* 0x00014800010e7983 */ /* 0x000ee80000300a00 */
[----:B------:R-:W4:Y:S04]  /*29d90*/  LDL.LU.64 R20, [R1+0x390] ;  /* 0x0003900001147983 */ /* 0x000f280000300a00 */
[----:B------:R-:W5:Y:S04]  /*29da0*/  LDL.LU.64 R22, [R1+0x398] ;  /* 0x0003980001167983 */ /* 0x000f680000300a00 */
[----:B-----5:R-:W-:Y:S04]  /*29db0*/  STL.64 [R1+0x1678], R22 ;  /* 0x0016781601007387 */ /* 0x020fe80000100a00 */
[----:B----4-:R0:W-:Y:S04]  /*29dc0*/  STL.64 [R1+0x1670], R20 ;  /* 0x0016701401007387 */ /* 0x0101e80000100a00 */
[----:B0-----:R-:W4:Y:S04]  /*29dd0*/  LDL.LU.64 R20, [R1+0x3b0] ;  /* 0x0003b00001147983 */ /* 0x001f280000300a00 */
[----:B------:R-:W4:Y:S04]  /*29de0*/  LDL.LU.64 R22, [R1+0x3b8] ;  /* 0x0003b80001167983 */ /* 0x000f280000300a00 */
[----:B------:R-:W5:Y:S04]  /*29df0*/  LDL.LU.64 R24, [R1+0xa0] ;  /* 0x0000a00001187983 */ /* 0x000f680000300a00 */
[----:B------:R-:W3:Y:S01]  /*29e00*/  LDL.LU.64 R26, [R1+0xa8] ;  /* 0x0000a800011a7983 */ /* 0x000ee20000300a00 */
[C---:B--2---:R-:W-:Y:S03]  /*29e10*/  HMMA.16816.F32 R16, R4.reuse, R18, R8 ;  /* 0x000000120410723c */ /* 0x044fe60000001808 */
[----:B---3--:R-:W-:Y:S04]  /*29e20*/  STL.64 [R1+0x1658], R26 ;  /* 0x0016581a01007387 */ /* 0x008fe80000100a00 */
[----:B-----5:R0:W-:Y:S04]  /*29e30*/  STL.64 [R1+0x1650], R24 ;  /* 0x0016501801007387 */ /* 0x0201e80000100a00 */
[----:B0-----:R-:W2:Y:S04]  /*29e40*/  LDL.LU.64 R24, [R1+0x370] ;  /* 0x0003700001187983 */ /* 0x001ea80000300a00 */
[----:B------:R-:W2:Y:S04]  /*29e50*/  LDL.LU.64 R26, [R1+0x378] ;  /* 0x00037800011a7983 */ /* 0x000ea80000300a00 */
[----:B------:R-:W3:Y:S04]  /*29e60*/  LDL.LU.64 R10, [R1+0x16b8] ;  /* 0x0016b800010a7983 */ /* 0x000ee80000300a00 */
[----:B------:R-:W3:Y:S04]  /*29e70*/  LDL.LU.64 R8, [R1+0x16b0] ;  /* 0x0016b00001087983 */ /* 0x000ee80000300a00 */
[----:B------:R0:W-:Y:S04]  /*29e80*/  STL.64 [R1+0x180], R16 ;  /* 0x0001801001007387 */ /* 0x0001e80000100a00 */
[----:B------:R1:W-:Y:S04]  /*29e90*/  STL.64 [R1+0x188], R18 ;  /* 0x0001881201007387 */ /* 0x0003e80000100a00 */
[----:B0-----:R-:W5:Y:S04]  /*29ea0*/  LDL.LU.64 R16, [R1+0x80] ;  /* 0x0000800001107983 */ /* 0x001f680000300a00 */
[----:B-1----:R-:W5:Y:S01]  /*29eb0*/  LDL.LU.64 R18, [R1+0x88] ;  /* 0x0000880001127983 */ /* 0x002f620000300a00 */
[----:B---3--:R-:W-:-:S15]  /*29ec0*/  HMMA.16816.F32 R8, R4, R2, R8 ;  /* 0x000000020408723c */ /* 0x008fde0000001808 */
[----:B------:R-:W-:-:S08]  /*29ed0*/  NOP ;  /* 0x0000000000007918 */ /* 0x000fd00000000000 */
[----:B------:R-:W-:Y:S04]  /*29ee0*/  STL.64 [R1+0x160], R8 ;  /* 0x0001600801007387 */ /* 0x000fe80000100a00 */
[----:B------:R0:W-:Y:S04]  /*29ef0*/  STL.64 [R1+0x168], R10 ;  /* 0x0001680a01007387 */ /* 0x0001e80000100a00 */
[----:B0-----:R-:W3:Y:S04]  /*29f00*/  LDL.LU.64 R10, [R1+0x16a8] ;  /* 0x0016a800010a7983 */ /* 0x001ee80000300a00 */
[----:B------:R-:W4:Y:S04]  /*29f10*/  LDL.LU.64 R8, [R1+0x16a0] ;  /* 0x0016a00001087983 */ /* 0x000f280000300a00 */
[----:B------:R-:W5:Y:S04]  /*29f20*/  LDL.LU R2, [R1+0x5ec] ;  /* 0x0005ec0001027983 */ /* 0x000f680000300800 */
[----:B------:R-:W5:Y:S01]  /*29f30*/  LDL.LU R3, [R1+0x5f4] ;  /* 0x0005f40001037983 */ /* 0x000f620000300800 */
[----:B----4-:R-:W-:-:S15]  /*29f40*/  HMMA.16816.F32 R12, R4, R8, R12 ;  /* 0x00000008040c723c */ /* 0x010fde000000180c */
[----:B------:R-:W-:-:S08]  /*29f50*/  NOP ;  /* 0x0000000000007918 */ /* 0x000fd00000000000 */
[----:B------:R-:W-:Y:S04]  /*29f60*/  STL.64 [R1+0x140], R12 ;  /* 0x0001400c01007387 */ /* 0x000fe80000100a00 */
[----:B------:R0:W-:Y:S04]  /*29f70*/  STL.64 [R1+0x148], R14 ;  /* 0x0001480e01007387 */ /* 0x0001e80000100a00 */
[----:B0-----:R-:W3:Y:S04]  /*29f80*/  LDL.LU.64 R14, [R1+0x1698] ;  /* 0x00169800010e7983 */ /* 0x001ee80000300a00 */
[----:B------:R-:W3:Y:S04]  /*29f90*/  LDL.LU.64 R12, [R1+0x1690] ;  /* 0x00169000010c7983 */ /* 0x000ee80000300a00 */
[----:B------:R-:W4:Y:S04]  /*29fa0*/  LDL.LU R8, [R1+0x600] ;  /* 0x0006000001087983 */ /* 0x000f280000300800 */
[----:B------:R-:W4:Y:S01]  /*29fb0*/  LDL.LU R9, [R1+0x5fc] ;  /* 0x0005fc0001097983 */ /* 0x000f220000300800 */
[----:B---3--:R-:W-:-:S15]  /*29fc0*/  HMMA.16816.F32 R12, R4, R10, R12 ;  /* 0x0000000a040c723c */ /* 0x008fde000000180c */
[----:B------:R-:W-:-:S08]  /*29fd0*/  NOP ;  /* 0x0000000000007918 */ /* 0x000fd00000000000 */
[----:B------:R-:W-:Y:S04]  /*29fe0*/  STL.64 [R1+0x120], R12 ;  /* 0x0001200c01007387 */ /* 0x000fe80000100a00 */
[----:B------:R0:W-:Y:S04]  /*29ff0*/  STL.64 [R1+0x128], R14 ;  /* 0x0001280e01007387 */ /* 0x0001e80000100a00 */
[----:B0-----:R-:W3:Y:S04]  /*2a000*/  LDL.LU.64 R14, [R1+0x1688] ;  /* 0x00168800010e7983 */ /* 0x001ee80000300a00 */
[----:B------:R-:W2:Y:S04]  /*2a010*/  LDL.LU.64 R12, [R1+0x1680] ;  /* 0x00168000010c7983 */ /* 0x000ea80000300a00 */
[----:B------:R-:W4:Y:S04]  /*2a020*/  LDL.LU R10, [R1+0x5f0] ;  /* 0x0005f000010a7983 */ /* 0x000f280000300800 */
[----:B------:R-:W4:Y:S01]  /*2a030*/  LDL.LU R11, [R1+0x5f8] ;  /* 0x0005f800010b7983 */ /* 0x000f220000300800 */
[----:B--2---:R-:W-:-:S15]  /*2a040*/  HMMA.16816.F32 R20, R4, R12, R20 ;  /* 0x0000000c0414723c */ /* 0x004fde0000001814 */
[----:B------:R-:W-:-:S08]  /*2a050*/  NOP ;  /* 0x0000000000007918 */ /* 0x000fd00000000000 */
[----:B------:R-:W-:Y:S04]  /*2a060*/  STL.64 [R1+0x100], R20 ;  /* 0x0001001401007387 */ /* 0x000fe80000100a00 */
[----:B------:R0:W-:Y:S04]  /*2a070*/  STL.64 [R1+0x108], R22 ;  /* 0x0001081601007387 */ /* 0x0001e80000100a00 */
[----:B0-----:R-:W3:Y:S04]  /*2a080*/  LDL.LU.64 R22, [R1+0x1678] ;  /* 0x0016780001167983 */ /* 0x001ee80000300a00 */
[----:B------:R-:W3:Y:S04]  /*2a090*/  LDL.LU.64 R20, [R1+0x1670] ;  /* 0x0016700001147983 */ /* 0x000ee80000300a00 */
[----:B------:R-:W2:Y:S01]  /*2a0a0*/  LDL.LU R13, [R1+0x5e8] ;  /* 0x0005e800010d7983 */ /* 0x000ea20000300800 */
[----:B---3--:R-:W-:-:S15]  /*2a0b0*/  HMMA.16816.F32 R20, R4, R14, R20 ;  /* 0x0000000e0414723c */ /* 0x008fde0000001814 */
[----:B------:R-:W-:-:S08]  /*2a0c0*/  NOP ;  /* 0x0000000000007918 */ /* 0x000fd00000000000 */
[----:B------:R-:W-:Y:S04]  /*2a0d0*/  STL.64 [R1+0xe0], R20 ;  /* 0x0000e01401007387 */ /* 0x000fe80000100a00 */
[----:B------:R0:W-:Y:S04]  /*2a0e0*/  STL.64 [R1+0xe8], R22 ;  /* 0x0000e81601007387 */ /* 0x0001e80000100a00 */
[----:B0-----:R-:W3:Y:S04]  /*2a0f0*/  LDL.LU.64 R22, [R1+0x1668] ;  /* 0x0016680001167983 */ /* 0x001ee80000300a00 */
[----:B------:R-:W5:Y:S02]  /*2a100*/  LDL.LU.64 R20, [R1+0x1660] ;  /* 0x0016600001147983 */ /* 0x000f640000300a00 */
[----:B-----5:R-:W-:-:S15]  /*2a110*/  HMMA.16816.F32 R24, R4, R20, R24 ;  /* 0x000000140418723c */ /* 0x020fde0000001818 */
[----:B------:R-:W-:-:S08]  /*2a120*/  NOP ;  /* 0x0000000000007918 */ /* 0x000fd00000000000 */
[----:B------:R-:W-:Y:S04]  /*2a130*/  STL.64 [R1+0xc0], R24 ;  /* 0x0000c01801007387 */ /* 0x000fe80000100a00 */
[----:B------:R0:W-:Y:S04]  /*2a140*/  STL.64 [R1+0xc8], R26 ;  /* 0x0000c81a01007387 */ /* 0x0001e80000100a00 */
[----:B0-----:R-:W3:Y:S04]  /*2a150*/  LDL.LU.64 R26, [R1+0x1658] ;  /* 0x00165800011a7983 */ /* 0x001ee80000300a00 */
[----:B------:R-:W3:Y:S02]  /*2a160*/  LDL.LU.64 R24, [R1+0x1650] ;  /* 0x0016500001187983 */ /* 0x000ee40000300a00 */
[----:B---3--:R-:W-:Y:S02]  /*2a170*/  HMMA.16816.F32 R20, R4, R22, R24 ;  /* 0x000000160414723c */ /* 0x008fe40000001818 */
[----:B------:R-:W3:Y:S04]  /*2a180*/  LDL.LU.64 R26, [R1+0x1648] ;  /* 0x00164800011a7983 */ /* 0x000ee80000300a00 */
[----:B------:R-:W5:-:S15]  /*2a190*/  LDL.LU.64 R24, [R1+0x1640] ;  /* 0x0016400001187983 */ /* 0x000f5e0000300a00 */
[----:B------:R-:W-:-:S02]  /*2a1a0*/  NOP ;  /* 0x0000000000007918 */ /* 0x000fc40000000000 */
[----:B------:R0:W-:Y:S04]  /*2a1b0*/  STL.64 [R1+0xa0], R20 ;  /* 0x0000a01401007387 */ /* 0x0001e80000100a00 */
[----:B------:R1:W-:Y:S04]  /*2a1c0*/  STL.64 [R1+0xa8], R22 ;  /* 0x0000a81601007387 */ /* 0x0003e80000100a00 */
[----:B0-----:R-:W3:Y:S04]  /*2a1d0*/  LDL.LU.64 R20, [R1+0x70] ;  /* 0x0000700001147983 */ /* 0x001ee80000300a00 */
[----:B-1----:R-:W3:Y:S01]  /*2a1e0*/  LDL.LU.64 R22, [R1+0x78] ;  /* 0x0000780001167983 */ /* 0x002ee20000300a00 */
[----:B-----5:R-:W-:-:S15]  /*2a1f0*/  HMMA.16816.F32 R16, R4, R24, R16 ;  /* 0x000000180410723c */ /* 0x020fde0000001810 */
[----:B------:R-:W-:-:S08]  /*2a200*/  NOP ;  /* 0x0000000000007918 */ /* 0x000fd00000000000 */
[----:B------:R-:W-:Y:S04]  /*2a210*/  STL.64 [R1+0x80], R16 ;  /* 0x0000801001007387 */ /* 0x000fe80000100a00 */
[----:B------:R0:W-:Y:S04]  /*2a220*/  STL.64 [R1+0x88], R18 ;  /* 0x0000881201007387 */ /* 0x0001e80000100a00 */
[----:B0-----:R-:W5:Y:S04]  /*2a230*/  LDL.LU.64 R18, [R1+0x1638] ;  /* 0x0016380001127983 */ /* 0x001f680000300a00 */
[----:B------:R-:W5:Y:S01]  /*2a240*/  LDL.LU.64 R16, [R1+0x1630] ;  /* 0x0016300001107983 */ /* 0x000f620000300a00 */
[----:B---3--:R-:W-:Y:S01]  /*2a250*/  HMMA.16816.F32 R20, R4, R26, R20 ;  /* 0x0000001a0414723c */ /* 0x008fe20000001814 */
[----:B--2---:R-:W-:-:S15]  /*2a260*/  IMAD R0, R0, 0x100, R13 ;  /* 0x0000010000007824 */ /* 0x004fde00078e020d */
[----:B------:R-:W-:-:S07]  /*2a270*/  NOP ;  /* 0x0000000000007918 */ /* 0x000fce0000000000 */
[----:B------:R-:W-:Y:S04]  /*2a280*/  STL.64 [R1+0x50], R20 ;  /* 0x0000501401007387 */ /* 0x000fe80000100a00 */
[----:B------:R-:W-:Y:S04]  /*2a290*/  STL.64 [R1+0x58], R22 ;  /* 0x0000581601007387 */ /* 0x000fe80000100a00 */
[----:B------:R-:W-:Y:S04]  /*2a2a0*/  STL [R1+0x1628], R7 ;  /* 0x0016280701007387 */ /* 0x000fe80000100800 */
[----:B------:R-:W2:Y:S01]  /*2a2b0*/  LDL.LU R12, [R1+0xf0] ;  /* 0x0000f000010c7983 */ /* 0x000ea20000300800 */
[----:B-----5:R-:W-:-:S15]  /*2a2c0*/  HMMA.16816.F32 R16, R4, R28, R16 ;  /* 0x0000001c0410723c */ /* 0x020fde0000001810 */
[----:B------:R-:W-:-:S08]  /*2a2d0*/  NOP ;  /* 0x0000000000007918 */ /* 0x000fd00000000000 */
[----:B------:R-:W-:Y:S04]  /*2a2e0*/  STL.64 [R1+0x40], R16 ;  /* 0x0000401001007387 */ /* 0x000fe80000100a00 */
[----:B------:R-:W-:Y:S04]  /*2a2f0*/  STL.64 [R1+0x48], R18 ;  /* 0x0000481201007387 */ /* 0x000fe80000100a00 */
[----:B------:R-:W2:Y:S04]  /*2a300*/  LDL.LU R13, [R1+0xf4] ;  /* 0x0000f400010d7983 */ /* 0x000ea80000300800 */
[----:B------:R-:W3:Y:S04]  /*2a310*/  LDL.LU R14, [R1+0xf8] ;  /* 0x0000f800010e7983 */ /* 0x000ee80000300800 */
[----:B------:R-:W3:Y:S04]  /*2a320*/  LDL.LU R15, [R1+0xfc] ;  /* 0x0000fc00010f7983 */ /* 0x000ee80000300800 */
[----:B---3--:R-:W-:Y:S04]  /*2a330*/  STL.64 [R1+0x15f0], R14 ;  /* 0x0015f00e01007387 */ /* 0x008fe80000100a00 */
[----:B--2---:R0:W-:Y:S04]  /*2a340*/  STL.64 [R1+0x15e8], R12 ;  /* 0x0015e80c01007387 */ /* 0x0041e80000100a00 */
[----:B0-----:R-:W2:Y:S04]  /*2a350*/  LDL.LU R12, [R1+0xb0] ;  /* 0x0000b000010c7983 */ /* 0x001ea80000300800 */
[----:B------:R-:W2:Y:S04]  /*2a360*/  LDL.LU R13, [R1+0xb4] ;  /* 0x0000b400010d7983 */ /* 0x000ea80000300800 */
[----:B------:R-:W3:Y:S04]  /*2a370*/  LDL.LU R14, [R1+0xb8] ;  /* 0x0000b800010e7983 */ /* 0x000ee80000300800 */
[----:B------:R-:W3:Y:S04]  /*2a380*/  LDL.LU R15, [R1+0xbc] ;  /* 0x0000bc00010f7983 */ /* 0x000ee80000300800 */
[----:B------:R-:W5:Y:S04]  /*2a390*/  LDL.LU R7, [R1+0x250] ;  /* 0x0002500001077983 */ /* 0x000f680000300800 */
[----:B------:R-:W5:Y:S04]  /*2a3a0*/  LDL.LU R28, [R1+0x264] ;  /* 0x00026400011c7983 */ /* 0x000f680000300800 */
[----:B------:R-:W5:Y:S04]  /*2a3b0*/  LDL.LU R26, [R1+0x270] ;  /* 0x00027000011a7983 */ /* 0x000f680000300800 */
[----:B------:R-:W5:Y:S04]  /*2a3c0*/  LDL.LU R27, [R1+0x274] ;  /* 0x00027400011b7983 */ /* 0x000f680000300800 */
[----:B---3--:R-:W-:Y:S04]  /*2a3d0*/  STL.64 [R1+0x1600], R14 ;  /* 0x0016000e01007387 */ /* 0x008fe80000100a00 */
[----:B--2---:R0:W-:Y:S04]  /*2a3e0*/  STL.64 [R1+0x15f8], R12 ;  /* 0x0015f80c01007387 */ /* 0x0041e80000100a00 */
[----:B0-----:R-:W2:Y:S04]  /*2a3f0*/  LDL.LU R12, [R1+0x90] ;  /* 0x00009000010c7983 */ /* 0x001ea80000300800 */
        /* <DEDUP_REMOVED lines=8> */
[----:B------:R-:W3:Y:S01]  /*2a480*/  LDL.LU R15, [R1+0x6c] ;  /* 0x00006c00010f7983 */ /* 0x000ee20000300800 */
[----:B----4-:R-:W-:-:S02]  /*2a490*/  IMAD R2, R2, 0x100, R10 ;  /* 0x0000010002027824 */ /* 0x010fc400078e020a */
[----:B------:R-:W-:Y:S02]  /*2a4a0*/  IMAD R3, R3, 0x100, R11 ;  /* 0x0000010003037824 */ /* 0x000fe400078e020b */
[----:B------:R-:W-:Y:S01]  /*2a4b0*/  IMAD R8, R9, 0x100, R8 ;  /* 0x0000010009087824 */ /* 0x000fe200078e0208 */
[----:B------:R-:W-:Y:S02]  /*2a4c0*/  F2FP.F16.E4M3.UNPACK_B R16, R0 ;  /* 0x00000000ff10723e */ /* 0x000fe400020006ff */
[----:B-----5:R-:W-:Y:S02]  /*2a4d0*/  F2FP.F16.E4M3.UNPACK_B R7, R7.H1 ;  /* 0x00000007ff07723e */ /* 0x020fe400030006ff */
[----:B------:R-:W-:Y:S02]  /*2a4e0*/  F2FP.F16.E4M3.UNPACK_B R18, R2 ;  /* 0x00000002ff12723e */ /* 0x000fe400020006ff */
[----:B------:R-:W-:Y:S02]  /*2a4f0*/  F2FP.F16.E4M3.UNPACK_B R17, R3 ;  /* 0x00000003ff11723e */ /* 0x000fe400020006ff */
[----:B------:R-:W-:Y:S01]  /*2a500*/  F2FP.F16.E4M3.UNPACK_B R19, R8 ;  /* 0x00000008ff13723e */ /* 0x000fe200020006ff */
[----:B---3--:R-:W-:Y:S04]  /*2a510*/  STL.64 [R1+0x1620], R14 ;  /* 0x0016200e01007387 */ /* 0x008fe80000100a00 */
[----:B--2---:R0:W-:Y:S04]  /*2a520*/  STL.64 [R1+0x1618], R12 ;  /* 0x0016180c01007387 */ /* 0x0041e80000100a00 */
[----:B0-----:R-:W2:Y:S04]  /*2a530*/  LDL.LU.64 R12, [R1+0x350] ;  /* 0x00035000010c7983 */ /* 0x001ea80000300a00 */
[----:B------:R-:W2:Y:S04]  /*2a540*/  LDL.LU.64 R14, [R1+0x358] ;  /* 0x00035800010e7983 */ /* 0x000ea80000300a00 */
        /* <DEDUP_REMOVED lines=11> */
[----:B------:R-:W2:Y:S04]  /*2a600*/  LDL.LU R2, [R1+0x28] ;  /* 0x0000280001027983 */ /* 0x000ea80000300800 */
[----:B------:R-:W2:Y:S04]  /*2a610*/  LDL.LU R3, [R1+0x2c] ;  /* 0x00002c0001037983 */ /* 0x000ea80000300800 */
[----:B------:R-:W4:Y:S04]  /*2a620*/  LDL.LU R8, [R1+0x254] ;  /* 0x0002540001087983 */ /* 0x000f280000300800 */
[----:B------:R0:W-:Y:S04]  /*2a630*/  STL [R1+0x30], R7 ;  /* 0x0000300701007387 */ /* 0x0001e80000100800 */
[----:B0-----:R-:W2:Y:S02]  /*2a640*/  LDL.LU R7, [R1+0x1628] ;  /* 0x0016280001077983 */ /* 0x001ea40000300800 */
[----:B--2---:R-:W-:Y:S01]  /*2a650*/  HMMA.16816.F32 R4, R4, R2, R12 ;  /* 0x000000020404723c */ /* 0x004fe2000000180c */
[----:B----4-:R-:W-:Y:S01]  /*2a660*/  F2FP.F16.E4M3.UNPACK_B R8, R8.H1 ;  /* 0x00000008ff08723e */ /* 0x010fe200030006ff */
[----:B------:R-:W2:Y:S04]  /*2a670*/  LDL.LU.64 R14, [R1+0x1620] ;  /* 0x00162000010e7983 */ /* 0x000ea80000300a00 */
[----:B------:R-:W-:Y:S04]  /*2a680*/  STL [R1+0x34], R8 ;  /* 0x0000340801007387 */ /* 0x000fe80000100800 */
[----:B------:R-:W2:-:S13]  /*2a690*/  LDL.LU.64 R12, [R1+0x1618] ;  /* 0x00161800010c7983 */ /* 0x000e9a0000300a00 */
[----:B------:R0:W-:Y:S04]  /*2a6a0*/  STL.64 [R1+0x70], R4 ;  /* 0x0000700401007387 */ /* 0x0001e80000100a00 */
[----:B------:R-:W-:Y:S04]  /*2a6b0*/  STL.64 [R1+0x78], R6 ;  /* 0x0000780601007387 */ /* 0x000fe80000100a00 */
[----:B0-----:R-:W2:Y:S02]  /*2a6c0*/  LDL.LU.64 R4, [R1+0x30] ;  /* 0x0000300001047983 */ /* 0x001ea40000300a00 */
[----:B--2---:R-:W-:-:S15]  /*2a6d0*/  HMMA.16816.F32 R12, R16, R4, R12 ;  /* 0x00000004100c723c */ /* 0x004fde000000180c */
[----:B------:R-:W-:-:S08]  /*2a6e0*/  NOP ;  /* 0x0000000000007918 */ /* 0x000fd00000000000 */
[----:B------:R-:W-:Y:S04]  /*2a6f0*/  STL.64 [R1+0x60], R12 ;  /* 0x0000600c01007387 */ /* 0x000fe80000100a00 */
[----:B------:R0:W-:Y:S04]  /*2a700*/  STL.64 [R1+0x68], R14 ;  /* 0x0000680e01007387 */ /* 0x0001e80000100a00 */
[----:B0-----:R-:W2:Y:S04]  /*2a710*/  LDL.LU.64 R14, [R1+0x1610] ;  /* 0x00161000010e7983 */ /* 0x001ea80000300a00 */
[----:B------:R-:W2:Y:S01]  /*2a720*/  LDL.LU.64 R12, [R1+0x1608] ;  /* 0x00160800010c7983 */ /* 0x000ea20000300a00 */
[----:B---3--:R-:W-:-:S02]  /*2a730*/  F2FP.F16.E4M3.UNPACK_B R2, R0.H1 ;  /* 0x00000000ff02723e */ /* 0x008fc400030006ff */
[----:B------:R-:W-:Y:S01]  /*2a740*/  F2FP.F16.E4M3.UNPACK_B R3, R28.H1 ;  /* 0x0000001cff03723e */ /* 0x000fe200030006ff */
[----:B------:R-:W-:Y:S02]  /*2a750*/  IMAD.MOV.U32 R0, RZ, RZ, R5 ;  /* 0x000000ffff007224 */ /* 0x000fe400078e0005 */
[----:B------:R-:W-:-:S03]  /*2a760*/  IMAD.MOV.U32 R7, RZ, RZ, R4 ;  /* 0x000000ffff077224 */ /* 0x000fc600078e0004 */
[----:B------:R-:W-:Y:S04]  /*2a770*/  STL [R1+0x1578], R0 ;  /* 0x0015780001007387 */ /* 0x000fe80000100800 */
[----:B------:R-:W-:Y:S01]  /*2a780*/  STL [R1+0x1574], R7 ;  /* 0x0015740701007387 */ /* 0x000fe20000100800 */
[----:B--2---:R-:W-:-:S15]  /*2a790*/  HMMA.16816.F32 R12, R16, R2, R12 ;  /* 0x00000002100c723c */ /* 0x004fde000000180c */
[----:B------:R-:W-:-:S08]  /*2a7a0*/  NOP ;  /* 0x0000000000007918 */ /* 0x000fd00000000000 */
[----:B------:R-:W-:Y:S04]  /*2a7b0*/  STL.64 [R1+0x90], R12 ;  /* 0x0000900c01007387 */ /* 0x000fe80000100a00 */
[----:B------:R0:W-:Y:S04]  /*2a7c0*/  STL.64 [R1+0x98], R14 ;  /* 0x0000980e01007387 */ /* 0x0001e80000100a00 */
[----:B0-----:R-:W2:Y:S04]  /*2a7d0*/  LDL.LU.64 R14, [R1+0x1600] ;  /* 0x00160000010e7983 */ /* 0x001ea80000300a00 */
[----:B------:R-:W2:Y:S01]  /*2a7e0*/  LDL.LU.64 R12, [R1+0x15f8] ;  /* 0x0015f800010c7983 */ /* 0x000ea20000300a00 */
[----:B------:R-:W-:-:S02]  /*2a7f0*/  F2FP.F16.E4M3.UNPACK_B R4, R26.H1 ;  /* 0x0000001aff04723e */ /* 0x000fc400030006ff */
        /* <DEDUP_REMOVED lines=14> */
[----:B------:R-:W-:Y:S01]  /*2a8e0*/  IMAD.MOV.U32 R28, RZ, RZ, R5 ;  /* 0x000000ffff1c7224 */ /* 0x000fe200078e0005 */
[----:B-----5:R-:W-:Y:S02]  /*2a8f0*/  F2FP.F16.E4M3.UNPACK_B R4, R25.H1 ;  /* 0x00000019ff04723e */ /* 0x020fe400030006ff */
[----:B------:R-:W-:Y:S01]  /*2a900*/  F2FP.F16.E4M3.UNPACK_B R5, R10.H1 ;  /* 0x0000000aff05723e */ /* 0x000fe200030006ff */
[----:B------:R-:W-:Y:S02]  /*2a910*/  IMAD.MOV.U32 R0, RZ, RZ, R2 ;  /* 0x000000ffff007224 */ /* 0x000fe400078e0002 */
[----:B------:R-:W-:Y:S01]  /*2a920*/  IMAD.MOV.U32 R7, RZ, RZ, R3 ;  /* 0x000000ffff077224 */ /* 0x000fe200078e0003 */
[----:B------:R-:W-:Y:S07]  /*2a930*/  HMMA.16816.F32 R20, R16, R2, R20 ;  /* 0x000000021014723c */ /* 0x000fee0000001814 */
[----:B------:R-:W-:-:S02]  /*2a940*/  F2FP.F16.E4M3.UNPACK_B R2, R11.H1 ;  /* 0x0000000bff02723e */ /* 0x000fc400030006ff */
[----:B------:R-:W-:Y:S01]  /*2a950*/  F2FP.F16.E4M3.UNPACK_B R3, R9.H1 ;  /* 0x00000009ff03723e */ /* 0x000fe200030006ff */
[----:B------:R-:W-:Y:S02]  /*2a960*/  IMAD.MOV.U32 R26, RZ, RZ, R4 ;  /* 0x000000ffff1a7224 */ /* 0x000fe400078e0004 */
[----:B------:R-:W-:-:S11]  /*2a970*/  IMAD.MOV.U32 R27, RZ, RZ, R5 ;  /* 0x000000ffff1b7224 */ /* 0x000fd600078e0005 */
[----:B------:R-:W-:Y:S04]  /*2a980*/  STL.64 [R1+0xd0], R20 ;  /* 0x0000d01401007387 */ /* 0x000fe80000100a00 */
[----:B------:R-:W-:Y:S01]  /*2a990*/  STL.64 [R1+0xd8], R22 ;  /* 0x0000d81601007387 */ /* 0x000fe20000100a00 */
[----:B--2---:R-:W-:-:S15]  /*2a9a0*/  HMMA.16816.F32 R8, R16, R4, R12 ;  /* 0x000000041008723c */ /* 0x004fde000000180c */
[----:B------:R-:W-:-:S08]  /*2a9b0*/  NOP ;  /* 0x0000000000007918 */ /* 0x000fd00000000000 */
[----:B------:R-:W-:Y:S04]  /*2a9c0*/  STL.64 [R1+0xf0], R8 ;  /* 0x0000f00801007387 */ /* 0x000fe80000100a00 */
[----:B------:R-:W-:Y:S04]  /*2a9d0*/  STL.64 [R1+0xf8], R10 ;  /* 0x0000f80a01007387 */ /* 0x000fe80000100a00 */
[----:B------:R-:W2:Y:S04]  /*2a9e0*/  LDL.LU R4, [R1+0x604] ;  /* 0x0006040001047983 */ /* 0x000ea80000300800 */
[----:B------:R-:W3:Y:S04]  /*2a9f0*/  LDL.LU R6, [R1+0x60c] ;  /* 0x00060c0001067983 */ /* 0x000ee80000300800 */
[----:B------:R-:W2:Y:S04]  /*2aa00*/  LDL.LU R5, [R1+0x614] ;  /* 0x0006140001057983 */ /* 0x000ea80000300800 */
[----:B---3--:R-:W-:Y:S04]  /*2aa10*/  STL.64 [R1+0x1590], R6 ;  /* 0x0015900601007387 */ /* 0x008fe80000100a00 */
[----:B--2---:R0:W-:Y:S04]  /*2aa20*/  STL.64 [R1+0x1588], R4 ;  /* 0x0015880401007387 */ /* 0x0041e80000100a00 */
[----:B0-----:R-:W2:Y:S04]  /*2aa30*/  LDL.LU R4, [R1+0x1b0] ;  /* 0x0001b00001047983 */ /* 0x001ea80000300800 */
[----:B------:R-:W2:Y:S04]  /*2aa40*/  LDL.LU R5, [R1+0x1b4] ;  /* 0x0001b40001057983 */ /* 0x000ea80000300800 */
[----:B------:R-:W3:Y:S04]  /*2aa50*/  LDL.LU R6, [R1+0x1b8] ;  /* 0x0001b80001067983 */ /* 0x000ee80000300800 */
[----:B------:R-:W3:Y:S04]  /*2aa60*/  LDL.LU R7, [R1+0x1bc] ;  /* 0x0001bc0001077983 */ /* 0x000ee80000300800 */
[----:B------:R-:W4:Y:S04]  /*2aa70*/  LDL.LU R12, [R1+0x2b0] ;  /* 0x0002b000010c7983 */ /* 0x000f280000300800 */
[----:B------:R-:W4:Y:S04]  /*2aa80*/  LDL.LU R13, [R1+0x2b4] ;  /* 0x0002b400010d7983 */ /* 0x000f280000300800 */
[----:B------:R-:W5:Y:S04]  /*2aa90*/  LDL.LU R14, [R1+0x2d0] ;  /* 0x0002d000010e7983 */ /* 0x000f680000300800 */
[----:B------:R-:W5:Y:S04]  /*2aaa0*/  LDL.LU R15, [R1+0x2d4] ;  /* 0x0002d400010f7983 */ /* 0x000f680000300800 */
[----:B-----5:R-:W-:Y:S04]  /*2aab0*/  STL.64 [R1+0x15d0], R14 ;  /* 0x0015d00e01007387 */ /* 0x020fe80000100a00 */
[----:B----4-:R0:W-:Y:S04]  /*2aac0*/  STL.64 [R1+0x15c8], R12 ;  /* 0x0015c80c01007387 */ /* 0x0101e80000100a00 */
[----:B0-----:R-:W4:Y:S04]  /*2aad0*/  LDL.LU R12, [R1+0x130] ;  /* 0x00013000010c7983 */ /* 0x001f280000300800 */
[----:B------:R-:W4:Y:S04]  /*2aae0*/  LDL.LU R13, [R1+0x134] ;  /* 0x00013400010d7983 */ /* 0x000f280000300800 */
[----:B------:R-:W5:Y:S04]  /*2aaf0*/  LDL.LU R14, [R1+0x138] ;  /* 0x00013800010e7983 */ /* 0x000f680000300800 */
[----:B------:R-:W5:Y:S04]  /*2ab00*/  LDL.LU R15, [R1+0x13c] ;  /* 0x00013c00010f7983 */ /* 0x000f680000300800 */
[----:B------:R-:W2:Y:S04]  /*2ab10*/  LDL.LU R8, [R1+0x2f0] ;  /* 0x0002f00001087983 */ /* 0x000ea80000300800 */
[----:B------:R-:W2:Y:S04]  /*2ab20*/  LDL.LU R9, [R1+0x2f4] ;  /* 0x0002f40001097983 */ /* 0x000ea80000300800 */
[----:B-----5:R-:W-:Y:S04]  /*2ab30*/  STL.64 [R1+0x15e0], R14 ;  /* 0x0015e00e01007387 */ /* 0x020fe80000100a00 */
[----:B----4-:R0:W-:Y:S04]  /*2ab40*/  STL.64 [R1+0x15d8], R12 ;  /* 0x0015d80c01007387 */ /* 0x0101e80000100a00 */
[----:B0-----:R-:W4:Y:S04]  /*2ab50*/  LDL.LU R12, [R1+0x110] ;  /* 0x00011000010c7983 */ /* 0x001f280000300800 */
[----:B------:R-:W4:Y:S04]  /*2ab60*/  LDL.LU R13, [R1+0x114] ;  /* 0x00011400010d7983 */ /* 0x000f280000300800 */
[----:B------:R-:W4:Y:S04]  /*2ab70*/  LDL.LU R14, [R1+0x118] ;  /* 0x00011800010e7983 */ /* 0x000f280000300800 */
[----:B------:R-:W4:Y:S04]  /*2ab80*/  LDL.LU R15, [R1+0x11c] ;  /* 0x00011c00010f7983 */ /* 0x000f280000300800 */
        /* <DEDUP_REMOVED lines=16> */
[----:B----4-:R-:W-:Y:S03]  /*2ac90*/  HMMA.16816.F32 R12, R16, R2, R12 ;  /* 0x00000002100c723c */ /* 0x010fe6000000180c */
[----:B---3--:R-:W-:Y:S04]  /*2aca0*/  STL.64 [R1+0x15c0], R6 ;  /* 0x0015c00601007387 */ /* 0x008fe80000100a00 */
[----:B--2---:R0:W-:Y:S04]  /*2acb0*/  STL.64 [R1+0x15b8], R4 ;  /* 0x0015b80401007387 */ /* 0x0041e80000100a00 */
[----:B0-----:R-:W2:Y:S04]  /*2acc0*/  LDL.LU R4, [R1+0x150] ;  /* 0x0001500001047983 */ /* 0x001ea80000300800 */
[----:B------:R-:W2:Y:S04]  /*2acd0*/  LDL.LU R5, [R1+0x154] ;  /* 0x0001540001057983 */ /* 0x000ea80000300800 */
[----:B------:R-:W2:Y:S04]  /*2ace0*/  LDL.LU R6, [R1+0x158] ;  /* 0x0001580001067983 */ /* 0x000ea80000300800 */
[----:B------:R-:W2:Y:S04]  /*2acf0*/  LDL.LU R7, [R1+0x15c] ;  /* 0x00015c0001077983 */ /* 0x000ea80000300800 */
[----:B------:R-:W3:Y:S04]  /*2ad00*/  LDL.LU R22, [R1+0x300] ;  /* 0x0003000001167983 */ /* 0x000ee80000300800 */
[----:B------:R-:W4:Y:S04]  /*2ad10*/  LDL.LU R23, [R1+0x304] ;  /* 0x0003040001177983 */ /* 0x000f280000300800 */
[----:B------:R-:W4:Y:S04]  /*2ad20*/  LDL.LU R24, [R1+0x310] ;  /* 0x0003100001187983 */ /* 0x000f280000300800 */
[----:B------:R-:W4:Y:S04]  /*2ad30*/  LDL.LU R25, [R1+0x314] ;  /* 0x0003140001197983 */ /* 0x000f280000300800 */
[----:B------:R-:W-:Y:S04]  /*2ad40*/  STL.64 [R1+0x110], R12 ;  /* 0x0001100c01007387 */ /* 0x000fe80000100a00 */
[----:B------:R0:W-:Y:S04]  /*2ad50*/  STL.64 [R1+0x118], R14 ;  /* 0x0001180e01007387 */ /* 0x0001e80000100a00 */
[----:B0-----:R-:W3:Y:S04]  /*2ad60*/  LDL.LU.64 R14, [R1+0x15e0] ;  /* 0x0015e000010e7983 */ /* 0x001ee80000300a00 */
[----:B------:R-:W3:Y:S01]  /*2ad70*/  LDL.LU.64 R12, [R1+0x15d8] ;  /* 0x0015d800010c7983 */ /* 0x000ee20000300a00 */
[----:B------:R-:W-:-:S02]  /*2ad80*/  F2FP.F16.E4M3.UNPACK_B R8, R8.H1 ;  /* 0x00000008ff08723e */ /* 0x000fc400030006ff */
[----:B------:R-:W-:Y:S02]  /*2ad90*/  F2FP.F16.E4M3.UNPACK_B R9, R9.H1 ;  /* 0x00000009ff09723e */ /* 0x000fe400030006ff */
[----:B-----5:R-:W-:Y:S02]  /*2ada0*/  F2FP.F16.E4M3.UNPACK_B R10, R10.H1 ;  /* 0x0000000aff0a723e */ /* 0x020fe400030006ff */
[----:B------:R-:W-:Y:S01]  /*2adb0*/  F2FP.F16.E4M3.UNPACK_B R11, R11.H1 ;  /* 0x0000000bff0b723e */ /* 0x000fe200030006ff */
[----:B------:R0:W-:Y:S04]  /*2adc0*/  STL [R1+0x1570], R3 ;  /* 0x0015700301007387 */ /* 0x0001e80000100800 */
[----:B0-----:R-:W5:Y:S02]  /*2add0*/  LDL.LU R3, [R1+0x618] ;  /* 0x0006180001037983 */ /* 0x001f640000300800 */
[C---:B--2---:R-:W-:Y:S06]  /*2ade0*/  HMMA.16816.F32 R4, R16.reuse, R10, R4 ;  /* 0x0000000a1004723c */ /* 0x044fec0000001804 */
[----:B---3--:R-:W-:-:S15]  /*2adf0*/  HMMA.16816.F32 R12, R16, R8, R12 ;  /* 0x00000008100c723c */ /* 0x008fde000000180c */
[----:B------:R-:W-:-:S08]  /*2ae00*/  NOP ;  /* 0x0000000000007918 */ /* 0x000fd00000000000 */
[----:B------:R-:W-:Y:S04]  /*2ae10*/  STL.64 [R1+0x130], R12 ;  /* 0x0001300c01007387 */ /* 0x000fe80000100a00 */
[----:B------:R0:W-:Y:S04]  /*2ae20*/  STL.64 [R1+0x138], R14 ;  /* 0x0001380e01007387 */ /* 0x0001e80000100a00 */
[----:B0-----:R-:W2:Y:S04]  /*2ae30*/  LDL.LU.64 R14, [R1+0x15d0] ;  /* 0x0015d000010e7983 */ /* 0x001ea80000300a00 */
[----:B------:R-:W3:Y:S04]  /*2ae40*/  LDL.LU.64 R12, [R1+0x15c8] ;  /* 0x0015c800010c7983 */ /* 0x000ee80000300a00 */
[----:B------:R-:W-:Y:S04]  /*2ae50*/  STL.64 [R1+0x150], R4 ;  /* 0x0001500401007387 */ /* 0x000fe80000100a00 */
[----:B------:R0:W-:Y:S04]  /*2ae60*/  STL.64 [R1+0x158], R6 ;  /* 0x0001580601007387 */ /* 0x0001e80000100a00 */
[----:B0-----:R-:W4:Y:S04]  /*2ae70*/  LDL.LU.64 R6, [R1+0x15c0] ;  /* 0x0015c00001067983 */ /* 0x001f280000300a00 */
[----:B------:R-:W4:Y:S04]  /*2ae80*/  LDL.LU.64 R4, [R1+0x15b8] ;  /* 0x0015b80001047983 */ /* 0x000f280000300a00 */
[----:B------:R-:W-:Y:S04]  /*2ae90*/  STL.64 [R1+0x14b8], R10 ;  /* 0x0014b80a01007387 */ /* 0x000fe80000100a00 */
[----:B------:R0:W-:Y:S04]  /*2aea0*/  STL.64 [R1+0x14b0], R8 ;  /* 0x0014b00801007387 */ /* 0x0001e80000100a00 */
[----:B0-----:R-:W5:Y:S04]  /*2aeb0*/  LDL.LU R8, [R1+0x1d0] ;  /* 0x0001d00001087983 */ /* 0x001f680000300800 */
[----:B------:R-:W5:Y:S04]  /*2aec0*/  LDL.LU R9, [R1+0x1d4] ;  /* 0x0001d40001097983 */ /* 0x000f680000300800 */
[----:B------:R-:W5:Y:S04]  /*2aed0*/  LDL.LU R10, [R1+0x1d8] ;  /* 0x0001d800010a7983 */ /* 0x000f680000300800 */
[----:B------:R-:W5:Y:S01]  /*2aee0*/  LDL.LU R11, [R1+0x1dc] ;  /* 0x0001dc00010b7983 */ /* 0x000f620000300800 */
[----:B---3--:R-:W-:-:S02]  /*2aef0*/  F2FP.F16.E4M3.UNPACK_B R12, R12.H1 ;  /* 0x0000000cff0c723e */ /* 0x008fc400030006ff */
[----:B------:R-:W-:-:S07]  /*2af00*/  F2FP.F16.E4M3.UNPACK_B R13, R13.H1 ;  /* 0x0000000dff0d723e */ /* 0x000fce00030006ff */
[----:B----4-:R-:W-:-:S15]  /*2af10*/  HMMA.16816.F32 R4, R16, R12, R4 ;  /* 0x0000000c1004723c */ /* 0x010fde0000001804 */
[----:B------:R-:W-:-:S08]  /*2af20*/  NOP ;  /* 0x0000000000007918 */ /* 0x000fd00000000000 */
[----:B------:R-:W-:Y:S04]  /*2af30*/  STL.64 [R1+0x170], R4 ;  /* 0x0001700401007387 */ /* 0x000fe80000100a00 */
[----:B------:R0:W-:Y:S04]  /*2af40*/  STL.64 [R1+0x178], R6 ;  /* 0x0001780601007387 */ /* 0x0001e80000100a00 */
[----:B0-----:R-:W3:Y:S04]  /*2af50*/  LDL.LU.64 R6, [R1+0x15b0] ;  /* 0x0015b00001067983 */ /* 0x001ee80000300a00 */
[----:B------:R-:W3:Y:S01]  /*2af60*/  LDL.LU.64 R4, [R1+0x15a8] ;  /* 0x0015a80001047983 */ /* 0x000ee20000300a00 */
[----:B--2---:R-:W-:-:S02]  /*2af70*/  F2FP.F16.E4M3.UNPACK_B R14, R14.H1 ;  /* 0x0000000eff0e723e */ /* 0x004fc400030006ff */
[----:B------:R-:W-:-:S07]  /*2af80*/  F2FP.F16.E4M3.UNPACK_B R15, R15.H1 ;  /* 0x0000000fff0f723e */ /* 0x000fce00030006ff */
[----:B---3--:R-:W-:-:S15]  /*2af90*/  HMMA.16816.F32 R4, R16, R14, R4 ;  /* 0x0000000e1004723c */ /* 0x008fde0000001804 */
[----:B------:R-:W-:-:S08]  /*2afa0*/  NOP ;  /* 0x0000000000007918 */ /* 0x000fd00000000000 */
[----:B------:R-:W-:Y:S04]  /*2afb0*/  STL.64 [R1+0x190], R4 ;  /* 0x0001900401007387 */ /* 0x000fe80000100a00 */
[----:B------:R0:W-:Y:S04]  /*2afc0*/  STL.64 [R1+0x198], R6 ;  /* 0x0001980601007387 */ /* 0x0001e80000100a00 */
[----:B0-----:R-:W2:Y:S04]  /*2afd0*/  LDL.LU.64 R6, [R1+0x15a0] ;  /* 0x0015a00001067983 */ /* 0x001ea80000300a00 */
[----:B------:R-:W2:Y:S01]  /*2afe0*/  LDL.LU.64 R4, [R1+0x1598] ;  /* 0x0015980001047983 */ /* 0x000ea20000300a00 */
[----:B------:R-:W-:-:S02]  /*2aff0*/  F2FP.F16.E4M3.UNPACK_B R20, R20.H1 ;  /* 0x00000014ff14723e */ /* 0x000fc400030006ff */
[----:B------:R-:W-:Y:S02]  /*2b000*/  F2FP.F16.E4M3.UNPACK_B R21, R21.H1 ;  /* 0x00000015ff15723e */ /* 0x000fe400030006ff */
[----:B------:R-:W-:Y:S02]  /*2b010*/  F2FP.F16.E4M3.UNPACK_B R22, R22.H1 ;  /* 0x00000016ff16723e */ /* 0x000fe400030006ff */
[----:B------:R-:W-:-:S07]  /*2b020*/  F2FP.F16.E4M3.UNPACK_B R23, R23.H1 ;  /* 0x00000017ff17723e */ /* 0x000fce00030006ff */
[C---:B-----5:R-:W-:Y:S01]  /*2b030*/  HMMA.16816.F32 R8, R16.reuse, R22, R8 ;  /* 0x000000161008723c */ /* 0x060fe20000001808 */
[----:B------:R0:W-:Y:S04]  /*2b040*/  STL.64 [R1+0x14c8], R14 ;  /* 0x0014c80e01007387 */ /* 0x0001e80000100a00 */
[----:B0-----:R-:W3:Y:S04]  /*2b050*/  LDL.LU R14, [R1+0x608] ;  /* 0x00060800010e7983 */ /* 0x001ee80000300800 */
[----:B------:R-:W4:Y:S04]  /*2b060*/  LDL.LU R15, [R1+0x610] ;  /* 0x00061000010f7983 */ /* 0x000f280000300800 */
[----:B------:R-:W-:Y:S01]  /*2b070*/  STL.64 [R1+0x14c0], R12 ;  /* 0x0014c00c01007387 */ /* 0x000fe20000100a00 */
[----:B--2---:R-:W-:-:S15]  /*2b080*/  HMMA.16816.F32 R4, R16, R20, R4 ;  /* 0x000000141004723c */ /* 0x004fde0000001804 */
[----:B------:R-:W-:-:S08]  /*2b090*/  NOP ;  /* 0x0000000000007918 */ /* 0x000fd00000000000 */
[----:B------:R-:W-:Y:S04]  /*2b0a0*/  STL.64 [R1+0x1b0], R4 ;  /* 0x0001b00401007387 */ /* 0x000fe80000100a00 */
[----:B------:R0:W-:Y:S04]  /*2b0b0*/  STL.64 [R1+0x1b8], R6 ;  /* 0x0001b80601007387 */ /* 0x0001e80000100a00 */
[----:B0-----:R-:W2:Y:S04]  /*2b0c0*/  LDL.LU.64 R6, [R1+0x1590] ;  /* 0x0015900001067983 */ /* 0x001ea80000300a00 */
[----:B------:R-:W5:Y:S04]  /*2b0d0*/  LDL.LU.64 R4, [R1+0x1588] ;  /* 0x0015880001047983 */ /* 0x000f680000300a00 */
[----:B------:R-:W-:Y:S04]  /*2b0e0*/  STL.64 [R1+0x1498], R22 ;  /* 0x0014981601007387 */ /* 0x000fe80000100a00 */
[----:B------:R0:W-:Y:S04]  /*2b0f0*/  STL.64 [R1+0x1490], R20 ;  /* 0x0014901401007387 */ /* 0x0001e80000100a00 */
[----:B------:R-:W-:Y:S04]  /*2b100*/  STL.64 [R1+0x1d0], R8 ;  /* 0x0001d00801007387 */ /* 0x000fe80000100a00 */
[----:B------:R1:W-:Y:S04]  /*2b110*/  STL.64 [R1+0x1d8], R10 ;  /* 0x0001d80a01007387 */ /* 0x0003e80000100a00 */
[----:B0-----:R-:W3:Y:S04]  /*2b120*/  LDL.LU R20, [R1+0x120] ;  /* 0x0001200001147983 */ /* 0x001ee80000300800 */
[----:B------:R-:W3:Y:S04]  /*2b130*/  LDL.LU R21, [R1+0x124] ;  /* 0x0001240001157983 */ /* 0x000ee80000300800 */
[----:B------:R-:W4:Y:S04]  /*2b140*/  LDL.LU R22, [R1+0x128] ;  /* 0x0001280001167983 */ /* 0x000f280000300800 */
[----:B------:R-:W4:Y:S01]  /*2b150*/  LDL.LU R23, [R1+0x12c] ;  /* 0x00012c0001177983 */ /* 0x000f220000300800 */
[----:B-1----:R-:W-:-:S02]  /*2b160*/  IMAD.MOV.U32 R10, RZ, RZ, R26 ;  /* 0x000000ffff0a7224 */ /* 0x002fc400078e001a */
[----:B------:R-:W-:Y:S02]  /*2b170*/  IMAD.MOV.U32 R11, RZ, RZ, R27 ;  /* 0x000000ffff0b7224 */ /* 0x000fe400078e001b */
[----:B------:R-:W-:Y:S02]  /*2b180*/  IMAD.MOV.U32 R8, RZ, RZ, R0 ;  /* 0x000000ffff087224 */ /* 0x000fe400078e0000 */
[----:B--2---:R-:W-:Y:S01]  /*2b190*/  IMAD.MOV.U32 R9, RZ, RZ, R7 ;  /* 0x000000ffff097224 */ /* 0x004fe200078e0007 */
[----:B----4-:R-:W-:Y:S04]  /*2b1a0*/  STL.64 [R1+0x14d8], R22 ;  /* 0x0014d81601007387 */ /* 0x010fe80000100a00 */
[----:B---3--:R0:W-:Y:S04]  /*2b1b0*/  STL.64 [R1+0x14d0], R20 ;  /* 0x0014d01401007387 */ /* 0x0081e80000100a00 */
[----:B------:R-:W2:Y:S04]  /*2b1c0*/  LDL.LU R26, [R1+0x1580] ;  /* 0x00158000011a7983 */ /* 0x000ea80000300800 */
[----:B------:R-:W3:Y:S04]  /*2b1d0*/  LDL.LU R27, [R1+0x157c] ;  /* 0x00157c00011b7983 */ /* 0x000ee80000300800 */
[----:B------:R-:W4:Y:S04]  /*2b1e0*/  LDL.LU R0, [R1+0x1578] ;  /* 0x0015780001007983 */ /* 0x000f280000300800 */
[----:B------:R-:W4:Y:S04]  /*2b1f0*/  LDL.LU R7, [R1+0x1574] ;  /* 0x0015740001077983 */ /* 0x000f280000300800 */
[----:B------:R1:W-:Y:S04]  /*2b200*/  STL.64 [R1+0x14e8], R10 ;  /* 0x0014e80a01007387 */ /* 0x0003e80000100a00 */
[----:B------:R-:W-:Y:S04]  /*2b210*/  STL.64 [R1+0x14e0], R8 ;  /* 0x0014e00801007387 */ /* 0x000fe80000100a00 */
[----:B0-----:R-:W5:Y:S04]  /*2b220*/  LDL.LU R20, [R1+0x1a0] ;  /* 0x0001a00001147983 */ /* 0x001f680000300800 */
[----:B------:R-:W5:Y:S04]  /*2b230*/  LDL.LU R21, [R1+0x1a4] ;  /* 0x0001a40001157983 */ /* 0x000f680000300800 */
[----:B------:R-:W2:Y:S04]  /*2b240*/  LDL.LU R22, [R1+0x1a8] ;  /* 0x0001a80001167983 */ /* 0x000ea80000300800 */
[----:B------:R-:W2:Y:S01]  /*2b250*/  LDL.LU R23, [R1+0x1ac] ;  /* 0x0001ac0001177983 */ /* 0x000ea20000300800 */
[----:B-1----:R-:W-:-:S02]  /*2b260*/  IMAD.MOV.U32 R10, RZ, RZ, R29 ;  /* 0x000000ffff0a7224 */ /* 0x002fc400078e001d */
[----:B------:R-:W-:Y:S01]  /*2b270*/  IMAD.MOV.U32 R11, RZ, RZ, R28 ;  /* 0x000000ffff0b7224 */ /* 0x000fe200078e001c */
[----:B--2---:R-:W-:Y:S04]  /*2b280*/  STL.64 [R1+0x14f8], R22 ;  /* 0x0014f81601007387 */ /* 0x004fe80000100a00 */
[----:B-----5:R0:W-:Y:S04]  /*2b290*/  STL.64 [R1+0x14f0], R20 ;  /* 0x0014f01401007387 */ /* 0x0201e80000100a00 */
[----:B------:R-:W-:Y:S04]  /*2b2a0*/  STL.64 [R1+0x1500], R10 ;  /* 0x0015000a01007387 */ /* 0x000fe80000100a00 */
[----:B0-----:R-:W2:Y:S04]  /*2b2b0*/  LDL.LU R20, [R1+0x1c0] ;  /* 0x0001c00001147983 */ /* 0x001ea80000300800 */
[----:B------:R-:W2:Y:S04]  /*2b2c0*/  LDL.LU R21, [R1+0x1c4] ;  /* 0x0001c40001157983 */ /* 0x000ea80000300800 */
[----:B------:R-:W5:Y:S04]  /*2b2d0*/  LDL.LU R22, [R1+0x1c8] ;  /* 0x0001c80001167983 */ /* 0x000f680000300800 */
[----:B------:R-:W5:Y:S01]  /*2b2e0*/  LDL.LU R23, [R1+0x1cc] ;  /* 0x0001cc0001177983 */ /* 0x000f620000300800 */
[----:B---3--:R-:W-:-:S02]  /*2b2f0*/  IMAD.MOV.U32 R8, RZ, RZ, R27 ;  /* 0x000000ffff087224 */ /* 0x008fc400078e001b */
[----:B------:R-:W-:Y:S01]  /*2b300*/  IMAD.MOV.U32 R9, RZ, RZ, R26 ;  /* 0x000000ffff097224 */ /* 0x000fe200078e001a */
[----:B-----5:R-:W-:Y:S04]  /*2b310*/  STL.64 [R1+0x1510], R22 ;  /* 0x0015101601007387 */ /* 0x020fe80000100a00 */
[----:B--2---:R0:W-:Y:S04]  /*2b320*/  STL.64 [R1+0x1508], R20 ;  /* 0x0015081401007387 */ /* 0x0041e80000100a00 */
[----:B------:R-:W-:Y:S04]  /*2b330*/  STL.64 [R1+0x1518], R8 ;  /* 0x0015180801007387 */ /* 0x000fe80000100a00 */
[----:B0-----:R-:W2:Y:S04]  /*2b340*/  LDL.LU R20, [R1+0x1e0] ;  /* 0x0001e00001147983 */ /* 0x001ea80000300800 */
[----:B------:R-:W2:Y:S04]  /*2b350*/  LDL.LU R21, [R1+0x1e4] ;  /* 0x0001e40001157983 */ /* 0x000ea80000300800 */
[----:B------:R-:W3:Y:S04]  /*2b360*/  LDL.LU R22, [R1+0x1e8] ;  /* 0x0001e80001167983 */ /* 0x000ee80000300800 */
[----:B------:R-:W3:Y:S01]  /*2b370*/  LDL.LU R23, [R1+0x1ec] ;  /* 0x0001ec0001177983 */ /* 0x000ee20000300800 */
[----:B------:R-:W-:-:S02]  /*2b380*/  IMAD R5, R5, 0x100, R3 ;  /* 0x0000010005057824 */ /* 0x000fc400078e0203 */
[----:B----4-:R-:W-:Y:S01]  /*2b390*/  IMAD.MOV.U32 R10, RZ, RZ, R7 ;  /* 0x000000ffff0a7224 */ /* 0x010fe200078e0007 */
        /* <DEDUP_REMOVED lines=9> */
[----:B------:R-:W4:Y:S04]  /*2b430*/  LDL.LU R27, [R1+0x324] ;  /* 0x00032400011b7983 */ /* 0x000f280000300800 */
[----:B------:R-:W4:Y:S04]  /*2b440*/  LDL.LU R28, [R1+0x330] ;  /* 0x00033000011c7983 */ /* 0x000f280000300800 */
[----:B------:R-:W4:Y:S04]  /*2b450*/  LDL.LU R29, [R1+0x334] ;  /* 0x00033400011d7983 */ /* 0x000f280000300800 */
[----:B------:R-:W2:Y:S01]  /*2b460*/  LDL.LU R9, [R1+0x340] ;  /* 0x0003400001097983 */ /* 0x000ea20000300800 */
[----:B------:R-:W-:-:S05]  /*2b470*/  IMAD.MOV.U32 R11, RZ, RZ, R0 ;  /* 0x000000ffff0b7224 */ /* 0x000fca00078e0000 */
[----:B------:R-:W-:Y:S04]  /*2b480*/  STL.64 [R1+0x1568], R10 ;  /* 0x0015680a01007387 */ /* 0x000fe80000100a00 */
[----:B--2---:R0:W-:Y:S04]  /*2b490*/  STL [R1+0x1560], R9 ;  /* 0x0015600901007387 */ /* 0x0041e80000100800 */
[----:B------:R-:W2:Y:S04]  /*2b4a0*/  LDL.LU R8, [R1+0x200] ;  /* 0x0002000001087983 */ /* 0x000ea80000300800 */
[----:B0-----:R-:W2:Y:S04]  /*2b4b0*/  LDL.LU R9, [R1+0x204] ;  /* 0x0002040001097983 */ /* 0x001ea80000300800 */
[----:B------:R-:W2:Y:S04]  /*2b4c0*/  LDL.LU R10, [R1+0x208] ;  /* 0x00020800010a7983 */ /* 0x000ea80000300800 */
[----:B------:R-:W2:Y:S04]  /*2b4d0*/  LDL.LU R11, [R1+0x20c] ;  /* 0x00020c00010b7983 */ /* 0x000ea80000300800 */
[----:B------:R-:W2:Y:S04]  /*2b4e0*/  LDL.LU R0, [R1+0x344] ;  /* 0x0003440001007983 */ /* 0x000ea80000300800 */
[----:B---3--:R-:W-:Y:S04]  /*2b4f0*/  STL.64 [R1+0x1538], R22 ;  /* 0x0015381601007387 */ /* 0x008fe80000100a00 */
[----:B------:R0:W-:Y:S04]  /*2b500*/  STL.64 [R1+0x1530], R20 ;  /* 0x0015301401007387 */ /* 0x0001e80000100a00 */
[----:B0-----:R-:W3:Y:S04]  /*2b510*/  LDL.LU R20, [R1+0x210] ;  /* 0x0002100001147983 */ /* 0x001ee80000300800 */
[----:B------:R-:W3:Y:S04]  /*2b520*/  LDL.LU R21, [R1+0x214] ;  /* 0x0002140001157983 */ /* 0x000ee80000300800 */
[----:B------:R-:W5:Y:S04]  /*2b530*/  LDL.LU R22, [R1+0x218] ;  /* 0x0002180001167983 */ /* 0x000f680000300800 */
[----:B------:R-:W5:Y:S04]  /*2b540*/  LDL.LU R23, [R1+0x21c] ;  /* 0x00021c0001177983 */ /* 0x000f680000300800 */
[----:B-----5:R-:W-:Y:S04]  /*2b550*/  STL.64 [R1+0x1548], R22 ;  /* 0x0015481601007387 */ /* 0x020fe80000100a00 */
[----:B---3--:R0:W-:Y:S04]  /*2b560*/  STL.64 [R1+0x1540], R20 ;  /* 0x0015401401007387 */ /* 0x0081e80000100a00 */
[----:B0-----:R-:W3:Y:S04]  /*2b570*/  LDL.LU R20, [R1+0x220] ;  /* 0x0002200001147983 */ /* 0x001ee80000300800 */
[----:B------:R-:W3:Y:S04]  /*2b580*/  LDL.LU R21, [R1+0x224] ;  /* 0x0002240001157983 */ /* 0x000ee80000300800 */
[----:B------:R-:W5:Y:S04]  /*2b590*/  LDL.LU R22, [R1+0x228] ;  /* 0x0002280001167983 */ /* 0x000f680000300800 */
[----:B------:R-:W5:Y:S01]  /*2b5a0*/  LDL.LU R23, [R1+0x22c] ;  /* 0x00022c0001177983 */ /* 0x000f620000300800 */
[----:B------:R-:W-:-:S02]  /*2b5b0*/  F2FP.F16.E4M3.UNPACK_B R24, R24.H1 ;  /* 0x00000018ff18723e */ /* 0x000fc400030006ff */
[----:B------:R-:W-:Y:S01]  /*2b5c0*/  F2FP.F16.E4M3.UNPACK_B R25, R25.H1 ;  /* 0x00000019ff19723e */ /* 0x000fe200030006ff */
[----:B-----5:R-:W-:Y:S04]  /*2b5d0*/  STL.64 [R1+0x1558], R22 ;  /* 0x0015581601007387 */ /* 0x020fe80000100a00 */
[----:B---3--:R0:W-:Y:S04]  /*2b5e0*/  STL.64 [R1+0x1550], R20 ;  /* 0x0015501401007387 */ /* 0x0081e80000100a00 */
[----:B0-----:R-:W3:Y:S04]  /*2b5f0*/  LDL.LU R20, [R1+0x230] ;  /* 0x0002300001147983 */ /* 0x001ee80000300800 */
[----:B------:R-:W3:Y:S04]  /*2b600*/  LDL.LU R21, [R1+0x234] ;  /* 0x0002340001157983 */ /* 0x000ee80000300800 */
[----:B------:R-:W3:Y:S04]  /*2b610*/  LDL.LU R22, [R1+0x238] ;  /* 0x0002380001167983 */ /* 0x000ee80000300800 */
[----:B------:R-:W3:Y:S01]  /*2b620*/  LDL.LU R23, [R1+0x23c] ;  /* 0x00023c0001177983 */ /* 0x000ee20000300800 */
[----:B------:R-:W-:-:S02]  /*2b630*/  F2FP.F16.E4M3.UNPACK_B R26, R26.H1 ;  /* 0x0000001aff1a723e */ /* 0x000fc400030006ff */
[----:B----4-:R-:W-:Y:S01]  /*2b640*/  F2FP.F16.E4M3.UNPACK_B R27, R27.H1 ;  /* 0x0000001bff1b723e */ /* 0x010fe200030006ff */
[----:B--2---:R-:W-:Y:S01]  /*2b650*/  HMMA.16816.F32 R8, R16, R24, R8 ;  /* 0x000000181008723c */ /* 0x004fe20000001808 */
[----:B------:R-:W2:Y:S01]  /*2b660*/  LDL.LU R12, [R1+0x180] ;  /* 0x00018000010c7983 */ /* 0x000ea20000300800 */
[----:B------:R-:W-:-:S03]  /*2b670*/  IMAD R4, R4, 0x100, R14 ;  /* 0x0000010004047824 */ /* 0x000fc600078e020e */
[----:B------:R-:W2:Y:S01]  /*2b680*/  LDL.LU R13, [R1+0x184] ;  /* 0x00018400010d7983 */ /* 0x000ea20000300800 */
[----:B------:R-:W-:-:S03]  /*2b690*/  IMAD R6, R6, 0x100, R15 ;  /* 0x0000010006067824 */ /* 0x000fc600078e020f */
[----:B------:R-:W2:Y:S04]  /*2b6a0*/  LDL.LU R14, [R1+0x188] ;  /* 0x00018800010e7983 */ /* 0x000ea80000300800 */
[----:B------:R-:W2:Y:S01]  /*2b6b0*/  LDL.LU R15, [R1+0x18c] ;  /* 0x00018c00010f7983 */ /* 0x000ea20000300800 */
[----:B------:R-:W-:-:S03]  /*2b6c0*/  IMAD R7, R7, 0x100, R3 ;  /* 0x0000010007077824 */ /* 0x000fc600078e0203 */
[----:B------:R-:W4:Y:S06]  /*2b6d0*/  LDL.LU R3, [R1+0x1570] ;  /* 0x0015700001037983 */ /* 0x000f2c0000300800 */
[----:B------:R-:W-:Y:S04]  /*2b6e0*/  STL.64 [R1+0x200], R8 ;  /* 0x0002000801007387 */ /* 0x000fe80000100a00 */
[----:B------:R0:W-:Y:S04]  /*2b6f0*/  STL.64 [R1+0x208], R10 ;  /* 0x0002080a01007387 */ /* 0x0001e80000100a00 */
[----:B0-----:R-:W5:Y:S04]  /*2b700*/  LDL.LU.64 R10, [R1+0x1568] ;  /* 0x00156800010a7983 */ /* 0x001f680000300a00 */
[----:B------:R-:W2:Y:S01]  /*2b710*/  LDL.LU R9, [R1+0x1560] ;  /* 0x0015600001097983 */ /* 0x000ea20000300800 */
[----:B---3--:R-:W-:-:S15]  /*2b720*/  HMMA.16816.F32 R20, R16, R26, R20 ;  /* 0x0000001a1014723c */ /* 0x008fde0000001814 */
[----:B------:R-:W-:-:S08]  /*2b730*/  NOP ;  /* 0x0000000000007918 */ /* 0x000fd00000000000 */
[----:B------:R-:W-:Y:S04]  /*2b740*/  STL.64 [R1+0x230], R20 ;  /* 0x0002301401007387 */ /* 0x000fe80000100a00 */
[----:B------:R0:W-:Y:S04]  /*2b750*/  STL.64 [R1+0x238], R22 ;  /* 0x0002381601007387 */ /* 0x0001e80000100a00 */
[----:B0-----:R-:W3:Y:S04]  /*2b760*/  LDL.LU.64 R22, [R1+0x1558] ;  /* 0x0015580001167983 */ /* 0x001ee80000300a00 */
[----:B------:R-:W3:Y:S01]  /*2b770*/  LDL.LU.64 R20, [R1+0x1550] ;  /* 0x0015500001147983 */ /* 0x000ee20000300a00 */
[----:B------:R-:W-:-:S02]  /*2b780*/  F2FP.F16.E4M3.UNPACK_B R28, R28.H1 ;  /* 0x0000001cff1c723e */ /* 0x000fc400030006ff */
[----:B------:R-:W-:Y:S02]  /*2b790*/  F2FP.F16.E4M3.UNPACK_B R29, R29.H1 ;  /* 0x0000001dff1d723e */ /* 0x000fe400030006ff */
[----:B--2---:R-:W-:Y:S02]  /*2b7a0*/  F2FP.F16.E4M3.UNPACK_B R8, R9.H1 ;  /* 0x00000009ff08723e */ /* 0x004fe400030006ff */
[----:B------:R-:W-:Y:S01]  /*2b7b0*/  F2FP.F16.E4M3.UNPACK_B R9, R0.H1 ;  /* 0x00000000ff09723e */ /* 0x000fe200030006ff */
[----:B------:R-:W-:Y:S04]  /*2b7c0*/  STL.64 [R1+0x1478], R26 ;  /* 0x0014781a01007387 */ /* 0x000fe80000100a00 */
[----:B------:R-:W-:Y:S04]  /*2b7d0*/  STL [R1+0x20], R8 ;  /* 0x0000200801007387 */ /* 0x000fe80000100800 */
[----:B------:R0:W-:Y:S04]  /*2b7e0*/  STL.64 [R1+0x1470], R24 ;  /* 0x0014701801007387 */ /* 0x0001e80000100a00 */
[----:B------:R-:W-:Y:S04]  /*2b7f0*/  STL [R1+0x24], R9 ;  /* 0x0000240901007387 */ /* 0x000fe80000100800 */
[----:B0-----:R-:W2:Y:S04]  /*2b800*/  LDL.LU R24, [R1+0x140] ;  /* 0x0001400001187983 */ /* 0x001ea80000300800 */
[----:B------:R-:W2:Y:S04]  /*2b810*/  LDL.LU R25, [R1+0x144] ;  /* 0x0001440001197983 */ /* 0x000ea80000300800 */
[----:B------:R-:W2:Y:S04]  /*2b820*/  LDL.LU R26, [R1+0x148] ;  /* 0x00014800011a7983 */ /* 0x000ea80000300800 */
[----:B------:R-:W2:Y:S01]  /*2b830*/  LDL.LU R27, [R1+0x14c] ;  /* 0x00014c00011b7983 */ /* 0x000ea20000300800 */
[----:B---3--:R-:W-:-:S15]  /*2b840*/  HMMA.16816.F32 R20, R16, R28, R20 ;  /* 0x0000001c1014723c */ /* 0x008fde0000001814 */
[----:B------:R-:W-:-:S08]  /*2b850*/  NOP ;  /* 0x0000000000007918 */ /* 0x000fd00000000000 */
[----:B------:R-:W-:Y:S04]  /*2b860*/  STL.64 [R1+0x220], R20 ;  /* 0x0002201401007387 */ /* 0x000fe80000100a00 */
[----:B------:R0:W-:Y:S04]  /*2b870*/  STL.64 [R1+0x228], R22 ;  /* 0x0002281601007387 */ /* 0x0001e80000100a00 */
[----:B0-----:R-:W3:Y:S04]  /*2b880*/  LDL.LU.64 R22, [R1+0x1548] ;  /* 0x0015480001167983 */ /* 0x001ee80000300a00 */
[----:B------:R-:W3:Y:S04]  /*2b890*/  LDL.LU.64 R20, [R1+0x1540] ;  /* 0x0015400001147983 */ /* 0x000ee80000300a00 */
[----:B------:R-:W-:Y:S01]  /*2b8a0*/  STL [R1+0x1448], R29 ;  /* 0x0014481d01007387 */ /* 0x000fe20000100800 */
[----:B------:R-:W-:-:S02]  /*2b8b0*/  F2FP.F16.E4M3.UNPACK_B R4, R4 ;  /* 0x00000004ff04723e */ /* 0x000fc400020006ff */
[----:B------:R-:W-:Y:S02]  /*2b8c0*/  F2FP.F16.E4M3.UNPACK_B R6, R6 ;  /* 0x00000006ff06723e */ /* 0x000fe400020006ff */
[----:B------:R-:W-:Y:S02]  /*2b8d0*/  F2FP.F16.E4M3.UNPACK_B R5, R5 ;  /* 0x00000005ff05723e */ /* 0x000fe400020006ff */
[----:B------:R-:W-:Y:S01]  /*2b8e0*/  F2FP.F16.E4M3.UNPACK_B R7, R7 ;  /* 0x00000007ff07723e */ /* 0x000fe200020006ff */
[----:B---3--:R-:W-:Y:S01]  /*2b8f0*/  HMMA.16816.F32 R16, R16, R8, R20 ;  /* 0x000000081010723c */ /* 0x008fe20000001814 */
[----:B------:R-:W5:Y:S04]  /*2b900*/  LDL.LU.64 R22, [R1+0x1538] ;  /* 0x0015380001167983 */ /* 0x000f680000300a00 */
[----:B------:R-:W5:-:S15]  /*2b910*/  LDL.LU.64 R20, [R1+0x1530] ;  /* 0x0015300001147983 */ /* 0x000f5e0000300a00 */
[----:B------:R-:W-:-:S03]  /*2b920*/  NOP ;  /* 0x0000000000007918 */ /* 0x000fc60000000000 */
[----:B------:R0:W-:Y:S04]  /*2b930*/  STL.64 [R1+0x210], R16 ;  /* 0x0002101001007387 */ /* 0x0001e80000100a00 */
[----:B------:R1:W-:Y:S04]  /*2b940*/  STL.64 [R1+0x218], R18 ;  /* 0x0002181201007387 */ /* 0x0003e80000100a00 */
[----:B0-----:R-:W4:Y:S04]  /*2b950*/  LDL.LU R16, [R1+0x160] ;  /* 0x0001600001107983 */ /* 0x001f280000300800 */
[----:B------:R-:W4:Y:S04]  /*2b960*/  LDL.LU R17, [R1+0x164] ;  /* 0x0001640001117983 */ /* 0x000f280000300800 */
[----:B-1----:R-:W4:Y:S04]  /*2b970*/  LDL.LU R18, [R1+0x168] ;  /* 0x0001680001127983 */ /* 0x002f280000300800 */
[----:B------:R-:W4:Y:S01]  /*2b980*/  LDL.LU R19, [R1+0x16c] ;  /* 0x00016c0001137983 */ /* 0x000f220000300800 */
[----:B-----5:R-:W-:Y:S03]  /*2b990*/  HMMA.16816.F32 R8, R4, R10, R20 ;  /* 0x0000000a0408723c */ /* 0x020fe60000001814 */
[----:B------:R-:W3:Y:S04]  /*2b9a0*/  LDL.LU.64 R22, [R1+0x1528] ;  /* 0x0015280001167983 */ /* 0x000ee80000300a00 */
[----:B------:R-:W3:-:S15]  /*2b9b0*/  LDL.LU.64 R20, [R1+0x1520] ;  /* 0x0015200001147983 */ /* 0x000ede0000300a00 */
[----:B------:R-:W-:-:S01]  /*2b9c0*/  NOP ;  /* 0x0000000000007918 */ /* 0x000fc20000000000 */
[----:B------:R0:W-:Y:S04]  /*2b9d0*/  STL.64 [R1+0x1f0], R8 ;  /* 0x0001f00801007387 */ /* 0x0001e80000100a00 */
[----:B------:R3:W-:Y:S04]  /*2b9e0*/  STL.64 [R1+0x1f8], R10 ;  /* 0x0001f80a01007387 */ /* 0x0007e80000100a00 */
[----:B0-----:R-:W3:Y:S02]  /*2b9f0*/  LDL.LU.64 R8, [R1+0x1518] ;  /* 0x0015180001087983 */ /* 0x001ee40000300a00 */
[----:B---3--:R-:W-:Y:S02]  /*2ba00*/  HMMA.16816.F32 R8, R4, R8, R20 ;  /* 0x000000080408723c */ /* 0x008fe40000001814 */
[----:B------:R-:W3:Y:S04]  /*2ba10*/  LDL.LU.64 R22, [R1+0x1510] ;  /* 0x0015100001167983 */ /* 0x000ee80000300a00 */
[----:B------:R-:W3:-:S15]  /*2ba20*/  LDL.LU.64 R20, [R1+0x1508] ;  /* 0x0015080001147983 */ /* 0x000ede0000300a00 */
[----:B------:R-:W-:-:S02]  /*2ba30*/  NOP ;  /* 0x0000000000007918 */ /* 0x000fc40000000000 */
[----:B------:R-:W-:Y:S04]  /*2ba40*/  STL.64 [R1+0x1e0], R8 ;  /* 0x0001e00801007387 */ /* 0x000fe80000100a00 */
        /* <DEDUP_REMOVED lines=8> */
[----:B0-----:R-:W5:Y:S04]  /*2bad0*/  LDL.LU.64 R10, [R1+0x14e8] ;  /* 0x0014e800010a7983 */ /* 0x001f680000300a00 */
[----:B------:R-:W3:Y:S02]  /*2bae0*/  LDL.LU.64 R8, [R1+0x14e0] ;  /* 0x0014e00001087983 */ /* 0x000ee40000300a00 */
[C---:B---3--:R-:W-:Y:S06]  /*2baf0*/  HMMA.16816.F32 R20, R4.reuse, R8, R20 ;  /* 0x000000080414723c */ /* 0x048fec0000001814 */
[----:B-----5:R-:W-:-:S15]  /*2bb00*/  HMMA.16816.F32 R8, R4, R10, R12 ;  /* 0x0000000a0408723c */ /* 0x020fde000000180c */
[----:B------:R-:W-:-:S02]  /*2bb10*/  NOP ;  /* 0x0000000000007918 */ /* 0x000fc40000000000 */
[----:B------:R-:W-:Y:S04]  /*2bb20*/  STL.64 [R1+0x1a0], R20 ;  /* 0x0001a01401007387 */ /* 0x000fe80000100a00 */
[----:B------:R0:W-:Y:S04]  /*2bb30*/  STL.64 [R1+0x1a8], R22 ;  /* 0x0001a81601007387 */ /* 0x0001e80000100a00 */
[----:B0-----:R-:W3:Y:S04]  /*2bb40*/  LDL.LU.64 R22, [R1+0x14d8] ;  /* 0x0014d80001167983 */ /* 0x001ee80000300a00 */
[----:B------:R-:W3:Y:S04]  /*2bb50*/  LDL.LU.64 R20, [R1+0x14d0] ;  /* 0x0014d00001147983 */ /* 0x000ee80000300a00 */
[----:B------:R-:W5:Y:S04]  /*2bb60*/  LDL.LU.64 R14, [R1+0x14c8] ;  /* 0x0014c800010e7983 */ /* 0x000f680000300a00 */
[----:B------:R-:W5:Y:S04]  /*2bb70*/  LDL.LU.64 R12, [R1+0x14c0] ;  /* 0x0014c000010c7983 */ /* 0x000f680000300a00 */
[----:B------:R-:W-:Y:S04]  /*2bb80*/  STL.64 [R1+0x180], R8 ;  /* 0x0001800801007387 */ /* 0x000fe80000100a00 */
[----:B------:R0:W-:Y:S04]  /*2bb90*/  STL.64 [R1+0x188], R10 ;  /* 0x0001880a01007387 */ /* 0x0001e80000100a00 */
[----:B0-----:R-:W3:Y:S04]  /*2bba0*/  LDL.LU.64 R10, [R1+0x14b8] ;  /* 0x0014b800010a7983 */ /* 0x001ee80000300a00 */
[----:B------:R-:W2:Y:S01]  /*2bbb0*/  LDL.LU.64 R8, [R1+0x14b0] ;  /* 0x0014b00001087983 */ /* 0x000ea20000300a00 */
[----:B----4-:R-:W-:Y:S03]  /*2bbc0*/  HMMA.16816.F32 R16, R4, R2, R16 ;  /* 0x000000020410723c */ /* 0x010fe60000001810 */
[----:B------:R-:W4:Y:S04]  /*2bbd0*/  LDL R2, [R1+0x278] ;  /* 0x0002780001027983 */ /* 0x000f280000100800 */
[----:B------:R-:W4:-:S15]  /*2bbe0*/  LDL R3, [R1+0x27c] ;  /* 0x00027c0001037983 */ /* 0x000f1e0000100800 */
[----:B------:R-:W-:-:S01]  /*2bbf0*/  NOP ;  /* 0x0000000000007918 */ /* 0x000fc20000000000 */
[----:B------:R-:W-:Y:S04]  /*2bc00*/  STL.64 [R1+0x160], R16 ;  /* 0x0001601001007387 */ /* 0x000fe80000100a00 */
[----:B------:R2:W-:Y:S02]  /*2bc10*/  STL.64 [R1+0x168], R18 ;  /* 0x0001681201007387 */ /* 0x0005e40000100a00 */
[C---:B--2---:R-:W-:Y:S06]  /*2bc20*/  HMMA.16816.F32 R16, R4.reuse, R8, R24 ;  /* 0x000000080410723c */ /* 0x044fec0000001818 */
[----:B---3--:R-:W-:Y:S01]  /*2bc30*/  HMMA.16816.F32 R8, R4, R10, R20 ;  /* 0x0000000a0408723c */ /* 0x008fe20000001814 */
[----:B------:R-:W2:-:S15]  /*2bc40*/  LDL.LU R24, [R1+0xa0] ;  /* 0x0000a00001187983 */ /* 0x000e9e0000300800 */
[----:B------:R-:W-:-:S01]  /*2bc50*/  NOP ;  /* 0x0000000000007918 */ /* 0x000fc20000000000 */
[----:B------:R-:W-:Y:S04]  /*2bc60*/  STL.64 [R1+0x140], R16 ;  /* 0x0001401001007387 */ /* 0x000fe80000100a00 */
[----:B------:R-:W-:Y:S04]  /*2bc70*/  STL.64 [R1+0x148], R18 ;  /* 0x0001481201007387 */ /* 0x000fe80000100a00 */
        /* <DEDUP_REMOVED lines=13> */
[----:B0-----:R-:W5:Y:S04]  /*2bd50*/  LDL.LU R24, [R1+0x100] ;  /* 0x0001000001187983 */ /* 0x001f680000300800 */
[----:B------:R-:W5:Y:S04]  /*2bd60*/  LDL.LU R25, [R1+0x104] ;  /* 0x0001040001197983 */ /* 0x000f680000300800 */
[----:B------:R-:W5:Y:S04]  /*2bd70*/  LDL.LU R26, [R1+0x108] ;  /* 0x00010800011a7983 */ /* 0x000f680000300800 */
[----:B------:R-:W5:Y:S04]  /*2bd80*/  LDL.LU R27, [R1+0x10c] ;  /* 0x00010c00011b7983 */ /* 0x000f680000300800 */
[----:B------:R-:W2:Y:S04]  /*2bd90*/  LDL.LU R20, [R1+0xe0] ;  /* 0x0000e00001147983 */ /* 0x000ea80000300800 */
[----:B------:R-:W2:Y:S04]  /*2bda0*/  LDL.LU R21, [R1+0xe4] ;  /* 0x0000e40001157983 */ /* 0x000ea80000300800 */
[----:B------:R-:W2:Y:S04]  /*2bdb0*/  LDL.LU R22, [R1+0xe8] ;  /* 0x0000e80001167983 */ /* 0x000ea80000300800 */
[----:B------:R-:W2:Y:S04]  /*2bdc0*/  LDL.LU R23, [R1+0xec] ;  /* 0x0000ec0001177983 */ /* 0x000ea80000300800 */
[----:B------:R-:W3:Y:S04]  /*2bdd0*/  LDL.LU R29, [R1+0x62c] ;  /* 0x00062c00011d7983 */ /* 0x000ee80000300800 */
[----:B------:R-:W4:Y:S04]  /*2bde0*/  LDL.LU R16, [R1+0x628] ;  /* 0x0006280001107983 */ /* 0x000f280000300800 */
[----:B------:R-:W5:Y:S04]  /*2bdf0*/  LDL.LU R18, [R1+0x630] ;  /* 0x0006300001127983 */ /* 0x000f680000300800 */
[----:B------:R-:W4:Y:S04]  /*2be00*/  LDL.LU R17, [R1+0x638] ;  /* 0x0006380001117983 */ /* 0x000f280000300800 */
[----:B------:R-:W5:Y:S04]  /*2be10*/  LDL.LU R19, [R1+0x640] ;  /* 0x0006400001137983 */ /* 0x000f680000300800 */
[----:B-----5:R-:W-:Y:S04]  /*2be20*/  STL.64 [R1+0x1458], R18 ;  /* 0x0014581201007387 */ /* 0x020fe80000100a00 */
[----:B----4-:R0:W-:Y:S04]  /*2be30*/  STL.64 [R1+0x1450], R16 ;  /* 0x0014501001007387 */ /* 0x0101e80000100a00 */
[----:B0-----:R-:W4:Y:S04]  /*2be40*/  LDL.LU R16, [R1+0x50] ;  /* 0x0000500001107983 */ /* 0x001f280000300800 */
[----:B------:R-:W4:Y:S04]  /*2be50*/  LDL.LU R17, [R1+0x54] ;  /* 0x0000540001117983 */ /* 0x000f280000300800 */
[----:B------:R-:W5:Y:S04]  /*2be60*/  LDL.LU R18, [R1+0x58] ;  /* 0x0000580001127983 */ /* 0x000f680000300800 */
[----:B------:R-:W5:Y:S01]  /*2be70*/  LDL.LU R19, [R1+0x5c] ;  /* 0x00005c0001137983 */ /* 0x000f620000300800 */
[C---:B------:R-:W-:Y:S03]  /*2be80*/  HMMA.16816.F32 R24, R4.reuse, R12, R24 ;  /* 0x0000000c0418723c */ /* 0x040fe60000001818 */
[----:B-----5:R-:W-:Y:S04]  /*2be90*/  STL.64 [R1+0x1468], R18 ;  /* 0x0014681201007387 */ /* 0x020fe80000100a00 */
[----:B----4-:R0:W-:Y:S04]  /*2bea0*/  STL.64 [R1+0x1460], R16 ;  /* 0x0014601001007387 */ /* 0x0101e80000100a00 */
[----:B0-----:R-:W4:Y:S04]  /*2beb0*/  LDL.LU R16, [R1+0x80] ;  /* 0x0000800001107983 */ /* 0x001f280000300800 */
[----:B------:R-:W4:Y:S04]  /*2bec0*/  LDL.LU R17, [R1+0x84] ;  /* 0x0000840001117983 */ /* 0x000f280000300800 */
[----:B------:R-:W4:Y:S04]  /*2bed0*/  LDL.LU R18, [R1+0x88] ;  /* 0x0000880001127983 */ /* 0x000f280000300800 */
[----:B------:R-:W4:Y:S04]  /*2bee0*/  LDL.LU R19, [R1+0x8c] ;  /* 0x00008c0001137983 */ /* 0x000f280000300800 */
[----:B------:R-:W5:Y:S04]  /*2bef0*/  LDL R10, [R1+0x268] ;  /* 0x00026800010a7983 */ /* 0x000f680000100800 */
[----:B------:R-:W5:Y:S04]  /*2bf00*/  LDL R11, [R1+0x26c] ;  /* 0x00026c00010b7983 */ /* 0x000f680000100800 */
[----:B------:R-:W3:Y:S04]  /*2bf10*/  LDL R8, [R1+0x258] ;  /* 0x0002580001087983 */ /* 0x000ee80000100800 */
[----:B------:R-:W3:Y:S01]  /*2bf20*/  LDL R9, [R1+0x25c] ;  /* 0x00025c0001097983 */ /* 0x000ee20000100800 */
[----:B------:R-:W-:Y:S01]  /*2bf30*/  IMAD.MOV.U32 R0, RZ, RZ, R27 ;  /* 0x000000ffff007224 */ /* 0x000fe200078e001b */
[C---:B--2---:R-:W-:Y:S02]  /*2bf40*/  HMMA.16816.F32 R12, R4.reuse, R14, R20 ;  /* 0x0000000e040c723c */ /* 0x044fe40000001814 */
[----:B-----5:R-:W-:Y:S04]  /*2bf50*/  STL.64 [R1+0x1440], R10 ;  /* 0x0014400a01007387 */ /* 0x020fe80000100a00 */
[----:B---3--:R0:W-:Y:S04]  /*2bf60*/  STL.64 [R1+0x1438], R8 ;  /* 0x0014380801007387 */ /* 0x0081e80000100a00 */
[----:B0-----:R-:W2:Y:S04]  /*2bf70*/  LDL.LU R8, [R1+0x40] ;  /* 0x0000400001087983 */ /* 0x001ea80000300800 */
[----:B------:R-:W2:Y:S04]  /*2bf80*/  LDL.LU R9, [R1+0x44] ;  /* 0x0000440001097983 */ /* 0x000ea80000300800 */
[----:B------:R-:W2:Y:S04]  /*2bf90*/  LDL.LU R10, [R1+0x48] ;  /* 0x00004800010a7983 */ /* 0x000ea80000300800 */
[----:B------:R-:W2:Y:S04]  /*2bfa0*/  LDL.LU R11, [R1+0x4c] ;  /* 0x00004c00010b7983 */ /* 0x000ea80000300800 */
[----:B------:R-:W-:Y:S04]  /*2bfb0*/  STL.64 [R1+0x100], R24 ;  /* 0x0001001801007387 */ /* 0x000fe80000100a00 */
[----:B------:R0:W-:Y:S04]  /*2bfc0*/  STL [R1+0x108], R26 ;  /* 0x0001081a01007387 */ /* 0x0001e80000100800 */
[----:B0-----:R-:W3:Y:S04]  /*2bfd0*/  LDL.LU.64 R26, [R1+0x14a8] ;  /* 0x0014a800011a7983 */ /* 0x001ee80000300a00 */
[----:B------:R-:W3:Y:S04]  /*2bfe0*/  LDL.LU.64 R24, [R1+0x14a0] ;  /* 0x0014a00001187983 */ /* 0x000ee80000300a00 */
[----:B------:R0:W-:Y:S04]  /*2bff0*/  STL [R1+0x1378], R0 ;  /* 0x0013780001007387 */ /* 0x0001e80000100800 */
[----:B0-----:R-:W5:Y:S04]  /*2c000*/  LDL.LU R0, [R1+0x644] ;  /* 0x0006440001007983 */ /* 0x001f680000300800 */
[----:B------:R-:W4:Y:S04]  /*2c010*/  LDL.LU.64 R22, [R1+0x1498] ;  /* 0x0014980001167983 */ /* 0x000f280000300a00 */
[----:B------:R-:W3:Y:S04]  /*2c020*/  LDL.LU.64 R20, [R1+0x1490] ;  /* 0x0014900001147983 */ /* 0x000ee80000300a00 */
[----:B------:R0:W-:Y:S04]  /*2c030*/  STL.64 [R1+0xe0], R12 ;  /* 0x0000e00c01007387 */ /* 0x0001e80000100a00 */
[----:B------:R1:W-:Y:S04]  /*2c040*/  STL.64 [R1+0xe8], R14 ;  /* 0x0000e80e01007387 */ /* 0x0003e80000100a00 */
[----:B0-----:R-:W5:Y:S04]  /*2c050*/  LDL.LU R12, [R1+0x60] ;  /* 0x00006000010c7983 */ /* 0x001f680000300800 */
[----:B------:R-:W5:Y:S04]  /*2c060*/  LDL.LU R13, [R1+0x64] ;  /* 0x00006400010d7983 */ /* 0x000f680000300800 */
[----:B-1----:R-:W5:Y:S04]  /*2c070*/  LDL.LU R14, [R1+0x68] ;  /* 0x00006800010e7983 */ /* 0x002f680000300800 */
[----:B------:R-:W5:Y:S01]  /*2c080*/  LDL.LU R15, [R1+0x6c] ;  /* 0x00006c00010f7983 */ /* 0x000f620000300800 */
[----:B---3--:R-:W-:-:S15]  /*2c090*/  HMMA.16816.F32 R24, R4, R20, R24 ;  /* 0x000000140418723c */ /* 0x008fde0000001818 */
[----:B------:R-:W-:-:S08]  /*2c0a0*/  NOP ;  /* 0x0000000000007918 */ /* 0x000fd00000000000 */
[----:B------:R-:W-:Y:S04]  /*2c0b0*/  STL.64 [R1+0xc0], R24 ;  /* 0x0000c01801007387 */ /* 0x000fe80000100a00 */
[----:B------:R0:W-:Y:S04]  /*2c0c0*/  STL.64 [R1+0xc8], R26 ;  /* 0x0000c81a01007387 */ /* 0x0001e80000100a00 */
[----:B0-----:R-:W4:Y:S04]  /*2c0d0*/  LDL.LU.64 R26, [R1+0x1488] ;  /* 0x00148800011a7983 */ /* 0x001f280000300a00 */
[----:B------:R-:W4:Y:S04]  /*2c0e0*/  LDL.LU.64 R24, [R1+0x1480] ;  /* 0x0014800001187983 */ /* 0x000f280000300a00 */
[----:B------:R-:W3:Y:S04]  /*2c0f0*/  LDL.LU R20, [R1+0x20] ;  /* 0x0000200001147983 */ /* 0x000ee80000300800 */
[----:B------:R-:W3:Y:S01]  /*2c100*/  LDL.LU R21, [R1+0x24] ;  /* 0x0000240001157983 */ /* 0x000ee20000300800 */
[----:B----4-:R-:W-:-:S15]  /*2c110*/  HMMA.16816.F32 R24, R4, R22, R24 ;  /* 0x000000160418723c */ /* 0x010fde0000001818 */
[----:B------:R-:W-:-:S08]  /*2c120*/  NOP ;  /* 0x0000000000007918 */ /* 0x000fd00000000000 */
[----:B------:R-:W-:Y:S04]  /*2c130*/  STL.64 [R1+0xa0], R24 ;  /* 0x0000a01801007387 */ /* 0x000fe80000100a00 */
[----:B------:R0:W-:Y:S04]  /*2c140*/  STL.64 [R1+0xa8], R26 ;  /* 0x0000a81a01007387 */ /* 0x0001e80000100a00 */
[----:B0-----:R-:W4:Y:S04]  /*2c150*/  LDL.LU.64 R26, [R1+0x1478] ;  /* 0x00147800011a7983 */ /* 0x001f280000300a00 */
[----:B------:R-:W2:Y:S04]  /*2c160*/  LDL.LU.64 R24, [R1+0x1470] ;  /* 0x0014700001187983 */ /* 0x000ea80000300a00 */
[----:B------:R-:W5:Y:S04]  /*2c170*/  LDL.LU R22, [R1+0x634] ;  /* 0x0006340001167983 */ /* 0x000f680000300800 */
[----:B------:R-:W5:Y:S01]  /*2c180*/  LDL.LU R23, [R1+0x63c] ;  /* 0x00063c0001177983 */ /* 0x000f620000300800 */
[----:B--2---:R-:W-:-:S15]  /*2c190*/  HMMA.16816.F32 R16, R4, R24, R16 ;  /* 0x000000180410723c */ /* 0x004fde0000001810 */
[----:B------:R-:W-:-:S08]  /*2c1a0*/  NOP ;  /* 0x0000000000007918 */ /* 0x000fd00000000000 */
[----:B------:R-:W-:Y:S04]  /*2c1b0*/  STL.64 [R1+0x80], R16 ;  /* 0x0000801001007387 */ /* 0x000fe80000100a00 */
[----:B------:R0:W-:Y:S04]  /*2c1c0*/  STL.64 [R1+0x88], R18 ;  /* 0x0000881201007387 */ /* 0x0001e80000100a00 */
[----:B0-----:R-:W4:Y:S04]  /*2c1d0*/  LDL.LU.64 R18, [R1+0x1468] ;  /* 0x0014680001127983 */ /* 0x001f280000300a00 */
[----:B------:R-:W4:Y:S02]  /*2c1e0*/  LDL.LU.64 R16, [R1+0x1460] ;  /* 0x0014600001107983 */ /* 0x000f240000300a00 */
[----:B----4-:R-:W-:Y:S02]  /*2c1f0*/  HMMA.16816.F32 R24, R4, R26, R16 ;  /* 0x0000001a0418723c */ /* 0x010fe40000001810 */
[----:B------:R-:W5:Y:S04]  /*2c200*/  LDL.LU.64 R18, [R1+0x1458] ;  /* 0x0014580001127983 */ /* 0x000f680000300a00 */
[----:B------:R-:W2:-:S15]  /*2c210*/  LDL.LU.64 R16, [R1+0x1450] ;  /* 0x0014500001107983 */ /* 0x000e9e0000300a00 */
[----:B------:R-:W-:-:S02]  /*2c220*/  NOP ;  /* 0x0000000000007918 */ /* 0x000fc40000000000 */
[----:B------:R0:W-:Y:S04]  /*2c230*/  STL.64 [R1+0x50], R24 ;  /* 0x0000501801007387 */ /* 0x0001e80000100a00 */
[----:B------:R1:W-:Y:S04]  /*2c240*/  STL.64 [R1+0x58], R26 ;  /* 0x0000581a01007387 */ /* 0x0003e80000100a00 */
[----:B0-----:R-:W3:Y:S04]  /*2c250*/  LDL.LU R24, [R1+0x70] ;  /* 0x0000700001187983 */ /* 0x001ee80000300800 */
[----:B------:R-:W3:Y:S04]  /*2c260*/  LDL.LU R25, [R1+0x74] ;  /* 0x0000740001197983 */ /* 0x000ee80000300800 */
[----:B-1----:R-:W3:Y:S04]  /*2c270*/  LDL.LU R26, [R1+0x78] ;  /* 0x00007800011a7983 */ /* 0x002ee80000300800 */
[----:B------:R-:W3:Y:S01]  /*2c280*/  LDL.LU R27, [R1+0x7c] ;  /* 0x00007c00011b7983 */ /* 0x000ee20000300800 */
[----:B--2---:R-:W-:-:S03]  /*2c290*/  IMAD R16, R16, 0x100, R29 ;  /* 0x0000010010107824 */ /* 0x004fc600078e021d */
[----:B------:R-:W2:Y:S02]  /*2c2a0*/  LDL.LU R29, [R1+0x1448] ;  /* 0x00144800011d7983 */ /* 0x000ea40000300800 */
[----:B--2---:R-:W-:-:S15]  /*2c2b0*/  HMMA.16816.F32 R8, R4, R28, R8 ;  /* 0x0000001c0408723c */ /* 0x004fde0000001808 */
[----:B------:R-:W-:-:S08]  /*2c2c0*/  NOP ;  /* 0x0000000000007918 */ /* 0x000fd00000000000 */
[----:B------:R-:W-:Y:S04]  /*2c2d0*/  STL.64 [R1+0x40], R8 ;  /* 0x0000400801007387 */ /* 0x000fe80000100a00 */
[----:B------:R0:W-:Y:S04]  /*2c2e0*/  STL.64 [R1+0x48], R10 ;  /* 0x0000480a01007387 */ /* 0x0001e80000100a00 */
[----:B0-----:R-:W2:Y:S04]  /*2c2f0*/  LDL.LU.64 R10, [R1+0x1440] ;  /* 0x00144000010a7983 */ /* 0x001ea80000300a00 */
[----:B------:R-:W4:Y:S01]  /*2c300*/  LDL.LU.64 R8, [R1+0x1438] ;  /* 0x0014380001087983 */ /* 0x000f220000300a00 */
[----:B---3--:R-:W-:Y:S01]  /*2c310*/  HMMA.16816.F32 R4, R4, R20, R24 ;  /* 0x000000140404723c */ /* 0x008fe20000001818 */
[----:B-----5:R-:W-:-:S02]  /*2c320*/  IMAD R18, R18, 0x100, R22 ;  /* 0x0000010012127824 */ /* 0x020fc400078e0216 */
[----:B------:R-:W-:Y:S02]  /*2c330*/  IMAD R17, R17, 0x100, R23 ;  /* 0x0000010011117824 */ /* 0x000fe400078e0217 */
[----:B------:R-:W-:Y:S01]  /*2c340*/  IMAD R19, R19, 0x100, R0 ;  /* 0x0000010013137824 */ /* 0x000fe200078e0200 */
[----:B------:R-:W-:Y:S02]  /*2c350*/  F2FP.F16.E4M3.UNPACK_B R16, R16 ;  /* 0x00000010ff10723e */ /* 0x000fe400020006ff */
[----:B------:R-:W-:Y:S02]  /*2c360*/  F2FP.F16.E4M3.UNPACK_B R18, R18 ;  /* 0x00000012ff12723e */ /* 0x000fe400020006ff */
[----:B------:R-:W-:Y:S02]  /*2c370*/  F2FP.F16.E4M3.UNPACK_B R17, R17 ;  /* 0x00000011ff11723e */ /* 0x000fe400020006ff */
[----:B------:R-:W-:Y:S02]  /*2c380*/  F2FP.F16.E4M3.UNPACK_B R19, R19 ;  /* 0x00000013ff13723e */ /* 0x000fe400020006ff */
[----:B------:R-:W-:-:S02]  /*2c390*/  F2FP.F16.E4M3.UNPACK_B R28, R2 ;  /* 0x00000002ff1c723e */ /* 0x000fc400020006ff */
[----:B------:R-:W-:Y:S02]  /*2c3a0*/  F2FP.F16.E4M3.UNPACK_B R29, R3 ;  /* 0x00000003ff1d723e */ /* 0x000fe400020006ff */
[----:B----4-:R-:W-:Y:S02]  /*2c3b0*/  F2FP.F16.E4M3.UNPACK_B R8, R8 ;  /* 0x00000008ff08723e */ /* 0x010fe400020006ff */
[----:B------:R-:W-:-:S03]  /*2c3c0*/  F2FP.F16.E4M3.UNPACK_B R9, R9 ;  /* 0x00000009ff09723e */ /* 0x000fc600020006ff */
[----:B------:R-:W-:Y:S04]  /*2c3d0*/  STL [R1+0x28], R8 ;  /* 0x0000280801007387 */ /* 0x000fe80000100800 */
[----:B------:R-:W-:Y:S04]  /*2c3e0*/  STL.64 [R1+0x30], R4 ;  /* 0x0000300401007387 */ /* 0x000fe80000100a00 */
[----:B------:R0:W-:Y:S01]  /*2c3f0*/  STL.64 [R1+0x38], R6 ;  /* 0x0000380601007387 */ /* 0x0001e20000100a00 */
[----:B--2---:R-:W-:Y:S01]  /*2c400*/  F2FP.F16.E4M3.UNPACK_B R0, R10 ;  /* 0x0000000aff00723e */ /* 0x004fe200020006ff */
[----:B0-----:R-:W-:Y:S01]  /*2c410*/  HMMA.16816.F32 R4, R16, R8, R12 ;  /* 0x000000081004723c */ /* 0x001fe2000000180c */
[----:B------:R-:W-:-:S03]  /*2c420*/  F2FP.F16.E4M3.UNPACK_B R10, R11 ;  /* 0x0000000bff0a723e */ /* 0x000fc600020006ff */
[----:B------:R0:W-:Y:S04]  /*2c430*/  STL [R1+0x18], R0 ;  /* 0x0000180001007387 */ /* 0x0001e80000100800 */
[----:B------:R-:W-:Y:S01]  /*2c440*/  STL [R1+0x1c], R10 ;  /* 0x00001c0a01007387 */ /* 0x000fe20000100800 */
[----:B0-----:R-:W-:-:S05]  /*2c450*/  IMAD.MOV.U32 R0, RZ, RZ, R9 ;  /* 0x000000ffff007224 */ /* 0x001fca00078e0009 */
[----:B------:R-:W-:Y:S09]  /*2c460*/  STL [R1+0x137c], R0 ;  /* 0x00137c0001007387 */ /* 0x000ff20000100800 */
[----:B------:R-:W-:Y:S04]  /*2c470*/  STL.64 [R1+0x60], R4 ;  /* 0x0000600401007387 */ /* 0x000fe80000100a00 */
[----:B------:R-:W-:Y:S04]  /*2c480*/  STL.64 [R1+0x68], R6 ;  /* 0x0000680601007387 */ /* 0x000fe80000100a00 */
[----:B------:R-:W2:Y:S04]  /*2c490*/  LDL.LU R24, [R1+0x190] ;  /* 0x0001900001187983 */ /* 0x000ea80000300800 */
[----:B------:R-:W2:Y:S04]  /*2c4a0*/  LDL.LU R25, [R1+0x194] ;  /* 0x0001940001197983 */ /* 0x000ea80000300800 */
[----:B------:R-:W-:Y:S04]  /*2c4b0*/  STL [R1+0x10], R28 ;  /* 0x0000101c01007387 */ /* 0x000fe80000100800 */
[----:B------:R-:W3:Y:S04]  /*2c4c0*/  LDL.LU R26, [R1+0x198] ;  /* 0x00019800011a7983 */ /* 0x000ee80000300800 */
[----:B------:R-:W-:Y:S04]  /*2c4d0*/  STL [R1+0x14], R29 ;  /* 0x0000141d01007387 */ /* 0x000fe80000100800 */
[----:B------:R-:W3:Y:S04]  /*2c4e0*/  LDL.LU R27, [R1+0x19c] ;  /* 0x00019c00011b7983 */ /* 0x000ee80000300800 */
[----:B---3--:R-:W-:Y:S04]  /*2c4f0*/  STL.64 [R1+0x13c0], R26 ;  /* 0x0013c01a01007387 */ /* 0x008fe80000100a00 */
[----:B--2---:R0:W-:Y:S04]  /*2c500*/  STL.64 [R1+0x13b8], R24 ;  /* 0x0013b81801007387 */ /* 0x0041e80000100a00 */
[----:B0-----:R-:W2:Y:S04]  /*2c510*/  LDL.LU R24, [R1+0x150] ;  /* 0x0001500001187983 */ /* 0x001ea80000300800 */
[----:B------:R-:W2:Y:S04]  /*2c520*/  LDL.LU R25, [R1+0x154] ;  /* 0x0001540001197983 */ /* 0x000ea80000300800 */
[----:B------:R-:W3:Y:S04]  /*2c530*/  LDL.LU R26, [R1+0x158] ;  /* 0x00015800011a7983 */ /* 0x000ee80000300800 */
[----:B------:R-:W3:Y:S04]  /*2c540*/  LDL.LU R27, [R1+0x15c] ;  /* 0x00015c00011b7983 */ /* 0x000ee80000300800 */
[----:B------:R-:W4:Y:S04]  /*2c550*/  LDL R10, [R1+0x2c8] ;  /* 0x0002c800010a7983 */ /* 0x000f280000100800 */
[----:B------:R-:W4:Y:S04]  /*2c560*/  LDL R11, [R1+0x2cc] ;  /* 0x0002cc00010b7983 */ /* 0x000f280000100800 */
[----:B---3--:R-:W-:Y:S04]  /*2c570*/  STL.64 [R1+0x13d0], R26 ;  /* 0x0013d01a01007387 */ /* 0x008fe80000100a00 */
[----:B--2---:R0:W-:Y:S04]  /*2c580*/  STL.64 [R1+0x13c8], R24 ;  /* 0x0013c81801007387 */ /* 0x0041e80000100a00 */
[----:B0-----:R-:W2:Y:S04]  /*2c590*/  LDL.LU R24, [R1+0x130] ;  /* 0x0001300001187983 */ /* 0x001ea80000300800 */
[----:B------:R-:W2:Y:S04]  /*2c5a0*/  LDL.LU R25, [R1+0x134] ;  /* 0x0001340001197983 */ /* 0x000ea80000300800 */
[----:B------:R-:W3:Y:S04]  /*2c5b0*/  LDL.LU R26, [R1+0x138] ;  /* 0x00013800011a7983 */ /* 0x000ee80000300800 */
[----:B------:R-:W3:Y:S04]  /*2c5c0*/  LDL.LU R27, [R1+0x13c] ;  /* 0x00013c00011b7983 */ /* 0x000ee80000300800 */
[----:B------:R-:W5:Y:S04]  /*2c5d0*/  LDL R8, [R1+0x2f8] ;  /* 0x0002f80001087983 */ /* 0x000f680000100800 */
[----:B------:R-:W5:Y:S04]  /*2c5e0*/  LDL R9, [R1+0x2fc] ;  /* 0x0002fc0001097983 */ /* 0x000f680000100800 */
[----:B----4-:R-:W-:Y:S04]  /*2c5f0*/  STL.64 [R1+0x13f0], R10 ;  /* 0x0013f00a01007387 */ /* 0x010fe80000100a00 */
[----:B-----5:R-:W-:Y:S04]  /*2c600*/  STL.64 [R1+0x13e8], R8 ;  /* 0x0013e80801007387 */ /* 0x020fe80000100a00 */
[----:B---3--:R-:W-:Y:S04]  /*2c610*/  STL.64 [R1+0x13e0], R26 ;  /* 0x0013e01a01007387 */ /* 0x008fe80000100a00 */
[----:B--2---:R0:W-:Y:S04]  /*2c620*/  STL.64 [R1+0x13d8], R24 ;  /* 0x0013d81801007387 */ /* 0x0041e80000100a00 */
[----:B0-----:R-:W2:Y:S04]  /*2c630*/  LDL.LU R24, [R1+0x110] ;  /* 0x0001100001187983 */ /* 0x001ea80000300800 */
[----:B------:R-:W2:Y:S04]  /*2c640*/  LDL.LU R25, [R1+0x114] ;  /* 0x0001140001197983 */ /* 0x000ea80000300800 */
[----:B------:R-:W3:Y:S04]  /*2c650*/  LDL.LU R26, [R1+0x118] ;  /* 0x00011800011a7983 */ /* 0x000ee80000300800 */
[----:B------:R-:W3:Y:S04]  /*2c660*/  LDL.LU R27, [R1+0x11c] ;  /* 0x00011c00011b7983 */ /* 0x000ee80000300800 */
[----:B------:R-:W4:Y:S04]  /*2c670*/  LDL.64 R8, [R1+0x18] ;  /* 0x0000180001087983 */ /* 0x000f280000100a00 */
[----:B------:R-:W5:Y:S04]  /*2c680*/  LDL R10, [R1+0x288] ;  /* 0x00028800010a7983 */ /* 0x000f680000100800 */
[----:B------:R-:W5:Y:S04]  /*2c690*/  LDL R11, [R1+0x28c] ;  /* 0x00028c00010b7983 */ /* 0x000f680000100800 */
[----:B------:R-:W5:Y:S04]  /*2c6a0*/  LDL R22, [R1+0x298] ;  /* 0x0002980001167983 */ /* 0x000f680000100800 */
[----:B------:R-:W5:Y:S04]  /*2c6b0*/  LDL R23, [R1+0x29c] ;  /* 0x00029c0001177983 */ /* 0x000f680000100800 */
[----:B------:R-:W5:Y:S04]  /*2c6c0*/  LDL R2, [R1+0x2a8] ;  /* 0x0002a80001027983 */ /* 0x000f680000100800 */
[----:B------:R-:W5:Y:S04]  /*2c6d0*/  LDL R3, [R1+0x2ac] ;  /* 0x0002ac0001037983 */ /* 0x000f680000100800 */
        /* <DEDUP_REMOVED lines=20> */
[----:B0-----:R-:W4:Y:S04]  /*2c820*/  LDL.LU R24, [R1+0x90] ;  /* 0x0000900001187983 */ /* 0x001f280000300800 */
[----:B------:R-:W4:Y:S04]  /*2c830*/  LDL.LU R25, [R1+0x94] ;  /* 0x0000940001197983 */ /* 0x000f280000300800 */
[----:B------:R-:W4:Y:S04]  /*2c840*/  LDL.LU R26, [R1+0x98] ;  /* 0x00009800011a7983 */ /* 0x000f280000300800 */
[----:B------:R-:W4:Y:S04]  /*2c850*/  LDL.LU R27, [R1+0x9c] ;  /* 0x00009c00011b7983 */ /* 0x000f280000300800 */
[----:B------:R-:W2:Y:S04]  /*2c860*/  LDL R12, [R1+0x2b8] ;  /* 0x0002b800010c7983 */ /* 0x000ea80000100800 */
[----:B------:R-:W3:Y:S04]  /*2c870*/  LDL R13, [R1+0x2bc] ;  /* 0x0002bc00010d7983 */ /* 0x000ee80000100800 */
[----:B------:R-:W3:Y:S04]  /*2c880*/  LDL R14, [R1+0x2d8] ;  /* 0x0002d800010e7983 */ /* 0x000ee80000100800 */
[----:B------:R-:W3:Y:S04]  /*2c890*/  LDL R15, [R1+0x2dc] ;  /* 0x0002dc00010f7983 */ /* 0x000ee80000100800 */
[----:B------:R-:W3:Y:S04]  /*2c8a0*/  LDL.LU R4, [R1+0x170] ;  /* 0x0001700001047983 */ /* 0x000ee80000300800 */
[----:B------:R-:W3:Y:S04]  /*2c8b0*/  LDL.LU R5, [R1+0x174] ;  /* 0x0001740001057983 */ /* 0x000ee80000300800 */
[----:B------:R-:W3:Y:S04]  /*2c8c0*/  LDL.LU R6, [R1+0x178] ;  /* 0x0001780001067983 */ /* 0x000ee80000300800 */
[----:B------:R-:W3:Y:S04]  /*2c8d0*/  LDL.LU R7, [R1+0x17c] ;  /* 0x00017c0001077983 */ /* 0x000ee80000300800 */
[----:B------:R-:W3:Y:S04]  /*2c8e0*/  LDL R20, [R1+0x2e8] ;  /* 0x0002e80001147983 */ /* 0x000ee80000100800 */
[----:B------:R-:W3:Y:S01]  /*2c8f0*/  LDL R21, [R1+0x2ec] ;  /* 0x0002ec0001157983 */ /* 0x000ee20000100800 */
[----:B----4-:R-:W-:-:S15]  /*2c900*/  HMMA.16816.F32 R24, R16, R8, R24 ;  /* 0x000000081018723c */ /* 0x010fde0000001818 */
[----:B------:R-:W-:-:S08]  /*2c910*/  NOP ;  /* 0x0000000000007918 */ /* 0x000fd00000000000 */
[----:B------:R-:W-:Y:S04]  /*2c920*/  STL.64 [R1+0x90], R24 ;  /* 0x0000901801007387 */ /* 0x000fe80000100a00 */
[----:B------:R0:W-:Y:S04]  /*2c930*/  STL.64 [R1+0x98], R26 ;  /* 0x0000981a01007387 */ /* 0x0001e80000100a00 */
[----:B0-----:R-:W4:Y:S04]  /*2c940*/  LDL.LU.64 R26, [R1+0x1430] ;  /* 0x00143000011a7983 */ /* 0x001f280000300a00 */
[----:B------:R-:W4:Y:S01]  /*2c950*/  LDL.LU.64 R24, [R1+0x1428] ;  /* 0x0014280001187983 */ /* 0x000f220000300a00 */
[----:B------:R-:W-:-:S05]  /*2c960*/  IMAD.MOV.U32 R0, RZ, RZ, R9 ;  /* 0x000000ffff007224 */ /* 0x000fca00078e0009 */
[----:B------:R-:W-:Y:S01]  /*2c970*/  STL [R1+0x1380], R0 ;  /* 0x0013800001007387 */ /* 0x000fe20000100800 */
[----:B----4-:R-:W-:-:S15]  /*2c980*/  HMMA.16816.F32 R24, R16, R28, R24 ;  /* 0x0000001c1018723c */ /* 0x010fde0000001818 */
[----:B------:R-:W-:-:S08]  /*2c990*/  NOP ;  /* 0x0000000000007918 */ /* 0x000fd00000000000 */
[----:B------:R-:W-:Y:S04]  /*2c9a0*/  STL.64 [R1+0xb0], R24 ;  /* 0x0000b01801007387 */ /* 0x000fe80000100a00 */
[----:B------:R0:W-:Y:S04]  /*2c9b0*/  STL.64 [R1+0xb8], R26 ;  /* 0x0000b81a01007387 */ /* 0x0001e80000100a00 */
[----:B0-----:R-:W4:Y:S04]  /*2c9c0*/  LDL.LU.64 R26, [R1+0x1420] ;  /* 0x00142000011a7983 */ /* 0x001f280000300a00 */
[----:B------:R-:W4:Y:S01]  /*2c9d0*/  LDL.LU.64 R24, [R1+0x1418] ;  /* 0x0014180001187983 */ /* 0x000f220000300a00 */
[----:B-----5:R-:W-:-:S02]  /*2c9e0*/  F2FP.F16.E4M3.UNPACK_B R10, R10 ;  /* 0x0000000aff0a723e */ /* 0x020fc400020006ff */
[----:B------:R-:W-:-:S03]  /*2c9f0*/  F2FP.F16.E4M3.UNPACK_B R11, R11 ;  /* 0x0000000bff0b723e */ /* 0x000fc600020006ff */
[----:B------:R-:W-:Y:S04]  /*2ca00*/  STL [R1+0x8], R10 ;  /* 0x0000080a01007387 */ /* 0x000fe80000100800 */
[----:B----4-:R-:W-:-:S15]  /*2ca10*/  HMMA.16816.F32 R24, R16, R10, R24 ;  /* 0x0000000a1018723c */ /* 0x010fde0000001818 */
[----:B------:R-:W-:-:S08]  /*2ca20*/  NOP ;  /* 0x0000000000007918 */ /* 0x000fd00000000000 */
[----:B------:R-:W-:Y:S04]  /*2ca30*/  STL.64 [R1+0xd0], R24 ;  /* 0x0000d01801007387 */ /* 0x000fe80000100a00 */
[----:B------:R0:W-:Y:S04]  /*2ca40*/  STL.64 [R1+0xd8], R26 ;  /* 0x0000d81a01007387 */ /* 0x0001e80000100a00 */
[----:B0-----:R-:W4:Y:S04]  /*2ca50*/  LDL.LU.64 R26, [R1+0x1410] ;  /* 0x00141000011a7983 */ /* 0x001f280000300a00 */
[----:B------:R-:W4:Y:S01]  /*2ca60*/  LDL.LU.64 R24, [R1+0x1408] ;  /* 0x0014080001187983 */ /* 0x000f220000300a00 */
[----:B------:R-:W-:-:S02]  /*2ca70*/  F2FP.F16.E4M3.UNPACK_B R8, R22 ;  /* 0x00000016ff08723e */ /* 0x000fc400020006ff */
[----:B------:R-:W-:Y:S01]  /*2ca80*/  F2FP.F16.E4M3.UNPACK_B R9, R23 ;  /* 0x00000017ff09723e */ /* 0x000fe200020006ff */
[----:B------:R-:W-:Y:S02]  /*2ca90*/  IMAD.MOV.U32 R0, RZ, RZ, R11 ;  /* 0x000000ffff007224 */ /* 0x000fe400078e000b */
[----:B------:R-:W-:Y:S04]  /*2caa0*/  STL [R1], R8 ;  /* 0x0000000801007387 */ /* 0x000fe80000100800 */
[----:B------:R-:W-:Y:S04]  /*2cab0*/  STL [R1+0x1384], R0 ;  /* 0x0013840001007387 */ /* 0x000fe80000100800 */
[----:B------:R4:W-:Y:S02]  /*2cac0*/  STL [R1+0x4], R9 ;  /* 0x0000040901007387 */ /* 0x0009e40000100800 */
[----:B----4-:R-:W-:Y:S02]  /*2cad0*/  HMMA.16816.F32 R8, R16, R8, R24 ;  /* 0x000000081008723c */ /* 0x010fe40000001818 */
[----:B------:R-:W4:Y:S04]  /*2cae0*/  LDL.LU.64 R26, [R1+0x1400] ;  /* 0x00140000011a7983 */ /* 0x000f280000300a00 */
[----:B------:R-:W4:Y:S01]  /*2caf0*/  LDL.LU.64 R24, [R1+0x13f8] ;  /* 0x0013f80001187983 */ /* 0x000f220000300a00 */
[----:B------:R-:W-:-:S02]  /*2cb00*/  F2FP.F16.E4M3.UNPACK_B R2, R2 ;  /* 0x00000002ff02723e */ /* 0x000fc400020006ff */
[----:B------:R-:W-:-:S14]  /*2cb10*/  F2FP.F16.E4M3.UNPACK_B R3, R3 ;  /* 0x00000003ff03723e */ /* 0x000fdc00020006ff */
[----:B------:R-:W-:Y:S04]  /*2cb20*/  STL.64 [R1+0xf0], R8 ;  /* 0x0000f00801007387 */ /* 0x000fe80000100a00 */
[----:B------:R0:W-:Y:S04]  /*2cb30*/  STL.64 [R1+0xf8], R10 ;  /* 0x0000f80a01007387 */ /* 0x0001e80000100a00 */
[----:B0-----:R-:W5:Y:S04]  /*2cb40*/  LDL.LU.64 R10, [R1+0x13f0] ;  /* 0x0013f000010a7983 */ /* 0x001f680000300a00 */
[----:B------:R-:W2:Y:S01]  /*2cb50*/  LDL.LU.64 R8, [R1+0x13e8] ;  /* 0x0013e80001087983 */ /* 0x000ea20000300a00 */
[----:B----4-:R-:W-:-:S15]  /*2cb60*/  HMMA.16816.F32 R24, R16, R2, R24 ;  /* 0x000000021018723c */ /* 0x010fde0000001818 */
[----:B------:R-:W-:-:S08]  /*2cb70*/  NOP ;  /* 0x0000000000007918 */ /* 0x000fd00000000000 */
[----:B------:R-:W-:Y:S04]  /*2cb80*/  STL.64 [R1+0x110], R24 ;  /* 0x0001101801007387 */ /* 0x000fe80000100a00 */
[----:B------:R0:W-:Y:S04]  /*2cb90*/  STL.64 [R1+0x118], R26 ;  /* 0x0001181a01007387 */ /* 0x0001e80000100a00 */
[----:B0-----:R-:W4:Y:S04]  /*2cba0*/  LDL.LU.64 R26, [R1+0x13e0] ;  /* 0x0013e000011a7983 */ /* 0x001f280000300a00 */
[----:B------:R-:W4:Y:S01]  /*2cbb0*/  LDL.LU.64 R24, [R1+0x13d8] ;  /* 0x0013d80001187983 */ /* 0x000f220000300a00 */
[----:B--2---:R-:W-:-:S02]  /*2cbc0*/  F2FP.F16.E4M3.UNPACK_B R8, R8 ;  /* 0x00000008ff08723e */ /* 0x004fc400020006ff */
[----:B------:R-:W-:Y:S01]  /*2cbd0*/  F2FP.F16.E4M3.UNPACK_B R9, R9 ;  /* 0x00000009ff09723e */ /* 0x000fe200020006ff */
[----:B------:R-:W-:Y:S06]  /*2cbe0*/  STL.64 [R1+0x1370], R2 ;  /* 0x0013700201007387 */ /* 0x000fec0000100a00 */
[----:B----4-:R-:W-:-:S15]  /*2cbf0*/  HMMA.16816.F32 R24, R16, R8, R24 ;  /* 0x000000081018723c */ /* 0x010fde0000001818 */
[----:B------:R-:W-:-:S08]  /*2cc00*/  NOP ;  /* 0x0000000000007918 */ /* 0x000fd00000000000 */
[----:B------:R-:W-:Y:S04]  /*2cc10*/  STL.64 [R1+0x130], R24 ;  /* 0x0001301801007387 */ /* 0x000fe80000100a00 */
[----:B------:R0:W-:Y:S04]  /*2cc20*/  STL.64 [R1+0x138], R26 ;  /* 0x0001381a01007387 */ /* 0x0001e80000100a00 */
[----:B0-----:R-:W2:Y:S04]  /*2cc30*/  LDL.LU.64 R26, [R1+0x13d0] ;  /* 0x0013d000011a7983 */ /* 0x001ea80000300a00 */
[----:B------:R-:W2:Y:S01]  /*2cc40*/  LDL.LU.64 R24, [R1+0x13c8] ;  /* 0x0013c80001187983 */ /* 0x000ea20000300a00 */
[----:B-----5:R-:W-:-:S02]  /*2cc50*/  F2FP.F16.E4M3.UNPACK_B R10, R10 ;  /* 0x0000000aff0a723e */ /* 0x020fc400020006ff */
[----:B------:R-:W-:Y:S02]  /*2cc60*/  F2FP.F16.E4M3.UNPACK_B R11, R11 ;  /* 0x0000000bff0b723e */ /* 0x000fe400020006ff */
[----:B------:R-:W-:Y:S02]  /*2cc70*/  F2FP.F16.E4M3.UNPACK_B R12, R12 ;  /* 0x0000000cff0c723e */ /* 0x000fe400020006ff */
[----:B---3--:R-:W-:-:S03]  /*2cc80*/  F2FP.F16.E4M3.UNPACK_B R13, R13 ;  /* 0x0000000dff0d723e */ /* 0x008fc600020006ff */
[----:B--2---:R-:W-:-:S15]  /*2cc90*/  HMMA.16816.F32 R24, R16, R10, R24 ;  /* 0x0000000a1018723c */ /* 0x004fde0000001818 */
[----:B------:R-:W-:-:S08]  /*2cca0*/  NOP ;  /* 0x0000000000007918 */ /* 0x000fd00000000000 */
[----:B------:R-:W-:Y:S04]  /*2ccb0*/  STL.64 [R1+0x150], R24 ;  /* 0x0001501801007387 */ /* 0x000fe80000100a00 */
[----:B------:R0:W-:Y:S04]  /*2ccc0*/  STL.64 [R1+0x158], R26 ;  /* 0x0001581a01007387 */ /* 0x0001e80000100a00 */
[----:B0-----:R-:W2:Y:S04]  /*2ccd0*/  LDL.LU.64 R26, [R1+0x13c0] ;  /* 0x0013c000011a7983 */ /* 0x001ea80000300a00 */
[----:B------:R-:W2:Y:S01]  /*2cce0*/  LDL.LU.64 R24, [R1+0x13b8] ;  /* 0x0013b80001187983 */ /* 0x000ea20000300a00 */
[----:B------:R-:W-:Y:S01]  /*2ccf0*/  HMMA.16816.F32 R4, R16, R12, R4 ;  /* 0x0000000c1004723c */ /* 0x000fe20000001804 */
[----:B------:R-:W-:-:S02]  /*2cd00*/  F2FP.F16.E4M3.UNPACK_B R14, R14 ;  /* 0x0000000eff0e723e */ /* 0x000fc400020006ff */
[----:B------:R-:W-:Y:S01]  /*2cd10*/  F2FP.F16.E4M3.UNPACK_B R15, R15 ;  /* 0x0000000fff0f723e */ /* 0x000fe200020006ff */
[----:B------:R-:W-:Y:S04]  /*2cd20*/  STL.64 [R1+0x12f8], R10 ;  /* 0x0012f80a01007387 */ /* 0x000fe80000100a00 */
[----:B------:R-:W-:-:S15]  /*2cd30*/  STL.64 [R1+0x12f0], R8 ;  /* 0x0012f00801007387 */ /* 0x000fde0000100a00 */
[----:B------:R-:W-:Y:S04]  /*2cd40*/  STL.64 [R1+0x170], R4 ;  /* 0x0001700401007387 */ /* 0x000fe80000100a00 */
[----:B------:R2:W-:Y:S04]  /*2cd50*/  STL.64 [R1+0x178], R6 ;  /* 0x0001780601007387 */ /* 0x0005e80000100a00 */
[----:B------:R-:W3:Y:S04]  /*2cd60*/  LDL R22, [R1+0x308] ;  /* 0x0003080001167983 */ /* 0x000ee80000100800 */
[----:B------:R-:W4:Y:S01]  /*2cd70*/  LDL R23, [R1+0x30c] ;  /* 0x00030c0001177983 */ /* 0x000f220000100800 */
[----:B--2---:R-:W-:-:S15]  /*2cd80*/  HMMA.16816.F32 R4, R16, R14, R24 ;  /* 0x0000000e1004723c */ /* 0x004fde0000001818 */
[----:B------:R-:W-:-:S08]  /*2cd90*/  NOP ;  /* 0x0000000000007918 */ /* 0x000fd00000000000 */
[----:B------:R0:W-:Y:S04]  /*2cda0*/  STL.64 [R1+0x190], R4 ;  /* 0x0001900401007387 */ /* 0x0001e80000100a00 */
[----:B------:R1:W-:Y:S04]  /*2cdb0*/  STL.64 [R1+0x198], R6 ;  /* 0x0001980601007387 */ /* 0x0003e80000100a00 */
[----:B0-----:R-:W2:Y:S04]  /*2cdc0*/  LDL.LU R4, [R1+0xf48] ;  /* 0x000f480001047983 */ /* 0x001ea80000300800 */
[----:B-1----:R-:W5:Y:S04]  /*2cdd0*/  LDL.LU R6, [R1+0xf50] ;  /* 0x000f500001067983 */ /* 0x002f680000300800 */
[----:B-----5:R0:W-:Y:S04]  /*2cde0*/  STL [R1+0x13a0], R6 ;  /* 0x0013a00601007387 */ /* 0x0201e80000100800 */
[----:B0-----:R-:W5:Y:S04]  /*2cdf0*/  LDL.LU R6, [R1+0xf4c] ;  /* 0x000f4c0001067983 */ /* 0x001f680000300800 */
[----:B------:R-:W3:Y:S04]  /*2ce00*/  LDL.LU R5, [R1+0xf58] ;  /* 0x000f580001057983 */ /* 0x000ee80000300800 */
[----:B---3--:R0:W-:Y:S04]  /*2ce10*/  STL [R1+0x139c], R5 ;  /* 0x00139c0501007387 */ /* 0x0081e80000100800 */
[----:B0-----:R-:W2:Y:S04]  /*2ce20*/  LDL.LU R5, [R1+0xf54] ;  /* 0x000f540001057983 */ /* 0x001ea80000300800 */
[----:B------:R-:W3:Y:S04]  /*2ce30*/  LDL R24, [R1+0x318] ;  /* 0x0003180001187983 */ /* 0x000ee80000100800 */
[----:B---3--:R0:W-:Y:S04]  /*2ce40*/  STL [R1+0x1398], R24 ;  /* 0x0013981801007387 */ /* 0x0081e80000100800 */
[----:B0-----:R-:W3:Y:S04]  /*2ce50*/  LDL.LU R24, [R1+0xf5c] ;  /* 0x000f5c0001187983 */ /* 0x001ee80000300800 */
[----:B------:R-:W3:Y:S04]  /*2ce60*/  LDL R25, [R1+0x31c] ;  /* 0x00031c0001197983 */ /* 0x000ee80000100800 */
[----:B------:R-:W3:Y:S04]  /*2ce70*/  LDL.LU R0, [R1+0xf64] ;  /* 0x000f640001007983 */ /* 0x000ee80000300800 */
[----:B------:R-:W5:Y:S01]  /*2ce80*/  LDL.LU R7, [R1+0xf60] ;  /* 0x000f600001077983 */ /* 0x000f620000300800 */
[----:B------:R-:W-:-:S02]  /*2ce90*/  F2FP.F16.E4M3.UNPACK_B R20, R20 ;  /* 0x00000014ff14723e */ /* 0x000fc400020006ff */
[----:B------:R-:W-:Y:S01]  /*2cea0*/  F2FP.F16.E4M3.UNPACK_B R21, R21 ;  /* 0x00000015ff15723e */ /* 0x000fe200020006ff */
[----:B-----5:R-:W-:Y:S04]  /*2ceb0*/  STL.64 [R1+0x13b0], R6 ;  /* 0x0013b00601007387 */ /* 0x020fe80000100a00 */
[----:B--2---:R0:W-:Y:S04]  /*2cec0*/  STL.64 [R1+0x13a8], R4 ;  /* 0x0013a80401007387 */ /* 0x0041e80000100a00 */
[----:B0-----:R-:W2:Y:S04]  /*2ced0*/  LDL.LU R4, [R1+0x1b0] ;  /* 0x0001b00001047983 */ /* 0x001ea80000300800 */
[----:B------:R-:W2:Y:S04]  /*2cee0*/  LDL.LU R5, [R1+0x1b4] ;  /* 0x0001b40001057983 */ /* 0x000ea80000300800 */
[----:B------:R-:W2:Y:S04]  /*2cef0*/  LDL.LU R6, [R1+0x1b8] ;  /* 0x0001b80001067983 */ /* 0x000ea80000300800 */
[----:B------:R-:W2:Y:S04]  /*2cf00*/  LDL.LU R7, [R1+0x1bc] ;  /* 0x0001bc0001077983 */ /* 0x000ea80000300800 */
[----:B------:R-:W5:Y:S04]  /*2cf10*/  LDL R26, [R1+0x328] ;  /* 0x00032800011a7983 */ /* 0x000f680000100800 */
[----:B------:R-:W5:Y:S04]  /*2cf20*/  LDL R27, [R1+0x32c] ;  /* 0x00032c00011b7983 */ /* 0x000f680000100800 */
[----:B------:R-:W5:Y:S04]  /*2cf30*/  LDL R28, [R1+0x338] ;  /* 0x00033800011c7983 */ /* 0x000f680000100800 */
[----:B------:R-:W5:Y:S04]  /*2cf40*/  LDL R29, [R1+0x33c] ;  /* 0x00033c00011d7983 */ /* 0x000f680000100800 */
[----:B------:R-:W5:Y:S04]  /*2cf50*/  LDL R2, [R1+0x348] ;  /* 0x0003480001027983 */ /* 0x000f680000100800 */
[----:B------:R-:W5:Y:S04]  /*2cf60*/  LDL R3, [R1+0x34c] ;  /* 0x00034c0001037983 */ /* 0x000f680000100800 */
[----:B------:R-:W4:Y:S04]  /*2cf70*/  LDL.LU R8, [R1+0x220] ;  /* 0x0002200001087983 */ /* 0x000f280000300800 */
[----:B------:R-:W4:Y:S04]  /*2cf80*/  LDL.LU R9, [R1+0x224] ;  /* 0x0002240001097983 */ /* 0x000f280000300800 */
[----:B------:R-:W3:Y:S04]  /*2cf90*/  LDL.LU R10, [R1+0x228] ;  /* 0x00022800010a7983 */ /* 0x000ee80000300800 */
[----:B------:R-:W3:Y:S01]  /*2cfa0*/  LDL.LU R11, [R1+0x22c] ;  /* 0x00022c00010b7983 */ /* 0x000ee20000300800 */
[----:B--2---:R-:W-:Y:S03]  /*2cfb0*/  HMMA.16816.F32 R4, R16, R20, R4 ;  /* 0x000000141004723c */ /* 0x004fe60000001804 */
[----:B---3--:R-:W-:Y:S04]  /*2cfc0*/  STL.64 [R1+0x1390], R10 ;  /* 0x0013900a01007387 */ /* 0x008fe80000100a00 */
[----:B----4-:R0:W-:Y:S04]  /*2cfd0*/  STL.64 [R1+0x1388], R8 ;  /* 0x0013880801007387 */ /* 0x0101e80000100a00 */
[----:B0-----:R-:W2:Y:S04]  /*2cfe0*/  LDL.LU R8, [R1+0x1d0] ;  /* 0x0001d00001087983 */ /* 0x001ea80000300800 */
[----:B------:R-:W2:Y:S04]  /*2cff0*/  LDL.LU R9, [R1+0x1d4] ;  /* 0x0001d40001097983 */ /* 0x000ea80000300800 */
[----:B------:R-:W2:Y:S04]  /*2d000*/  LDL.LU R10, [R1+0x1d8] ;  /* 0x0001d800010a7983 */ /* 0x000ea80000300800 */
[----:B------:R-:W2:Y:S04]  /*2d010*/  LDL.LU R11, [R1+0x1dc] ;  /* 0x0001dc00010b7983 */ /* 0x000ea80000300800 */
[----:B------:R-:W-:Y:S04]  /*2d020*/  STL.64 [R1+0x12d8], R14 ;  /* 0x0012d80e01007387 */ /* 0x000fe80000100a00 */
[----:B------:R0:W-:Y:S04]  /*2d030*/  STL.64 [R1+0x12d0], R12 ;  /* 0x0012d00c01007387 */ /* 0x0001e80000100a00 */
[----:B0-----:R-:W3:Y:S04]  /*2d040*/  LDL.LU R12, [R1+0x230] ;  /* 0x00023000010c7983 */ /* 0x001ee80000300800 */
[----:B------:R-:W3:Y:S04]  /*2d050*/  LDL.LU R13, [R1+0x234] ;  /* 0x00023400010d7983 */ /* 0x000ee80000300800 */
[----:B------:R-:W3:Y:S04]  /*2d060*/  LDL.LU R14, [R1+0x238] ;  /* 0x00023800010e7983 */ /* 0x000ee80000300800 */
[----:B------:R-:W3:Y:S04]  /*2d070*/  LDL.LU R15, [R1+0x23c] ;  /* 0x00023c00010f7983 */ /* 0x000ee80000300800 */
[----:B------:R-:W-:Y:S04]  /*2d080*/  STL.64 [R1+0x1b0], R4 ;  /* 0x0001b00401007387 */ /* 0x000fe80000100a00 */
[----:B------:R0:W-:Y:S04]  /*2d090*/  STL.64 [R1+0x1b8], R6 ;  /* 0x0001b80601007387 */ /* 0x0001e80000100a00 */
[----:B0-----:R-:W4:Y:S04]  /*2d0a0*/  LDL.LU.64 R6, [R1+0x13b0] ;  /* 0x0013b00001067983 */ /* 0x001f280000300a00 */
[----:B------:R-:W4:Y:S02]  /*2d0b0*/  LDL.LU.64 R4, [R1+0x13a8] ;  /* 0x0013a80001047983 */ /* 0x000f240000300a00 */
[----:B----4-:R-:W-:-:S02]  /*2d0c0*/  IMAD R4, R4, 0x100, R6 ;  /* 0x0000010004047824 */ /* 0x010fc400078e0206 */
[----:B------:R-:W4:Y:S01]  /*2d0d0*/  LDL.LU R6, [R1+0x13a0] ;  /* 0x0013a00001067983 */ /* 0x000f220000300800 */
[----:B------:R-:W-:Y:S02]  /*2d0e0*/  F2FP.F16.E4M3.UNPACK_B R22, R22 ;  /* 0x00000016ff16723e */ /* 0x000fe400020006ff */
[----:B------:R-:W-:-:S07]  /*2d0f0*/  F2FP.F16.E4M3.UNPACK_B R23, R23 ;  /* 0x00000017ff17723e */ /* 0x000fce00020006ff */
[----:B--2---:R-:W-:Y:S01]  /*2d100*/  HMMA.16816.F32 R8, R16, R22, R8 ;  /* 0x000000161008723c */ /* 0x004fe20000001808 */
[----:B----4-:R-:W-:Y:S02]  /*2d110*/  IMAD R6, R6, 0x100, R5 ;  /* 0x0000010006067824 */ /* 0x010fe400078e0205 */
[----:B------:R-:W2:Y:S02]  /*2d120*/  LDL.LU R5, [R1+0x139c] ;  /* 0x00139c0001057983 */ /* 0x000ea40000300800 */
[----:B--2---:R-:W-:Y:S02]  /*2d130*/  IMAD R5, R5, 0x100, R24 ;  /* 0x0000010005057824 */ /* 0x004fe400078e0218 */
[----:B------:R-:W2:-:S15]  /*2d140*/  LDL.LU R24, [R1+0x1398] ;  /* 0x0013980001187983 */ /* 0x000e9e0000300800 */
[----:B------:R-:W-:-:S01]  /*2d150*/  NOP ;  /* 0x0000000000007918 */ /* 0x000fc20000000000 */
[----:B------:R-:W-:Y:S04]  /*2d160*/  STL.64 [R1+0x1d0], R8 ;  /* 0x0001d00801007387 */ /* 0x000fe80000100a00 */
[----:B------:R0:W-:Y:S04]  /*2d170*/  STL.64 [R1+0x1d8], R10 ;  /* 0x0001d80a01007387 */ /* 0x0001e80000100a00 */
[----:B0-----:R-:W4:Y:S04]  /*2d180*/  LDL.LU.64 R10, [R1+0x1390] ;  /* 0x00139000010a7983 */ /* 0x001f280000300a00 */
[----:B------:R-:W4:Y:S04]  /*2d190*/  LDL.LU.64 R8, [R1+0x1388] ;  /* 0x0013880001087983 */ /* 0x000f280000300a00 */
[----:B------:R-:W-:Y:S04]  /*2d1a0*/  STL.64 [R1+0x12b8], R22 ;  /* 0x0012b81601007387 */ /* 0x000fe80000100a00 */
[----:B------:R0:W-:Y:S04]  /*2d1b0*/  STL.64 [R1+0x12b0], R20 ;  /* 0x0012b01401007387 */ /* 0x0001e80000100a00 */
[----:B0-----:R-:W4:Y:S04]  /*2d1c0*/  LDL.LU R20, [R1+0x200] ;  /* 0x0002000001147983 */ /* 0x001f280000300800 */
[----:B------:R-:W4:Y:S04]  /*2d1d0*/  LDL.LU R21, [R1+0x204] ;  /* 0x0002040001157983 */ /* 0x000f280000300800 */
[----:B------:R-:W4:Y:S04]  /*2d1e0*/  LDL.LU R22, [R1+0x208] ;  /* 0x0002080001167983 */ /* 0x000f280000300800 */
[----:B------:R-:W4:Y:S01]  /*2d1f0*/  LDL.LU R23, [R1+0x20c] ;  /* 0x00020c0001177983 */ /* 0x000f220000300800 */
[----:B------:R-:W-:-:S02]  /*2d200*/  F2FP.F16.E4M3.UNPACK_B R25, R25 ;  /* 0x00000019ff19723e */ /* 0x000fc400020006ff */
[----:B-----5:R-:W-:Y:S02]  /*2d210*/  F2FP.F16.E4M3.UNPACK_B R26, R26 ;  /* 0x0000001aff1a723e */ /* 0x020fe400020006ff */
[----:B------:R-:W-:-:S07]  /*2d220*/  F2FP.F16.E4M3.UNPACK_B R27, R27 ;  /* 0x0000001bff1b723e */ /* 0x000fce00020006ff */
[----:B---3--:R-:W-:Y:S01]  /*2d230*/  HMMA.16816.F32 R12, R16, R26, R12 ;  /* 0x0000001a100c723c */ /* 0x008fe2000000180c */
[----:B------:R-:W-:Y:S02]  /*2d240*/  IMAD R7, R7, 0x100, R0 ;  /* 0x0000010007077824 */ /* 0x000fe400078e0200 */
[----:B------:R-:W3:Y:S01]  /*2d250*/  LDL.LU R0, [R1+0x1384] ;  /* 0x0013840001007983 */ /* 0x000ee20000300800 */
[----:B------:R-:W-:Y:S02]  /*2d260*/  F2FP.F16.E4M3.UNPACK_B R6, R6 ;  /* 0x00000006ff06723e */ /* 0x000fe400020006ff */
[----:B------:R-:W-:Y:S02]  /*2d270*/  F2FP.F16.E4M3.UNPACK_B R28, R28 ;  /* 0x0000001cff1c723e */ /* 0x000fe400020006ff */
[----:B------:R-:W-:Y:S02]  /*2d280*/  F2FP.F16.E4M3.UNPACK_B R29, R29 ;  /* 0x0000001dff1d723e */ /* 0x000fe400020006ff */
[----:B------:R-:W-:-:S02]  /*2d290*/  F2FP.F16.E4M3.UNPACK_B R7, R7 ;  /* 0x00000007ff07723e */ /* 0x000fc400020006ff */
[----:B------:R-:W-:Y:S02]  /*2d2a0*/  F2FP.F16.E4M3.UNPACK_B R4, R4 ;  /* 0x00000004ff04723e */ /* 0x000fe400020006ff */
[----:B------:R-:W-:Y:S02]  /*2d2b0*/  F2FP.F16.E4M3.UNPACK_B R5, R5 ;  /* 0x00000005ff05723e */ /* 0x000fe400020006ff */
[----:B--2---:R-:W-:-:S07]  /*2d2c0*/  F2FP.F16.E4M3.UNPACK_B R24, R24 ;  /* 0x00000018ff18723e */ /* 0x004fce00020006ff */
[----:B----4-:R-:W-:-:S15]  /*2d2d0*/  HMMA.16816.F32 R20, R16, R24, R20 ;  /* 0x000000181014723c */ /* 0x010fde0000001814 */
[----:B------:R-:W-:-:S08]  /*2d2e0*/  NOP ;  /* 0x0000000000007918 */ /* 0x000fd00000000000 */
[----:B------:R0:W-:Y:S04]  /*2d2f0*/  STL.64 [R1+0x200], R20 ;  /* 0x0002001401007387 */ /* 0x0001e80000100a00 */
[----:B------:R-:W-:Y:S04]  /*2d300*/  STL.64 [R1+0x208], R22 ;  /* 0x0002081601007387 */ /* 0x000fe80000100a00 */
[----:B------:R-:W-:Y:S04]  /*2d310*/  STL [R1+0x12ac], R26 ;  /* 0x0012ac1a01007387 */ /* 0x000fe80000100800 */
[----:B------:R-:W-:Y:S04]  /*2d320*/  STL [R1+0x12a8], R27 ;  /* 0x0012a81b01007387 */ /* 0x000fe80000100800 */
[----:B------:R-:W-:Y:S04]  /*2d330*/  STL.64 [R1+0x230], R12 ;  /* 0x0002300c01007387 */ /* 0x000fe80000100a00 */
[----:B------:R-:W-:Y:S04]  /*2d340*/  STL.64 [R1+0x238], R14 ;  /* 0x0002380e01007387 */ /* 0x000fe80000100a00 */
[----:B------:R-:W-:Y:S04]  /*2d350*/  STL.64 [R1+0x1368], R6 ;  /* 0x0013680601007387 */ /* 0x000fe80000100a00 */
[----:B------:R1:W-:Y:S04]  /*2d360*/  STL.64 [R1+0x1360], R4 ;  /* 0x0013600401007387 */ /* 0x0003e80000100a00 */
[----:B0-----:R-:W2:Y:S01]  /*2d370*/  LDL.LU R20, [R1+0xe0] ;  /* 0x0000e00001147983 */ /* 0x001ea20000300800 */
[----:B-1----:R-:W-:-:S15]  /*2d380*/  HMMA.16816.F32 R4, R16, R28, R8 ;  /* 0x0000001c1004723c */ /* 0x002fde0000001808 */
[----:B------:R-:W-:-:S08]  /*2d390*/  NOP ;  /* 0x0000000000007918 */ /* 0x000fd00000000000 */
[----:B------:R-:W-:Y:S04]  /*2d3a0*/  STL.64 [R1+0x220], R4 ;  /* 0x0002200401007387 */ /* 0x000fe80000100a00 */
[----:B------:R-:W-:Y:S04]  /*2d3b0*/  STL.64 [R1+0x228], R6 ;  /* 0x0002280601007387 */ /* 0x000fe80000100a00 */
[----:B------:R-:W2:Y:S04]  /*2d3c0*/  LDL.LU R21, [R1+0xe4] ;  /* 0x0000e40001157983 */ /* 0x000ea80000300800 */
[----:B------:R-:W4:Y:S04]  /*2d3d0*/  LDL.LU R22, [R1+0xe8] ;  /* 0x0000e80001167983 */ /* 0x000f280000300800 */
[----:B------:R-:W4:Y:S04]  /*2d3e0*/  LDL.LU R23, [R1+0xec] ;  /* 0x0000ec0001177983 */ /* 0x000f280000300800 */
[----:B------:R-:W5:Y:S04]  /*2d3f0*/  LDL.LU R12, [R1+0x120] ;  /* 0x00012000010c7983 */ /* 0x000f680000300800 */
[----:B------:R-:W5:Y:S04]  /*2d400*/  LDL.LU R13, [R1+0x124] ;  /* 0x00012400010d7983 */ /* 0x000f680000300800 */
[----:B------:R-:W3:Y:S04]  /*2d410*/  LDL.LU R14, [R1+0x128] ;  /* 0x00012800010e7983 */ /* 0x000ee80000300800 */
[----:B------:R-:W3:Y:S04]  /*2d420*/  LDL.LU R15, [R1+0x12c] ;  /* 0x00012c00010f7983 */ /* 0x000ee80000300800 */
[----:B---3--:R-:W-:Y:S04]  /*2d430*/  STL.64 [R1+0x12e8], R14 ;  /* 0x0012e80e01007387 */ /* 0x008fe80000100a00 */
[----:B-----5:R0:W-:Y:S04]  /*2d440*/  STL.64 [R1+0x12e0], R12 ;  /* 0x0012e00c01007387 */ /* 0x0201e80000100a00 */
[----:B0-----:R-:W3:Y:S04]  /*2d450*/  LDL.LU R12, [R1+0x140] ;  /* 0x00014000010c7983 */ /* 0x001ee80000300800 */
[----:B------:R-:W3:Y:S04]  /*2d460*/  LDL.LU R13, [R1+0x144] ;  /* 0x00014400010d7983 */ /* 0x000ee80000300800 */
[----:B------:R-:W5:Y:S04]  /*2d470*/  LDL.LU R14, [R1+0x148] ;  /* 0x00014800010e7983 */ /* 0x000f680000300800 */
[----:B------:R-:W5:Y:S04]  /*2d480*/  LDL.LU R15, [R1+0x14c] ;  /* 0x00014c00010f7983 */ /* 0x000f680000300800 */
[----:B-----5:R0:W-:Y:S04]  /*2d490*/  STL.64 [R1+0x1308], R14 ;  /* 0x0013080e01007387 */ /* 0x0201e80000100a00 */
[----:B0-----:R-:W5:Y:S04]  /*2d4a0*/  LDL.LU R14, [R1] ;  /* 0x00000000010e7983 */ /* 0x001f680000300800 */
[----:B------:R-:W5:Y:S04]  /*2d4b0*/  LDL.LU R15, [R1+0x4] ;  /* 0x00000400010f7983 */ /* 0x000f680000300800 */
[----:B---3--:R0:W-:Y:S04]  /*2d4c0*/  STL.64 [R1+0x1300], R12 ;  /* 0x0013000c01007387 */ /* 0x0081e80000100a00 */
[----:B0-----:R-:W3:Y:S01]  /*2d4d0*/  LDL.LU R12, [R1+0x8] ;  /* 0x00000800010c7983 */ /* 0x001ee20000300800 */
[----:B------:R-:W-:-:S03]  /*2d4e0*/  IMAD.MOV.U32 R13, RZ, RZ, R0 ;  /* 0x000000ffff0d7224 */ /* 0x000fc600078e0000 */
[----:B------:R-:W2:Y:S04]  /*2d4f0*/  LDL.LU R0, [R1+0x1380] ;  /* 0x0013800001007983 */ /* 0x000ea80000300800 */
[----:B-----5:R0:W-:Y:S04]  /*2d500*/  STL.64 [R1+0x1310], R14 ;  /* 0x0013100e01007387 */ /* 0x0201e80000100a00 */
[----:B---3--:R1:W-:Y:S04]  /*2d510*/  STL.64 [R1+0x1328], R12 ;  /* 0x0013280c01007387 */ /* 0x0083e80000100a00 */
[----:B------:R-:W3:Y:S04]  /*2d520*/  LDL.LU R8, [R1+0x160] ;  /* 0x0001600001087983 */ /* 0x000ee80000300800 */
[----:B------:R-:W3:Y:S04]  /*2d530*/  LDL.LU R9, [R1+0x164] ;  /* 0x0001640001097983 */ /* 0x000ee80000300800 */
[----:B------:R-:W5:Y:S04]  /*2d540*/  LDL.LU R10, [R1+0x168] ;  /* 0x00016800010a7983 */ /* 0x000f680000300800 */
[----:B------:R-:W5:Y:S04]  /*2d550*/  LDL.LU R11, [R1+0x16c] ;  /* 0x00016c00010b7983 */ /* 0x000f680000300800 */
[----:B0-----:R-:W4:Y:S04]  /*2d560*/  LDL.LU R14, [R1+0x10] ;  /* 0x00001000010e7983 */ /* 0x001f280000300800 */
[----:B------:R-:W4:Y:S04]  /*2d570*/  LDL.LU R15, [R1+0x14] ;  /* 0x00001400010f7983 */ /* 0x000f280000300800 */
[----:B-1----:R-:W3:Y:S01]  /*2d580*/  LDL.LU R12, [R1+0x18] ;  /* 0x00001800010c7983 */ /* 0x002ee20000300800 */
[----:B--2---:R-:W-:-:S03]  /*2d590*/  IMAD.MOV.U32 R13, RZ, RZ, R0 ;  /* 0x000000ffff0d7224 */ /* 0x004fc600078e0000 */
[----:B------:R-:W2:Y:S04]  /*2d5a0*/  LDL.LU R0, [R1+0x137c] ;  /* 0x00137c0001007983 */ /* 0x000ea80000300800 */
[----:B------:R-:W5:Y:S04]  /*2d5b0*/  LDL.LU R4, [R1+0x210] ;  /* 0x0002100001047983 */ /* 0x000f680000300800 */
[----:B------:R-:W5:Y:S04]  /*2d5c0*/  LDL.LU R5, [R1+0x214] ;  /* 0x0002140001057983 */ /* 0x000f680000300800 */
[----:B------:R-:W5:Y:S04]  /*2d5d0*/  LDL.LU R6, [R1+0x218] ;  /* 0x0002180001067983 */ /* 0x000f680000300800 */
[----:B------:R-:W5:Y:S04]  /*2d5e0*/  LDL.LU R7, [R1+0x21c] ;  /* 0x00021c0001077983 */ /* 0x000f680000300800 */
[----:B----4-:R0:W-:Y:S04]  /*2d5f0*/  STL.64 [R1+0x1348], R14 ;  /* 0x0013480e01007387 */ /* 0x0101e80000100a00 */
[----:B0-----:R-:W4:Y:S01]  /*2d600*/  LDL.LU R14, [R1+0x28] ;  /* 0x00002800010e7983 */ /* 0x001f220000300800 */
[----:B--2---:R-:W-:-:S03]  /*2d610*/  IMAD.MOV.U32 R15, RZ, RZ, R0 ;  /* 0x000000ffff0f7224 */ /* 0x004fc600078e0000 */
[----:B------:R-:W2:Y:S04]  /*2d620*/  LDL.LU R0, [R1+0x1378] ;  /* 0x0013780001007983 */ /* 0x000ea80000300800 */
[----:B---3--:R-:W-:Y:S04]  /*2d630*/  STL.64 [R1+0x1340], R12 ;  /* 0x0013400c01007387 */ /* 0x008fe80000100a00 */
[----:B-----5:R-:W-:Y:S04]  /*2d640*/  STL.64 [R1+0x1320], R10 ;  /* 0x0013200a01007387 */ /* 0x020fe80000100a00 */
[----:B------:R0:W-:Y:S04]  /*2d650*/  STL.64 [R1+0x1318], R8 ;  /* 0x0013180801007387 */ /* 0x0001e80000100a00 */
[----:B0-----:R-:W3:Y:S04]  /*2d660*/  LDL.LU R8, [R1+0x1a0] ;  /* 0x0001a00001087983 */ /* 0x001ee80000300800 */
[----:B------:R-:W3:Y:S04]  /*2d670*/  LDL.LU R9, [R1+0x1a4] ;  /* 0x0001a40001097983 */ /* 0x000ee80000300800 */
[----:B------:R-:W5:Y:S04]  /*2d680*/  LDL.LU R10, [R1+0x1a8] ;  /* 0x0001a800010a7983 */ /* 0x000f680000300800 */
[----:B------:R-:W5:Y:S01]  /*2d690*/  LDL.LU R11, [R1+0x1ac] ;  /* 0x0001ac00010b7983 */ /* 0x000f620000300800 */
[----:B------:R-:W-:-:S02]  /*2d6a0*/  F2FP.F16.E4M3.UNPACK_B R2, R2 ;  /* 0x00000002ff02723e */ /* 0x000fc400020006ff */
[----:B------:R-:W-:Y:S01]  /*2d6b0*/  F2FP.F16.E4M3.UNPACK_B R3, R3 ;  /* 0x00000003ff03723e */ /* 0x000fe200020006ff */
[----:B-----5:R-:W-:Y:S04]  /*2d6c0*/  STL.64 [R1+0x1338], R10 ;  /* 0x0013380a01007387 */ /* 0x020fe80000100a00 */
[----:B---3--:R0:W-:Y:S04]  /*2d6d0*/  STL.64 [R1+0x1330], R8 ;  /* 0x0013300801007387 */ /* 0x0081e80000100a00 */
[----:B0-----:R-:W3:Y:S04]  /*2d6e0*/  LDL.LU R8, [R1+0x1c0] ;  /* 0x0001c00001087983 */ /* 0x001ee80000300800 */
[----:B------:R-:W3:Y:S04]  /*2d6f0*/  LDL.LU R9, [R1+0x1c4] ;  /* 0x0001c40001097983 */ /* 0x000ee80000300800 */
[----:B------:R-:W5:Y:S04]  /*2d700*/  LDL.LU R10, [R1+0x1c8] ;  /* 0x0001c800010a7983 */ /* 0x000f680000300800 */
[----:B------:R-:W5:Y:S01]  /*2d710*/  LDL.LU R11, [R1+0x1cc] ;  /* 0x0001cc00010b7983 */ /* 0x000f620000300800 */
[----:B------:R-:W-:Y:S06]  /*2d720*/  HMMA.16816.F32 R4, R16, R2, R4 ;  /* 0x000000021004723c */ /* 0x000fec0000001804 */
[----:B------:R-:W-:-:S02]  /*2d730*/  IMAD.MOV.U32 R26, RZ, RZ, R2 ;  /* 0x000000ffff1a7224 */ /* 0x000fc400078e0002 */
[----:B------:R-:W-:-:S15]  /*2d740*/  IMAD.MOV.U32 R27, RZ, RZ, R3 ;  /* 0x000000ffff1b7224 */ /* 0x000fde00078e0003 */
[----:B------:R-:W-:-:S01]  /*2d750*/  NOP ;  /* 0x0000000000007918 */ /* 0x000fc20000000000 */
[----:B------:R-:W-:Y:S01]  /*2d760*/  IMAD.MOV.U32 R19, RZ, RZ, R6 ;  /* 0x000000ffff137224 */ /* 0x000fe200078e0006 */
[----:B-----5:R-:W-:Y:S04]  /*2d770*/  STL.64 [R1+0x1358], R10 ;  /* 0x0013580a01007387 */ /* 0x020fe80000100a00 */
[----:B---3--:R0:W-:Y:S04]  /*2d780*/  STL.64 [R1+0x1350], R8 ;  /* 0x0013500801007387 */ /* 0x0081e80000100a00 */
[----:B0-----:R-:W4:Y:S04]  /*2d790*/  LDL.LU R8, [R1+0x1f0] ;  /* 0x0001f00001087983 */ /* 0x001f280000300800 */
[----:B------:R-:W4:Y:S04]  /*2d7a0*/  LDL.LU R9, [R1+0x1f4] ;  /* 0x0001f40001097983 */ /* 0x000f280000300800 */
[----:B------:R-:W4:Y:S04]  /*2d7b0*/  LDL.LU R10, [R1+0x1f8] ;  /* 0x0001f800010a7983 */ /* 0x000f280000300800 */
[----:B------:R-:W4:Y:S04]  /*2d7c0*/  LDL.LU R11, [R1+0x1fc] ;  /* 0x0001fc00010b7983 */ /* 0x000f280000300800 */
[----:B------:R-:W-:Y:S04]  /*2d7d0*/  STL.64 [R1+0x12c8], R22 ;  /* 0x0012c81601007387 */ /* 0x000fe80000100a00 */
[----:B------:R0:W-:Y:S04]  /*2d7e0*/  STL.64 [R1+0x12c0], R20 ;  /* 0x0012c01401007387 */ /* 0x0001e80000100a00 */
[----:B0-----:R-:W3:Y:S04]  /*2d7f0*/  LDL.LU R20, [R1+0x100] ;  /* 0x0001000001147983 */ /* 0x001ee80000300800 */
[----:B------:R-:W3:Y:S04]  /*2d800*/  LDL.LU R21, [R1+0x104] ;  /* 0x0001040001157983 */ /* 0x000ee80000300800 */
[----:B------:R-:W3:Y:S04]  /*2d810*/  LDL.LU R22, [R1+0x108] ;  /* 0x0001080001167983 */ /* 0x000ee80000300800 */
[----:B------:R0:W-:Y:S01]  /*2d820*/  STL [R1+0x128c], R28 ;  /* 0x00128c1c01007387 */ /* 0x0001e20000100800 */
[----:B--2---:R-:W-:-:S02]  /*2d830*/  IMAD.MOV.U32 R23, RZ, RZ, R0 ;  /* 0x000000ffff177224 */ /* 0x004fc400078e0000 */
[----:B------:R-:W-:Y:S01]  /*2d840*/  IMAD.MOV.U32 R0, RZ, RZ, R7 ;  /* 0x000000ffff007224 */ /* 0x000fe200078e0007 */
[----:B0-----:R-:W2:Y:S04]  /*2d850*/  LDL.LU R28, [R1+0xf68] ;  /* 0x000f6800011c7983 */ /* 0x001ea80000300800 */
[----:B------:R0:W-:Y:S04]  /*2d860*/  STL [R1+0x1288], R29 ;  /* 0x0012881d01007387 */ /* 0x0001e80000100800 */
[----:B0-----:R-:W2:Y:S04]  /*2d870*/  LDL.LU R29, [R1+0xf6c] ;  /* 0x000f6c00011d7983 */ /* 0x001ea80000300800 */
[----:B------:R-:W5:Y:S04]  /*2d880*/  LDL.LU.64 R2, [R1+0x1370] ;  /* 0x0013700001027983 */ /* 0x000f680000300a00 */
[----:B------:R0:W-:Y:S04]  /*2d890*/  STL.64 [R1+0x210], R4 ;  /* 0x0002100401007387 */ /* 0x0001e80000100a00 */
[----:B------:R-:W4:Y:S04]  /*2d8a0*/  LDL.LU.64 R6, [R1+0x1368] ;  /* 0x0013680001067983 */ /* 0x000f280000300a00 */
[----:B0-----:R-:W4:Y:S04]  /*2d8b0*/  LDL.LU.64 R4, [R1+0x1360] ;  /* 0x0013600001047983 */ /* 0x001f280000300a00 */
[----:B------:R-:W-:Y:S04]  /*2d8c0*/  STL [R1+0x11fc], R0 ;  /* 0x0011fc0001007387 */ /* 0x000fe80000100800 */
[----:B------:R0:W-:Y:S04]  /*2d8d0*/  STL [R1+0x11f8], R19 ;  /* 0x0011f81301007387 */ /* 0x0001e80000100800 */
[----:B------:R-:W3:Y:S04]  /*2d8e0*/  LDL.LU R16, [R1+0x1e0] ;  /* 0x0001e00001107983 */ /* 0x000ee80000300800 */
[----:B------:R-:W3:Y:S04]  /*2d8f0*/  LDL.LU R17, [R1+0x1e4] ;  /* 0x0001e40001117983 */ /* 0x000ee80000300800 */
[----:B------:R-:W3:Y:S04]  /*2d900*/  LDL.LU R18, [R1+0x1e8] ;  /* 0x0001e80001127983 */ /* 0x000ee80000300800 */
[----:B0-----:R-:W3:Y:S01]  /*2d910*/  LDL.LU R19, [R1+0x1ec] ;  /* 0x0001ec0001137983 */ /* 0x001ee20000300800 */
[----:B----4-:R-:W-:Y:S03]  /*2d920*/  HMMA.16816.F32 R12, R4, R14, R8 ;  /* 0x0000000e040c723c */ /* 0x010fe60000001808 */
[----:B------:R-:W4:Y:S04]  /*2d930*/  LDL.LU.64 R10, [R1+0x1358] ;  /* 0x00135800010a7983 */ /* 0x000f280000300a00 */
[----:B------:R-:W4:-:S15]  /*2d940*/  LDL.LU.64 R8, [R1+0x1350] ;  /* 0x0013500001087983 */ /* 0x000f1e0000300a00 */
[----:B------:R-:W-:-:S01]  /*2d950*/  NOP ;  /* 0x0000000000007918 */ /* 0x000fc20000000000 */
[----:B------:R-:W-:Y:S04]  /*2d960*/  STL.64 [R1+0x1f0], R12 ;  /* 0x0001f00c01007387 */ /* 0x000fe80000100a00 */
[----:B------:R0:W-:Y:S04]  /*2d970*/  STL.64 [R1+0x1f8], R14 ;  /* 0x0001f80e01007387 */ /* 0x0001e80000100a00 */
[----:B0-----:R-:W4:Y:S04]  /*2d980*/  LDL.LU.64 R14, [R1+0x1348] ;  /* 0x00134800010e7983 */ /* 0x001f280000300a00 */
[----:B------:R-:W3:Y:S02]  /*2d990*/  LDL.LU.64 R12, [R1+0x1340] ;  /* 0x00134000010c7983 */ /* 0x000ee40000300a00 */
[C---:B---3--:R-:W-:Y:S06]  /*2d9a0*/  HMMA.16816.F32 R16, R4.reuse, R12, R16 ;  /* 0x0000000c0410723c */ /* 0x048fec0000001810 */
[----:B----4-:R-:W-:-:S15]  /*2d9b0*/  HMMA.16816.F32 R12, R4, R14, R8 ;  /* 0x0000000e040c723c */ /* 0x010fde0000001808 */
[----:B------:R-:W-:-:S02]  /*2d9c0*/  NOP ;  /* 0x0000000000007918 */ /* 0x000fc40000000000 */
[----:B------:R-:W-:Y:S04]  /*2d9d0*/  STL [R1+0x1e4], R17 ;  /* 0x0001e41101007387 */ /* 0x000fe80000100800 */
[----:B------:R0:W-:Y:S02]  /*2d9e0*/  STL.64 [R1+0x1e8], R18 ;  /* 0x0001e81201007387 */ /* 0x0001e40000100a00 */
[----:B0-----:R-:W-:-:S05]  /*2d9f0*/  IMAD.MOV.U32 R19, RZ, RZ, R16 ;  /* 0x000000ffff137224 */ /* 0x001fca00078e0010 */
[----:B------:R0:W-:Y:S04]  /*2da00*/  STL [R1+0x1200], R19 ;  /* 0x0012001301007387 */ /* 0x0001e80000100800 */
[----:B------:R-:W3:Y:S04]  /*2da10*/  LDL.LU R16, [R1+0x180] ;  /* 0x0001800001107983 */ /* 0x000ee80000300800 */
[----:B------:R-:W3:Y:S04]  /*2da20*/  LDL.LU R17, [R1+0x184] ;  /* 0x0001840001117983 */ /* 0x000ee80000300800 */
[----:B------:R-:W3:Y:S04]  /*2da30*/  LDL.LU R18, [R1+0x188] ;  /* 0x0001880001127983 */ /* 0x000ee80000300800 */
[----:B0-----:R-:W3:Y:S04]  /*2da40*/  LDL.LU R19, [R1+0x18c] ;  /* 0x00018c0001137983 */ /* 0x001ee80000300800 */
[----:B------:R-:W4:Y:S04]  /*2da50*/  LDL.LU.64 R10, [R1+0x1338] ;  /* 0x00133800010a7983 */ /* 0x000f280000300a00 */
[----:B------:R-:W4:Y:S04]  /*2da60*/  LDL.LU.64 R8, [R1+0x1330] ;  /* 0x0013300001087983 */ /* 0x000f280000300a00 */
[----:B------:R0:W-:Y:S04]  /*2da70*/  STL.64 [R1+0x1c0], R12 ;  /* 0x0001c00c01007387 */ /* 0x0001e80000100a00 */
[----:B------:R4:W-:Y:S04]  /*2da80*/  STL.64 [R1+0x1c8], R14 ;  /* 0x0001c80e01007387 */ /* 0x0009e80000100a00 */
[----:B0-----:R-:W4:Y:S02]  /*2da90*/  LDL.LU.64 R12, [R1+0x1328] ;  /* 0x00132800010c7983 */ /* 0x001f240000300a00 */
[----:B----4-:R-:W-:Y:S02]  /*2daa0*/  HMMA.16816.F32 R12, R4, R12, R8 ;  /* 0x0000000c040c723c */ /* 0x010fe40000001808 */
[----:B------:R-:W5:Y:S04]  /*2dab0*/  LDL.LU.64 R10, [R1+0x1320] ;  /* 0x00132000010a7983 */ /* 0x000f680000300a00 */
[----:B------:R-:W5:-:S15]  /*2dac0*/  LDL.LU.64 R8, [R1+0x1318] ;  /* 0x0013180001087983 */ /* 0x000f5e0000300a00 */
[----:B------:R-:W-:-:S02]  /*2dad0*/  NOP ;  /* 0x0000000000007918 */ /* 0x000fc40000000000 */
[----:B------:R-:W-:Y:S04]  /*2dae0*/  STL.64 [R1+0x1a0], R12 ;  /* 0x0001a00c01007387 */ /* 0x000fe80000100a00 */
[----:B------:R0:W-:Y:S04]  /*2daf0*/  STL.64 [R1+0x1a8], R14 ;  /* 0x0001a80e01007387 */ /* 0x0001e80000100a00 */
[----:B0-----:R-:W3:Y:S01]  /*2db00*/  LDL.LU.64 R14, [R1+0x1310] ;  /* 0x00131000010e7983 */ /* 0x001ee20000300a00 */
[C---:B-----5:R-:W-:Y:S06]  /*2db10*/  HMMA.16816.F32 R8, R4.reuse, R2, R8 ;  /* 0x000000020408723c */ /* 0x060fec0000001808 */
[----:B---3--:R-:W-:-:S15]  /*2db20*/  HMMA.16816.F32 R12, R4, R14, R16 ;  /* 0x0000000e040c723c */ /* 0x008fde0000001810 */
[----:B------:R-:W-:-:S09]  /*2db30*/  NOP ;  /* 0x0000000000007918 */ /* 0x000fd20000000000 */
[----:B------:R-:W-:Y:S02]  /*2db40*/  IMAD.MOV.U32 R0, RZ, RZ, R15 ;  /* 0x000000ffff007224 */ /* 0x000fe400078e000f */
[----:B------:R-:W-:Y:S01]  /*2db50*/  IMAD.MOV.U32 R19, RZ, RZ, R14 ;  /* 0x000000ffff137224 */ /* 0x000fe200078e000e */
[----:B------:R0:W-:Y:S04]  /*2db60*/  STL.64 [R1+0x180], R12 ;  /* 0x0001800c01007387 */ /* 0x0001e80000100a00 */
[----:B------:R-:W3:Y:S04]  /*2db70*/  LDL.LU.64 R14, [R1+0x1308] ;  /* 0x00130800010e7983 */ /* 0x000ee80000300a00 */
[----:B0-----:R-:W3:Y:S04]  /*2db80*/  LDL.LU.64 R12, [R1+0x1300] ;  /* 0x00130000010c7983 */ /* 0x001ee80000300a00 */
[----:B------:R-:W-:Y:S04]  /*2db90*/  STL [R1+0x1208], R0 ;  /* 0x0012080001007387 */ /* 0x000fe80000100800 */
[----:B------:R0:W-:Y:S04]  /*2dba0*/  STL [R1+0x1204], R19 ;  /* 0x0012041301007387 */ /* 0x0001e80000100800 */
[----:B------:R-:W4:Y:S04]  /*2dbb0*/  LDL.LU R16, [R1+0x80] ;  /* 0x0000800001107983 */ /* 0x000f280000300800 */
[----:B------:R-:W4:Y:S04]  /*2dbc0*/  LDL.LU R17, [R1+0x84] ;  /* 0x0000840001117983 */ /* 0x000f280000300800 */
[----:B------:R-:W4:Y:S04]  /*2dbd0*/  LDL.LU R18, [R1+0x88] ;  /* 0x0000880001127983 */ /* 0x000f280000300800 */
[----:B0-----:R-:W4:Y:S04]  /*2dbe0*/  LDL.LU R19, [R1+0x8c] ;  /* 0x00008c0001137983 */ /* 0x001f280000300800 */
[----:B------:R-:W-:Y:S04]  /*2dbf0*/  STL.64 [R1+0x160], R8 ;  /* 0x0001600801007387 */ /* 0x000fe80000100a00 */
[----:B------:R0:W-:Y:S04]  /*2dc00*/  STL.64 [R1+0x168], R10 ;  /* 0x0001680a01007387 */ /* 0x0001e80000100a00 */
[----:B0-----:R-:W5:Y:S04]  /*2dc10*/  LDL.LU.64 R10, [R1+0x12f8] ;  /* 0x0012f800010a7983 */ /* 0x001f680000300a00 */
[----:B------:R-:W3:Y:S02]  /*2dc20*/  LDL.LU.64 R8, [R1+0x12f0] ;  /* 0x0012f00001087983 */ /* 0x000ee40000300a00 */
[----:B---3--:R-:W-:-:S15]  /*2dc30*/  HMMA.16816.F32 R12, R4, R8, R12 ;  /* 0x00000008040c723c */ /* 0x008fde000000180c */
[----:B------:R-:W-:-:S08]  /*2dc40*/  NOP ;  /* 0x0000000000007918 */ /* 0x000fd00000000000 */
[----:B------:R-:W-:Y:S04]  /*2dc50*/  STL.64 [R1+0x140], R12 ;  /* 0x0001400c01007387 */ /* 0x000fe80000100a00 */
[----:B------:R0:W-:Y:S04]  /*2dc60*/  STL.64 [R1+0x148], R14 ;  /* 0x0001480e01007387 */ /* 0x0001e80000100a00 */
[----:B0-----:R-:W5:Y:S04]  /*2dc70*/  LDL.LU.64 R14, [R1+0x12e8] ;  /* 0x0012e800010e7983 */ /* 0x001f680000300a00 */
[----:B------:R-:W5:Y:S02]  /*2dc80*/  LDL.LU.64 R12, [R1+0x12e0] ;  /* 0x0012e000010c7983 */ /* 0x000f640000300a00 */
[----:B-----5:R-:W-:Y:S02]  /*2dc90*/  HMMA.16816.F32 R8, R4, R10, R12 ;  /* 0x0000000a0408723c */ /* 0x020fe4000000180c */
[----:B------:R-:W3:Y:S04]  /*2dca0*/  LDL.LU.64 R14, [R1+0x12d8] ;  /* 0x0012d800010e7983 */ /* 0x000ee80000300a00 */
[----:B------:R-:W5:-:S15]  /*2dcb0*/  LDL.LU.64 R12, [R1+0x12d0] ;  /* 0x0012d000010c7983 */ /* 0x000f5e0000300a00 */
[----:B------:R-:W-:-:S02]  /*2dcc0*/  NOP ;  /* 0x0000000000007918 */ /* 0x000fc40000000000 */
[----:B------:R0:W-:Y:S04]  /*2dcd0*/  STL.64 [R1+0x120], R8 ;  /* 0x0001200801007387 */ /* 0x0001e80000100a00 */
[----:B------:R1:W-:Y:S04]  /*2dce0*/  STL.64 [R1+0x128], R10 ;  /* 0x0001280a01007387 */ /* 0x0003e80000100a00 */
[----:B0-----:R-:W2:Y:S04]  /*2dcf0*/  LDL.LU R8, [R1+0xa0] ;  /* 0x0000a00001087983 */ /* 0x001ea80000300800 */
[----:B------:R-:W2:Y:S04]  /*2dd00*/  LDL.LU R9, [R1+0xa4] ;  /* 0x0000a40001097983 */ /* 0x000ea80000300800 */
[----:B-1----:R-:W2:Y:S04]  /*2dd10*/  LDL.LU R10, [R1+0xa8] ;  /* 0x0000a800010a7983 */ /* 0x002ea80000300800 */
[----:B------:R-:W2:Y:S01]  /*2dd20*/  LDL.LU R11, [R1+0xac] ;  /* 0x0000ac00010b7983 */ /* 0x000ea20000300800 */
[----:B-----5:R-:W-:-:S15]  /*2dd30*/  HMMA.16816.F32 R20, R4, R12, R20 ;  /* 0x0000000c0414723c */ /* 0x020fde0000001814 */
[----:B------:R-:W-:-:S08]  /*2dd40*/  NOP ;  /* 0x0000000000007918 */ /* 0x000fd00000000000 */
[----:B------:R-:W-:Y:S04]  /*2dd50*/  STL.64 [R1+0x100], R20 ;  /* 0x0001001401007387 */ /* 0x000fe80000100a00 */
[----:B------:R0:W-:Y:S04]  /*2dd60*/  STL.64 [R1+0x108], R22 ;  /* 0x0001081601007387 */ /* 0x0001e80000100a00 */
[----:B0-----:R-:W3:Y:S04]  /*2dd70*/  LDL.LU.64 R22, [R1+0x12c8] ;  /* 0x0012c80001167983 */ /* 0x001ee80000300a00 */
[----:B------:R-:W3:Y:S02]  /*2dd80*/  LDL.LU.64 R20, [R1+0x12c0] ;  /* 0x0012c00001147983 */ /* 0x000ee40000300a00 */
[----:B---3--:R-:W-:Y:S02]  /*2dd90*/  HMMA.16816.F32 R12, R4, R14, R20 ;  /* 0x0000000e040c723c */ /* 0x008fe40000001814 */
[----:B------:R-:W2:Y:S04]  /*2dda0*/  LDL.LU.64 R22, [R1+0x12b8] ;  /* 0x0012b80001167983 */ /* 0x000ea80000300a00 */
[----:B------:R-:W3:-:S15]  /*2ddb0*/  LDL.LU.64 R20, [R1+0x12b0] ;  /* 0x0012b00001147983 */ /* 0x000ede0000300a00 */
[----:B------:R-:W-:-:S02]  /*2ddc0*/  NOP ;  /* 0x0000000000007918 */ /* 0x000fc40000000000 */
[----:B------:R0:W-:Y:S04]  /*2ddd0*/  STL.64 [R1+0xe0], R12 ;  /* 0x0000e00c01007387 */ /* 0x0001e80000100a00 */
[----:B------:R1:W-:Y:S04]  /*2dde0*/  STL.64 [R1+0xe8], R14 ;  /* 0x0000e80e01007387 */ /* 0x0003e80000100a00 */
[----:B0-----:R-:W3:Y:S04]  /*2ddf0*/  LDL.LU R12, [R1+0xc0] ;  /* 0x0000c000010c7983 */ /* 0x001ee80000300800 */
[----:B------:R-:W3:Y:S04]  /*2de00*/  LDL.LU R13, [R1+0xc4] ;  /* 0x0000c400010d7983 */ /* 0x000ee80000300800 */
[----:B-1----:R-:W3:Y:S04]  /*2de10*/  LDL.LU R14, [R1+0xc8] ;  /* 0x0000c800010e7983 */ /* 0x002ee80000300800 */
[----:B------:R-:W3:Y:S02]  /*2de20*/  LDL.LU R15, [R1+0xcc] ;  /* 0x0000cc00010f7983 */ /* 0x000ee40000300800 */
[----:B---3--:R-:W-:-:S15]  /*2de30*/  HMMA.16816.F32 R12, R4, R20, R12 ;  /* 0x00000014040c723c */ /* 0x008fde000000180c */
[----:B------:R-:W-:-:S08]  /*2de40*/  NOP ;  /* 0x0000000000007918 */ /* 0x000fd00000000000 */
[----:B------:R-:W-:Y:S04]  /*2de50*/  STL.64 [R1+0xc0], R12 ;  /* 0x0000c00c01007387 */ /* 0x000fe80000100a00 */
[----:B------:R2:W-:Y:S02]  /*2de60*/  STL.64 [R1+0xc8], R14 ;  /* 0x0000c80e01007387 */ /* 0x0005e40000100a00 */
[C---:B--2---:R-:W-:Y:S06]  /*2de70*/  HMMA.16816.F32 R12, R4.reuse, R22, R8 ;  /* 0x00000016040c723c */ /* 0x044fec0000001808 */
[----:B----4-:R-:W-:Y:S07]  /*2de80*/  HMMA.16816.F32 R8, R4, R24, R16 ;  /* 0x000000180408723c */ /* 0x010fee0000001810 */
[----:B------:R-:W-:-:S02]  /*2de90*/  IMAD.MOV.U32 R24, RZ, RZ, R26 ;  /* 0x000000ffff187224 */ /* 0x000fc400078e001a */
[----:B------:R-:W-:-:S08]  /*2dea0*/  IMAD.MOV.U32 R25, RZ, RZ, R27 ;  /* 0x000000ffff197224 */ /* 0x000fd000078e001b */
[----:B------:R0:W-:Y:S04]  /*2deb0*/  STL.64 [R1+0xa0], R12 ;  /* 0x0000a00c01007387 */ /* 0x0001e80000100a00 */
[----:B------:R-:W-:Y:S04]  /*2dec0*/  STL.64 [R1+0xa8], R14 ;  /* 0x0000a80e01007387 */ /* 0x000fe80000100a00 */
[----:B------:R-:W2:Y:S04]  /*2ded0*/  LDL.LU R26, [R1+0x12ac] ;  /* 0x0012ac00011a7983 */ /* 0x000ea80000300800 */
[----:B------:R-:W-:Y:S04]  /*2dee0*/  STL.64 [R1+0x70], R8 ;  /* 0x0000700801007387 */ /* 0x000fe80000100a00 */
[----:B------:R-:W-:Y:S04]  /*2def0*/  STL.64 [R1+0x78], R10 ;  /* 0x0000780a01007387 */ /* 0x000fe80000100a00 */
[----:B------:R1:W-:Y:S04]  /*2df00*/  STL [R1+0x1290], R24 ;  /* 0x0012901801007387 */ /* 0x0003e80000100800 */
[----:B------:R-:W2:Y:S01]  /*2df10*/  LDL.LU R27, [R1+0x12a8] ;  /* 0x0012a800011b7983 */ /* 0x000ea20000300800 */
[----:B0-----:R-:W-:-:S03]  /*2df20*/  IMAD R12, R28, 0x100, R29 ;  /* 0x000001001c0c7824 */ /* 0x001fc600078e021d */
[----:B-1----:R-:W3:Y:S04]  /*2df30*/  LDL.LU R24, [R1+0xf74] ;  /* 0x000f740001187983 */ /* 0x002ee80000300800 */
[----:B------:R-:W4:Y:S04]  /*2df40*/  LDL.LU R14, [R1+0xf70] ;  /* 0x000f7000010e7983 */ /* 0x000f280000300800 */
[----:B------:R-:W5:Y:S04]  /*2df50*/  LDL.LU R28, [R1+0xf7c] ;  /* 0x000f7c00011c7983 */ /* 0x000f680000300800 */
[----:B------:R-:W2:Y:S04]  /*2df60*/  LDL.LU R13, [R1+0xf78] ;  /* 0x000f7800010d7983 */ /* 0x000ea80000300800 */
[----:B------:R-:W5:Y:S04]  /*2df70*/  LDL.LU R29, [R1+0xf84] ;  /* 0x000f8400011d7983 */ /* 0x000f680000300800 */
[----:B------:R-:W4:Y:S04]  /*2df80*/  LDL.LU R15, [R1+0xf80] ;  /* 0x000f8000010f7983 */ /* 0x000f280000300800 */
[----:B----4-:R-:W-:Y:S04]  /*2df90*/  STL.64 [R1+0x12a0], R14 ;  /* 0x0012a00e01007387 */ /* 0x010fe80000100a00 */
[----:B--2---:R0:W-:Y:S04]  /*2dfa0*/  STL.64 [R1+0x1298], R12 ;  /* 0x0012980c01007387 */ /* 0x0041e80000100a00 */
[----:B0-----:R-:W2:Y:S04]  /*2dfb0*/  LDL.LU R12, [R1+0x50] ;  /* 0x00005000010c7983 */ /* 0x001ea80000300800 */
[----:B------:R-:W2:Y:S04]  /*2dfc0*/  LDL.LU R13, [R1+0x54] ;  /* 0x00005400010d7983 */ /* 0x000ea80000300800 */
[----:B------:R-:W2:Y:S04]  /*2dfd0*/  LDL.LU R14, [R1+0x58] ;  /* 0x00005800010e7983 */ /* 0x000ea80000300800 */
[----:B------:R-:W2:Y:S04]  /*2dfe0*/  LDL.LU R15, [R1+0x5c] ;  /* 0x00005c00010f7983 */ /* 0x000ea80000300800 */
[----:B------:R-:W4:Y:S04]  /*2dff0*/  LDL.LU R10, [R1+0x268] ;  /* 0x00026800010a7983 */ /* 0x000f280000300800 */
[----:B------:R-:W4:Y:S04]  /*2e000*/  LDL.LU R11, [R1+0x26c] ;  /* 0x00026c00010b7983 */ /* 0x000f280000300800 */
[----:B------:R-:W3:Y:S04]  /*2e010*/  LDL.LU R20, [R1+0xb0] ;  /* 0x0000b00001147983 */ /* 0x000ee80000300800 */
        /* <DEDUP_REMOVED lines=9> */
[----:B--2---:R-:W-:Y:S03]  /*2e0b0*/  HMMA.16816.F32 R12, R4, R26, R12 ;  /* 0x0000001a040c723c */ /* 0x004fe6000000180c */
[----:B-----5:R-:W-:Y:S04]  /*2e0c0*/  STL.64 [R1+0x1280], R22 ;  /* 0x0012801601007387 */ /* 0x020fe80000100a00 */
[----:B---3--:R0:W-:Y:S04]  /*2e0d0*/  STL.64 [R1+0x1278], R20 ;  /* 0x0012781401007387 */ /* 0x0081e80000100a00 */
[----:B0-----:R-:W2:Y:S04]  /*2e0e0*/  LDL.LU R20, [R1+0x40] ;  /* 0x0000400001147983 */ /* 0x001ea80000300800 */
[----:B------:R-:W2:Y:S04]  /*2e0f0*/  LDL.LU R21, [R1+0x44] ;  /* 0x0000440001157983 */ /* 0x000ea80000300800 */
[----:B------:R-:W2:Y:S04]  /*2e100*/  LDL.LU R22, [R1+0x48] ;  /* 0x0000480001167983 */ /* 0x000ea80000300800 */
[----:B------:R-:W2:Y:S04]  /*2e110*/  LDL.LU R23, [R1+0x4c] ;  /* 0x00004c0001177983 */ /* 0x000ea80000300800 */
        /* <DEDUP_REMOVED lines=9> */
[----:B------:R-:W-:Y:S04]  /*2e1b0*/  STL.64 [R1+0x50], R12 ;  /* 0x0000500c01007387 */ /* 0x000fe80000100a00 */
[----:B------:R0:W-:Y:S04]  /*2e1c0*/  STL.64 [R1+0x58], R14 ;  /* 0x0000580e01007387 */ /* 0x0001e80000100a00 */
[----:B0-----:R-:W4:Y:S04]  /*2e1d0*/  LDL.LU.64 R14, [R1+0x12a0] ;  /* 0x0012a000010e7983 */ /* 0x001f280000300a00 */
[----:B------:R-:W2:Y:S04]  /*2e1e0*/  LDL.LU.64 R12, [R1+0x1298] ;  /* 0x00129800010c7983 */ /* 0x000ea80000300a00 */
[----:B------:R-:W3:Y:S04]  /*2e1f0*/  LDL.LU R26, [R1+0x258] ;  /* 0x00025800011a7983 */ /* 0x000ee80000300800 */
[----:B------:R-:W5:Y:S01]  /*2e200*/  LDL.LU R27, [R1+0x25c] ;  /* 0x00025c00011b7983 */ /* 0x000f620000300800 */
[----:B----4-:R-:W-:-:S02]  /*2e210*/  IMAD R14, R14, 0x100, R24 ;  /* 0x000001000e0e7824 */ /* 0x010fc400078e0218 */
[----:B--2---:R-:W-:Y:S01]  /*2e220*/  IMAD R13, R13, 0x100, R28 ;  /* 0x000001000d0d7824 */ /* 0x004fe200078e021c */
[----:B------:R-:W2:Y:S04]  /*2e230*/  LDL.LU R24, [R1+0x1290] ;  /* 0x0012900001187983 */ /* 0x000ea80000300800 */
[----:B------:R-:W4:Y:S01]  /*2e240*/  LDL.LU R28, [R1+0x128c] ;  /* 0x00128c00011c7983 */ /* 0x000f220000300800 */
[----:B------:R-:W-:-:S03]  /*2e250*/  IMAD R15, R15, 0x100, R29 ;  /* 0x000001000f0f7824 */ /* 0x000fc600078e021d */
[----:B------:R-:W4:Y:S02]  /*2e260*/  LDL.LU R29, [R1+0x1288] ;  /* 0x00128800011d7983 */ /* 0x000f240000300800 */
[----:B----4-:R-:W-:-:S15]  /*2e270*/  HMMA.16816.F32 R20, R4, R28, R20 ;  /* 0x0000001c0414723c */ /* 0x010fde0000001814 */
[----:B------:R-:W-:-:S08]  /*2e280*/  NOP ;  /* 0x0000000000007918 */ /* 0x000fd00000000000 */
[----:B------:R-:W-:Y:S04]  /*2e290*/  STL.64 [R1+0x40], R20 ;  /* 0x0000401401007387 */ /* 0x000fe80000100a00 */
[----:B------:R0:W-:Y:S04]  /*2e2a0*/  STL.64 [R1+0x48], R22 ;  /* 0x0000481601007387 */ /* 0x0001e80000100a00 */
[----:B0-----:R-:W2:Y:S04]  /*2e2b0*/  LDL.LU.64 R22, [R1+0x1280] ;  /* 0x0012800001167983 */ /* 0x001ea80000300a00 */
[----:B------:R-:W2:Y:S04]  /*2e2c0*/  LDL.LU.64 R20, [R1+0x1278] ;  /* 0x0012780001147983 */ /* 0x000ea80000300a00 */
[----:B------:R-:W4:Y:S01]  /*2e2d0*/  LDL.LU R29, [R1+0x278] ;  /* 0x00027800011d7983 */ /* 0x000f220000300800 */
[----:B--2---:R-:W-:Y:S03]  /*2e2e0*/  HMMA.16816.F32 R4, R4, R24, R20 ;  /* 0x000000180404723c */ /* 0x004fe60000001814 */
[----:B------:R-:W2:Y:S04]  /*2e2f0*/  LDL.LU.64 R22, [R1+0x1270] ;  /* 0x0012700001167983 */ /* 0x000ea80000300a00 */
[----:B------:R-:W2:-:S15]  /*2e300*/  LDL.LU.64 R20, [R1+0x1268] ;  /* 0x0012680001147983 */ /* 0x000e9e0000300a00 */
[----:B------:R-:W-:-:S01]  /*2e310*/  NOP ;  /* 0x0000000000007918 */ /* 0x000fc20000000000 */
[----:B------:R0:W-:Y:S04]  /*2e320*/  STL.64 [R1+0x30], R4 ;  /* 0x0000300401007387 */ /* 0x0001e80000100a00 */
[----:B------:R1:W-:Y:S04]  /*2e330*/  STL.64 [R1+0x38], R6 ;  /* 0x0000380601007387 */ /* 0x0003e80000100a00 */
[----:B0-----:R-:W4:Y:S04]  /*2e340*/  LDL.LU R4, [R1+0x60] ;  /* 0x0000600001047983 */ /* 0x001f280000300800 */
[----:B------:R-:W4:Y:S04]  /*2e350*/  LDL.LU R5, [R1+0x64] ;  /* 0x0000640001057983 */ /* 0x000f280000300800 */
[----:B-1----:R-:W4:Y:S04]  /*2e360*/  LDL.LU R6, [R1+0x68] ;  /* 0x0000680001067983 */ /* 0x002f280000300800 */
[----:B------:R-:W4:Y:S01]  /*2e370*/  LDL.LU R7, [R1+0x6c] ;  /* 0x00006c0001077983 */ /* 0x000f220000300800 */
[----:B---3--:R-:W-:-:S02]  /*2e380*/  F2FP.F16.E4M3.UNPACK_B R26, R26.H1 ;  /* 0x0000001aff1a723e */ /* 0x008fc400030006ff */
[----:B-----5:R-:W-:Y:S02]  /*2e390*/  F2FP.F16.E4M3.UNPACK_B R27, R27.H1 ;  /* 0x0000001bff1b723e */ /* 0x020fe400030006ff */
[----:B------:R-:W-:Y:S02]  /*2e3a0*/  F2FP.F16.E4M3.UNPACK_B R12, R12 ;  /* 0x0000000cff0c723e */ /* 0x000fe400020006ff */
[----:B------:R-:W-:Y:S02]  /*2e3b0*/  F2FP.F16.E4M3.UNPACK_B R14, R14 ;  /* 0x0000000eff0e723e */ /* 0x000fe400020006ff */
[----:B------:R-:W-:Y:S02]  /*2e3c0*/  F2FP.F16.E4M3.UNPACK_B R13, R13 ;  /* 0x0000000dff0d723e */ /* 0x000fe400020006ff */
[----:B------:R-:W-:Y:S01]  /*2e3d0*/  F2FP.F16.E4M3.UNPACK_B R15, R15 ;  /* 0x0000000fff0f723e */ /* 0x000fe200020006ff */
[----:B------:R-:W-:Y:S02]  /*2e3e0*/  IMAD.MOV.U32 R24, RZ, RZ, R27 ;  /* 0x000000ffff187224 */ /* 0x000fe400078e001b */
[----:B------:R-:W-:-:S04]  /*2e3f0*/  IMAD.MOV.U32 R25, RZ, RZ, R26 ;  /* 0x000000ffff197224 */ /* 0x000fc800078e001a */
[----:B----4-:R-:W-:-:S15]  /*2e400*/  HMMA.16816.F32 R4, R12, R26, R4 ;  /* 0x0000001a0c04723c */ /* 0x010fde0000001804 */
[----:B------:R-:W-:-:S08]  /*2e410*/  NOP ;  /* 0x0000000000007918 */ /* 0x000fd00000000000 */
[----:B------:R-:W-:Y:S04]  /*2e420*/  STL.64 [R1+0x60], R4 ;  /* 0x0000600401007387 */ /* 0x000fe80000100a00 */
[----:B------:R-:W-:Y:S04]  /*2e430*/  STL.64 [R1+0x68], R6 ;  /* 0x0000680601007387 */ /* 0x000fe80000100a00 */
[----:B------:R0:W-:Y:S04]  /*2e440*/  STL [R1+0x1210], R24 ;  /* 0x0012101801007387 */ /* 0x0001e80000100800 */
[----:B------:R1:W-:Y:S04]  /*2e450*/  STL [R1+0x120c], R25 ;  /* 0x00120c1901007387 */ /* 0x0003e80000100800 */
[----:B0-----:R-:W3:Y:S04]  /*2e460*/  LDL.LU R24, [R1+0x90] ;  /* 0x0000900001187983 */ /* 0x001ee80000300800 */
[----:B-1----:R-:W3:Y:S04]  /*2e470*/  LDL.LU R25, [R1+0x94] ;  /* 0x0000940001197983 */ /* 0x002ee80000300800 */
[----:B------:R-:W3:Y:S04]  /*2e480*/  LDL.LU R26, [R1+0x98] ;  /* 0x00009800011a7983 */ /* 0x000ee80000300800 */
[----:B------:R-:W3:Y:S01]  /*2e490*/  LDL.LU R27, [R1+0x9c] ;  /* 0x00009c00011b7983 */ /* 0x000ee20000300800 */
[----:B------:R-:W-:-:S02]  /*2e4a0*/  F2FP.F16.E4M3.UNPACK_B R10, R10.H1 ;  /* 0x0000000aff0a723e */ /* 0x000fc400030006ff */
[----:B------:R-:W-:Y:S02]  /*2e4b0*/  F2FP.F16.E4M3.UNPACK_B R11, R11.H1 ;  /* 0x0000000bff0b723e */ /* 0x000fe400030006ff */
[----:B------:R-:W-:Y:S02]  /*2e4c0*/  F2FP.F16.E4M3.UNPACK_B R4, R29.H1 ;  /* 0x0000001dff04723e */ /* 0x000fe400030006ff */
[----:B------:R-:W-:Y:S02]  /*2e4d0*/  F2FP.F16.E4M3.UNPACK_B R5, R8.H1 ;  /* 0x00000008ff05723e */ /* 0x000fe400030006ff */
[----:B------:R-:W-:Y:S02]  /*2e4e0*/  F2FP.F16.E4M3.UNPACK_B R2, R2.H1 ;  /* 0x00000002ff02723e */ /* 0x000fe400030006ff */
[----:B------:R-:W-:Y:S02]  /*2e4f0*/  F2FP.F16.E4M3.UNPACK_B R3, R3.H1 ;  /* 0x00000003ff03723e */ /* 0x000fe400030006ff */
[----:B------:R-:W-:Y:S01]  /*2e500*/  F2FP.F16.E4M3.UNPACK_B R6, R9.H1 ;  /* 0x00000009ff06723e */ /* 0x000fe200030006ff */
[C---:B--2---:R-:W-:Y:S06]  /*2e510*/  HMMA.16816.F32 R20, R12.reuse, R4, R20 ;  /* 0x000000040c14723c */ /* 0x044fec0000001814 */
[----:B---3--:R-:W-:-:S15]  /*2e520*/  HMMA.16816.F32 R24, R12, R10, R24 ;  /* 0x0000000a0c18723c */ /* 0x008fde0000001818 */
[----:B------:R-:W-:-:S08]  /*2e530*/  NOP ;  /* 0x0000000000007918 */ /* 0x000fd00000000000 */
[----:B------:R-:W-:Y:S04]  /*2e540*/  STL.64 [R1+0x90], R24 ;  /* 0x0000901801007387 */ /* 0x000fe80000100a00 */
[----:B------:R0:W-:Y:S02]  /*2e550*/  STL.64 [R1+0x98], R26 ;  /* 0x0000981a01007387 */ /* 0x0001e40000100a00 */
[----:B0-----:R-:W-:Y:S02]  /*2e560*/  IMAD.MOV.U32 R27, RZ, RZ, R10 ;  /* 0x000000ffff1b7224 */ /* 0x001fe400078e000a */
[----:B------:R-:W-:Y:S02]  /*2e570*/  IMAD.MOV.U32 R26, RZ, RZ, R11 ;  /* 0x000000ffff1a7224 */ /* 0x000fe400078e000b */
[----:B------:R-:W-:Y:S01]  /*2e580*/  HMMA.16816.F32 R8, R12, R2, R16 ;  /* 0x000000020c08723c */ /* 0x000fe20000001810 */
[----:B------:R-:W-:Y:S04]  /*2e590*/  STL.64 [R1+0x18], R4 ;  /* 0x0000180401007387 */ /* 0x000fe80000100a00 */
[----:B------:R0:W-:Y:S04]  /*2e5a0*/  STL.64 [R1+0x1260], R26 ;  /* 0x0012601a01007387 */ /* 0x0001e80000100a00 */
[----:B------:R-:W-:Y:S04]  /*2e5b0*/  STL.64 [R1+0x380], R20 ;  /* 0x0003801401007387 */ /* 0x000fe80000100a00 */
[----:B------:R-:W-:Y:S01]  /*2e5c0*/  STL.64 [R1+0x388], R22 ;  /* 0x0003881601007387 */ /* 0x000fe20000100a00 */
[----:B------:R-:W-:-:S09]  /*2e5d0*/  IMAD.MOV.U32 R19, RZ, RZ, R3 ;  /* 0x000000ffff137224 */ /* 0x000fd200078e0003 */
[----:B------:R-:W-:Y:S04]  /*2e5e0*/  STL.64 [R1+0x3a0], R8 ;  /* 0x0003a00801007387 */ /* 0x000fe80000100a00 */
[----:B------:R1:W-:Y:S04]  /*2e5f0*/  STL.64 [R1+0x3a8], R10 ;  /* 0x0003a80a01007387 */ /* 0x0003e80000100a00 */
[----:B------:R-:W2:Y:S04]  /*2e600*/  LDL.LU R24, [R1+0xf0] ;  /* 0x0000f00001187983 */ /* 0x000ea80000300800 */
[----:B------:R-:W2:Y:S04]  /*2e610*/  LDL.LU R25, [R1+0xf4] ;  /* 0x0000f40001197983 */ /* 0x000ea80000300800 */
[----:B0-----:R-:W2:Y:S04]  /*2e620*/  LDL.LU R26, [R1+0xf8] ;  /* 0x0000f800011a7983 */ /* 0x001ea80000300800 */
[----:B------:R-:W2:Y:S04]  /*2e630*/  LDL.LU R27, [R1+0xfc] ;  /* 0x0000fc00011b7983 */ /* 0x000ea80000300800 */
[----:B-1----:R-:W3:Y:S04]  /*2e640*/  LDL.LU R10, [R1+0x2a8] ;  /* 0x0002a800010a7983 */ /* 0x002ee80000300800 */
[----:B------:R-:W4:Y:S04]  /*2e650*/  LDL.LU R11, [R1+0x2ac] ;  /* 0x0002ac00010b7983 */ /* 0x000f280000300800 */
[----:B------:R-:W5:Y:S04]  /*2e660*/  LDL.LU R22, [R1+0x2b8] ;  /* 0x0002b80001167983 */ /* 0x000f680000300800 */
[----:B------:R-:W5:Y:S04]  /*2e670*/  LDL.LU R23, [R1+0x2bc] ;  /* 0x0002bc0001177983 */ /* 0x000f680000300800 */
[----:B------:R-:W5:Y:S04]  /*2e680*/  LDL.LU R8, [R1+0x2d8] ;  /* 0x0002d80001087983 */ /* 0x000f680000300800 */
[----:B------:R-:W5:Y:S04]  /*2e690*/  LDL.LU R9, [R1+0x2dc] ;  /* 0x0002dc0001097983 */ /* 0x000f680000300800 */
[----:B------:R0:W-:Y:S04]  /*2e6a0*/  STL [R1+0x1228], R19 ;  /* 0x0012281301007387 */ /* 0x0001e80000100800 */
[----:B------:R-:W2:Y:S04]  /*2e6b0*/  LDL.LU R16, [R1+0x170] ;  /* 0x0001700001107983 */ /* 0x000ea80000300800 */
[----:B------:R-:W2:Y:S04]  /*2e6c0*/  LDL.LU R17, [R1+0x174] ;  /* 0x0001740001117983 */ /* 0x000ea80000300800 */
[----:B------:R-:W3:Y:S04]  /*2e6d0*/  LDL.LU R18, [R1+0x178] ;  /* 0x0001780001127983 */ /* 0x000ee80000300800 */
[----:B0-----:R-:W3:Y:S04]  /*2e6e0*/  LDL.LU R19, [R1+0x17c] ;  /* 0x00017c0001137983 */ /* 0x001ee80000300800 */
[----:B------:R-:W5:Y:S04]  /*2e6f0*/  LDL.LU R28, [R1+0x2c8] ;  /* 0x0002c800011c7983 */ /* 0x000f680000300800 */
[----:B------:R-:W5:Y:S04]  /*2e700*/  LDL.LU R29, [R1+0x2cc] ;  /* 0x0002cc00011d7983 */ /* 0x000f680000300800 */
[----:B---3--:R-:W-:Y:S04]  /*2e710*/  STL.64 [R1+0x1238], R18 ;  /* 0x0012381201007387 */ /* 0x008fe80000100a00 */
[----:B--2---:R0:W-:Y:S04]  /*2e720*/  STL.64 [R1+0x1230], R16 ;  /* 0x0012301001007387 */ /* 0x0041e80000100a00 */
[----:B0-----:R-:W2:Y:S04]  /*2e730*/  LDL.LU R16, [R1+0x150] ;  /* 0x0001500001107983 */ /* 0x001ea80000300800 */
[----:B------:R-:W2:Y:S04]  /*2e740*/  LDL.LU R17, [R1+0x154] ;  /* 0x0001540001117983 */ /* 0x000ea80000300800 */
[----:B------:R-:W3:Y:S04]  /*2e750*/  LDL.LU R18, [R1+0x158] ;  /* 0x0001580001127983 */ /* 0x000ee80000300800 */
[----:B------:R-:W3:Y:S01]  /*2e760*/  LDL.LU R19, [R1+0x15c] ;  /* 0x00015c0001137983 */ /* 0x000ee20000300800 */
[----:B------:R-:W-:Y:S01]  /*2e770*/  F2FP.F16.E4M3.UNPACK_B R7, R0.H1 ;  /* 0x00000000ff07723e */ /* 0x000fe200030006ff */
[----:B------:R-:W-:-:S02]  /*2e780*/  IMAD.MOV.U32 R0, RZ, RZ, R2 ;  /* 0x000000ffff007224 */ /* 0x000fc400078e0002 */
[----:B------:R-:W5:Y:S04]  /*2e790*/  LDL.LU R2, [R1+0x2f8] ;  /* 0x0002f80001027983 */ /* 0x000f680000300800 */
[----:B------:R-:W5:Y:S01]  /*2e7a0*/  LDL.LU R3, [R1+0x2fc] ;  /* 0x0002fc0001037983 */ /* 0x000f620000300800 */
[----:B------:R-:W-:Y:S03]  /*2e7b0*/  HMMA.16816.F32 R24, R12, R6, R24 ;  /* 0x000000060c18723c */ /* 0x000fe60000001818 */
[----:B---3--:R-:W-:Y:S04]  /*2e7c0*/  STL.64 [R1+0x1248], R18 ;  /* 0x0012481201007387 */ /* 0x008fe80000100a00 */
[----:B--2---:R0:W-:Y:S04]  /*2e7d0*/  STL.64 [R1+0x1240], R16 ;  /* 0x0012401001007387 */ /* 0x0041e80000100a00 */
[----:B0-----:R-:W2:Y:S04]  /*2e7e0*/  LDL.LU R16, [R1+0x130] ;  /* 0x0001300001107983 */ /* 0x001ea80000300800 */
[----:B------:R-:W2:Y:S04]  /*2e7f0*/  LDL.LU R17, [R1+0x134] ;  /* 0x0001340001117983 */ /* 0x000ea80000300800 */
[----:B------:R-:W3:Y:S04]  /*2e800*/  LDL.LU R18, [R1+0x138] ;  /* 0x0001380001127983 */ /* 0x000ee80000300800 */
[----:B------:R-:W3:Y:S01]  /*2e810*/  LDL.LU R19, [R1+0x13c] ;  /* 0x00013c0001137983 */ /* 0x000ee20000300800 */
[----:B------:R-:W-:-:S03]  /*2e820*/  F2FP.F16.E4M3.UNPACK_B R4, R10.H1 ;  /* 0x0000000aff04723e */ /* 0x000fc600030006ff */
[----:B---3--:R-:W-:Y:S04]  /*2e830*/  STL.64 [R1+0x1258], R18 ;  /* 0x0012581201007387 */ /* 0x008fe80000100a00 */
[----:B--2---:R0:W-:Y:S04]  /*2e840*/  STL.64 [R1+0x1250], R16 ;  /* 0x0012501001007387 */ /* 0x0041e80000100a00 */
[----:B0-----:R-:W2:Y:S04]  /*2e850*/  LDL.LU R16, [R1+0x110] ;  /* 0x0001100001107983 */ /* 0x001ea80000300800 */
[----:B------:R-:W2:Y:S04]  /*2e860*/  LDL.LU R17, [R1+0x114] ;  /* 0x0001140001117983 */ /* 0x000ea80000300800 */
[----:B------:R-:W2:Y:S04]  /*2e870*/  LDL.LU R18, [R1+0x118] ;  /* 0x0001180001127983 */ /* 0x000ea80000300800 */
[----:B------:R-:W2:Y:S04]  /*2e880*/  LDL.LU R19, [R1+0x11c] ;  /* 0x00011c0001137983 */ /* 0x000ea80000300800 */
[----:B------:R-:W3:Y:S04]  /*2e890*/  LDL.LU R20, [R1+0x308] ;  /* 0x0003080001147983 */ /* 0x000ee80000300800 */
[----:B------:R-:W3:Y:S04]  /*2e8a0*/  LDL.LU R21, [R1+0x30c] ;  /* 0x00030c0001157983 */ /* 0x000ee80000300800 */
[----:B------:R-:W-:Y:S04]  /*2e8b0*/  STL [R1], R4 ;  /* 0x0000000401007387 */ /* 0x000fe80000100800 */
[----:B------:R-:W-:Y:S04]  /*2e8c0*/  STL.64 [R1+0x3c0], R24 ;  /* 0x0003c01801007387 */ /* 0x000fe80000100a00 */
[----:B------:R0:W-:Y:S04]  /*2e8d0*/  STL.64 [R1+0x3c8], R26 ;  /* 0x0003c81a01007387 */ /* 0x0001e80000100a00 */
[----:B0-----:R-:W5:Y:S01]  /*2e8e0*/  LDL.LU.64 R26, [R1+0x1260] ;  /* 0x00126000011a7983 */ /* 0x001f620000300a00 */
[----:B----4-:R-:W-:Y:S01]  /*2e8f0*/  F2FP.F16.E4M3.UNPACK_B R5, R11.H1 ;  /* 0x0000000bff05723e */ /* 0x010fe200030006ff */
[----:B------:R-:W-:-:S02]  /*2e900*/  IMAD.MOV.U32 R24, RZ, RZ, R6 ;  /* 0x000000ffff187224 */ /* 0x000fc400078e0006 */
[----:B------:R-:W-:Y:S02]  /*2e910*/  IMAD.MOV.U32 R25, RZ, RZ, R7 ;  /* 0x000000ffff197224 */ /* 0x000fe400078e0007 */
[----:B------:R2:W-:Y:S04]  /*2e920*/  STL [R1+0x4], R5 ;  /* 0x0000040501007387 */ /* 0x0005e80000100800 */
[----:B------:R-:W4:Y:S04]  /*2e930*/  LDL.LU R10, [R1+0x2e8] ;  /* 0x0002e800010a7983 */ /* 0x000f280000300800 */
[----:B------:R-:W3:Y:S01]  /*2e940*/  LDL.LU R11, [R1+0x2ec] ;  /* 0x0002ec00010b7983 */ /* 0x000ee20000300800 */
[----:B--2---:R-:W-:Y:S03]  /*2e950*/  HMMA.16816.F32 R4, R12, R4, R16 ;  /* 0x000000040c04723c */ /* 0x004fe60000001810 */
[----:B-----5:R-:W-:Y:S04]  /*2e960*/  STL.64 [R1+0x1220], R26 ;  /* 0x0012201a01007387 */ /* 0x020fe80000100a00 */
[----:B------:R0:W-:Y:S04]  /*2e970*/  STL.64 [R1+0x1218], R24 ;  /* 0x0012181801007387 */ /* 0x0001e80000100a00 */
[----:B0-----:R-:W2:Y:S04]  /*2e980*/  LDL.LU R24, [R1+0x190] ;  /* 0x0001900001187983 */ /* 0x001ea80000300800 */
[----:B------:R-:W2:Y:S04]  /*2e990*/  LDL.LU R25, [R1+0x194] ;  /* 0x0001940001197983 */ /* 0x000ea80000300800 */
[----:B------:R-:W2:Y:S04]  /*2e9a0*/  LDL.LU R26, [R1+0x198] ;  /* 0x00019800011a7983 */ /* 0x000ea80000300800 */
[----:B------:R-:W2:Y:S04]  /*2e9b0*/  LDL.LU R27, [R1+0x19c] ;  /* 0x00019c00011b7983 */ /* 0x000ea80000300800 */
[----:B------:R-:W5:Y:S04]  /*2e9c0*/  LDL.LU.64 R18, [R1+0x1258] ;  /* 0x0012580001127983 */ /* 0x000f680000300a00 */
[----:B------:R-:W5:Y:S01]  /*2e9d0*/  LDL.LU.64 R16, [R1+0x1250] ;  /* 0x0012500001107983 */ /* 0x000f620000300a00 */
[----:B------:R-:W-:-:S02]  /*2e9e0*/  F2FP.F16.E4M3.UNPACK_B R2, R2.H1 ;  /* 0x00000002ff02723e */ /* 0x000fc400030006ff */
[----:B------:R-:W-:Y:S01]  /*2e9f0*/  F2FP.F16.E4M3.UNPACK_B R3, R3.H1 ;  /* 0x00000003ff03723e */ /* 0x000fe200030006ff */
[----:B------:R-:W-:Y:S04]  /*2ea00*/  STL.64 [R1+0x3d0], R4 ;  /* 0x0003d00401007387 */ /* 0x000fe80000100a00 */
[----:B------:R-:W-:Y:S02]  /*2ea10*/  STL.64 [R1+0x3d8], R6 ;  /* 0x0003d80601007387 */ /* 0x000fe40000100a00 */
[----:B-----5:R-:W-:-:S15]  /*2ea20*/  HMMA.16816.F32 R16, R12, R2, R16 ;  /* 0x000000020c10723c */ /* 0x020fde0000001810 */
[----:B------:R-:W-:-:S08]  /*2ea30*/  NOP ;  /* 0x0000000000007918 */ /* 0x000fd00000000000 */
[----:B------:R-:W-:Y:S04]  /*2ea40*/  STL.64 [R1+0x130], R16 ;  /* 0x0001301001007387 */ /* 0x000fe80000100a00 */
[----:B------:R0:W-:Y:S04]  /*2ea50*/  STL.64 [R1+0x138], R18 ;  /* 0x0001381201007387 */ /* 0x0001e80000100a00 */
[----:B0-----:R-:W5:Y:S04]  /*2ea60*/  LDL.LU.64 R18, [R1+0x1248] ;  /* 0x0012480001127983 */ /* 0x001f680000300a00 */
[----:B------:R-:W5:Y:S01]  /*2ea70*/  LDL.LU.64 R16, [R1+0x1240] ;  /* 0x0012400001107983 */ /* 0x000f620000300a00 */
[----:B------:R-:W-:-:S02]  /*2ea80*/  F2FP.F16.E4M3.UNPACK_B R4, R28.H1 ;  /* 0x0000001cff04723e */ /* 0x000fc400030006ff */
[----:B------:R-:W-:-:S07]  /*2ea90*/  F2FP.F16.E4M3.UNPACK_B R5, R29.H1 ;  /* 0x0000001dff05723e */ /* 0x000fce00030006ff */
[----:B-----5:R-:W-:-:S15]  /*2eaa0*/  HMMA.16816.F32 R16, R12, R4, R16 ;  /* 0x000000040c10723c */ /* 0x020fde0000001810 */
[----:B------:R-:W-:-:S08]  /*2eab0*/  NOP ;  /* 0x0000000000007918 */ /* 0x000fd00000000000 */
[----:B------:R-:W-:Y:S04]  /*2eac0*/  STL.64 [R1+0x150], R16 ;  /* 0x0001501001007387 */ /* 0x000fe80000100a00 */
[----:B------:R0:W-:Y:S04]  /*2ead0*/  STL.64 [R1+0x158], R18 ;  /* 0x0001581201007387 */ /* 0x0001e80000100a00 */
[----:B0-----:R-:W5:Y:S04]  /*2eae0*/  LDL.LU.64 R18, [R1+0x1238] ;  /* 0x0012380001127983 */ /* 0x001f680000300a00 */
[----:B------:R-:W5:Y:S01]  /*2eaf0*/  LDL.LU.64 R16, [R1+0x1230] ;  /* 0x0012300001107983 */ /* 0x000f620000300a00 */
[----:B------:R-:W-:-:S02]  /*2eb00*/  F2FP.F16.E4M3.UNPACK_B R6, R22.H1 ;  /* 0x00000016ff06723e */ /* 0x000fc400030006ff */
[----:B------:R-:W-:Y:S02]  /*2eb10*/  F2FP.F16.E4M3.UNPACK_B R7, R23.H1 ;  /* 0x00000017ff07723e */ /* 0x000fe400030006ff */
[----:B------:R-:W-:Y:S02]  /*2eb20*/  F2FP.F16.E4M3.UNPACK_B R8, R8.H1 ;  /* 0x00000008ff08723e */ /* 0x000fe400030006ff */
[----:B------:R-:W-:-:S07]  /*2eb30*/  F2FP.F16.E4M3.UNPACK_B R9, R9.H1 ;  /* 0x00000009ff09723e */ /* 0x000fce00030006ff */
[C---:B--2---:R-:W-:Y:S06]  /*2eb40*/  HMMA.16816.F32 R24, R12.reuse, R8, R24 ;  /* 0x000000080c18723c */ /* 0x044fec0000001818 */
[----:B-----5:R-:W-:-:S15]  /*2eb50*/  HMMA.16816.F32 R16, R12, R6, R16 ;  /* 0x000000060c10723c */ /* 0x020fde0000001810 */
[----:B------:R-:W-:-:S08]  /*2eb60*/  NOP ;  /* 0x0000000000007918 */ /* 0x000fd00000000000 */
[----:B------:R-:W-:Y:S04]  /*2eb70*/  STL.64 [R1+0x170], R16 ;  /* 0x0001701001007387 */ /* 0x000fe80000100a00 */
[----:B------:R0:W-:Y:S04]  /*2eb80*/  STL.64 [R1+0x178], R18 ;  /* 0x0001781201007387 */ /* 0x0001e80000100a00 */
[----:B0-----:R-:W2:Y:S04]  /*2eb90*/  LDL.LU R19, [R1+0x1228] ;  /* 0x0012280001137983 */ /* 0x001ea80000300800 */
        /* <DEDUP_REMOVED lines=9> */
[----:B0-----:R-:W2:Y:S04]  /*2ec30*/  LDL.LU R4, [R1+0x1b0] ;  /* 0x0001b00001047983 */ /* 0x001ea80000300800 */
[----:B------:R-:W2:Y:S04]  /*2ec40*/  LDL.LU R5, [R1+0x1b4] ;  /* 0x0001b40001057983 */ /* 0x000ea80000300800 */
[----:B------:R-:W2:Y:S04]  /*2ec50*/  LDL.LU R6, [R1+0x1b8] ;  /* 0x0001b80001067983 */ /* 0x000ea80000300800 */
[----:B------:R-:W2:Y:S04]  /*2ec60*/  LDL.LU R7, [R1+0x1bc] ;  /* 0x0001bc0001077983 */ /* 0x000ea80000300800 */
[----:B------:R-:W-:Y:S04]  /*2ec70*/  STL.64 [R1+0x190], R24 ;  /* 0x0001901801007387 */ /* 0x000fe80000100a00 */
[----:B------:R0:W-:Y:S04]  /*2ec80*/  STL.64 [R1+0x198], R26 ;  /* 0x0001981a01007387 */ /* 0x0001e80000100a00 */
[----:B0-----:R-:W5:Y:S04]  /*2ec90*/  LDL.LU.64 R26, [R1+0x1220] ;  /* 0x00122000011a7983 */ /* 0x001f680000300a00 */
[----:B------:R-:W5:Y:S01]  /*2eca0*/  LDL.LU.64 R24, [R1+0x1218] ;  /* 0x0012180001187983 */ /* 0x000f620000300a00 */
[----:B----4-:R-:W-:-:S02]  /*2ecb0*/  F2FP.F16.E4M3.UNPACK_B R10, R10.H1 ;  /* 0x0000000aff0a723e */ /* 0x010fc400030006ff */
[----:B---3--:R-:W-:-:S07]  /*2ecc0*/  F2FP.F16.E4M3.UNPACK_B R11, R11.H1 ;  /* 0x0000000bff0b723e */ /* 0x008fce00030006ff */
[----:B--2---:R-:W-:-:S15]  /*2ecd0*/  HMMA.16816.F32 R4, R12, R10, R4 ;  /* 0x0000000a0c04723c */ /* 0x004fde0000001804 */
[----:B------:R-:W-:-:S08]  /*2ece0*/  NOP ;  /* 0x0000000000007918 */ /* 0x000fd00000000000 */
[----:B------:R-:W-:Y:S04]  /*2ecf0*/  STL.64 [R1+0x1b0], R4 ;  /* 0x0001b00401007387 */ /* 0x000fe80000100a00 */
[----:B------:R5:W-:Y:S02]  /*2ed00*/  STL.64 [R1+0x1b8], R6 ;  /* 0x0001b80601007387 */ /* 0x000be40000100a00 */
[----:B-----5:R-:W-:Y:S02]  /*2ed10*/  IMAD.MOV.U32 R6, RZ, RZ, R24 ;  /* 0x000000ffff067224 */ /* 0x020fe400078e0018 */
[----:B------:R-:W-:Y:S01]  /*2ed20*/  IMAD.MOV.U32 R7, RZ, RZ, R25 ;  /* 0x000000ffff077224 */ /* 0x000fe200078e0019 */
[----:B------:R-:W2:Y:S04]  /*2ed30*/  LDL.LU R24, [R1+0x1210] ;  /* 0x0012100001187983 */ /* 0x000ea80000300800 */
[----:B------:R-:W3:Y:S01]  /*2ed40*/  LDL.LU R25, [R1+0x120c] ;  /* 0x00120c0001197983 */ /* 0x000ee20000300800 */
[----:B------:R-:W-:-:S02]  /*2ed50*/  IMAD.MOV.U32 R4, RZ, RZ, R0 ;  /* 0x000000ffff047224 */ /* 0x000fc400078e0000 */
[----:B------:R-:W-:Y:S01]  /*2ed60*/  IMAD.MOV.U32 R5, RZ, RZ, R19 ;  /* 0x000000ffff057224 */ /* 0x000fe200078e0013 */
[----:B------:R-:W4:Y:S04]  /*2ed70*/  LDL.LU R0, [R1+0x1208] ;  /* 0x0012080001007983 */ /* 0x000f280000300800 */
        /* <DEDUP_REMOVED lines=9> */
[----:B0-----:R-:W3:Y:S04]  /*2ee10*/  LDL.LU R8, [R1+0x180] ;  /* 0x0001800001087983 */ /* 0x001ee80000300800 */
[----:B------:R-:W3:Y:S01]  /*2ee20*/  LDL.LU R9, [R1+0x184] ;  /* 0x0001840001097983 */ /* 0x000ee20000300800 */
[----:B----4-:R-:W-:-:S02]  /*2ee30*/  IMAD.MOV.U32 R11, RZ, RZ, R0 ;  /* 0x000000ffff0b7224 */ /* 0x010fc400078e0000 */
[----:B-----5:R-:W-:Y:S02]  /*2ee40*/  IMAD.MOV.U32 R10, RZ, RZ, R19 ;  /* 0x000000ffff0a7224 */ /* 0x020fe400078e0013 */
[----:B------:R-:W4:Y:S04]  /*2ee50*/  LDL.LU R19, [R1+0x1200] ;  /* 0x0012000001137983 */ /* 0x000f280000300800 */
[----:B------:R-:W5:Y:S04]  /*2ee60*/  LDL.LU R0, [R1+0x11fc] ;  /* 0x0011fc0001007983 */ /* 0x000f680000300800 */
[----:B------:R0:W-:Y:S04]  /*2ee70*/  STL.64 [R1+0x11a0], R10 ;  /* 0x0011a00a01007387 */ /* 0x0001e80000100a00 */
[----:B0-----:R-:W2:Y:S01]  /*2ee80*/  LDL.LU R11, [R1+0xf8c] ;  /* 0x000f8c00010b7983 */ /* 0x001ea20000300800 */
[----:B------:R-:W-:-:S02]  /*2ee90*/  F2FP.F16.E4M3.UNPACK_B R20, R20.H1 ;  /* 0x00000014ff14723e */ /* 0x000fc400030006ff */
[----:B------:R-:W-:Y:S01]  /*2eea0*/  F2FP.F16.E4M3.UNPACK_B R21, R21.H1 ;  /* 0x00000015ff15723e */ /* 0x000fe200030006ff */
[----:B---3--:R0:W-:Y:S01]  /*2eeb0*/  STL.64 [R1+0x1198], R8 ;  /* 0x0011980801007387 */ /* 0x0081e20000100a00 */
[----:B--2---:R-:W-:-:S05]  /*2eec0*/  IMAD R16, R16, 0x100, R11 ;  /* 0x0000010010107824 */ /* 0x004fca00078e020b */
[----:B0-----:R-:W-:Y:S07]  /*2eed0*/  HMMA.16816.F32 R8, R12, R20, R4 ;  /* 0x000000140c08723c */ /* 0x001fee0000001804 */
[----:B------:R-:W-:Y:S02]  /*2eee0*/  IMAD.MOV.U32 R6, RZ, RZ, R27 ;  /* 0x000000ffff067224 */ /* 0x000fe400078e001b */
[----:B------:R-:W-:Y:S02]  /*2eef0*/  IMAD.MOV.U32 R7, RZ, RZ, R26 ;  /* 0x000000ffff077224 */ /* 0x000fe400078e001a */
[----:B------:R-:W-:-:S02]  /*2ef00*/  IMAD.MOV.U32 R4, RZ, RZ, R25 ;  /* 0x000000ffff047224 */ /* 0x000fc400078e0019 */
[----:B------:R-:W-:-:S10]  /*2ef10*/  IMAD.MOV.U32 R5, RZ, RZ, R24 ;  /* 0x000000ffff057224 */ /* 0x000fd400078e0018 */
[----:B------:R4:W-:Y:S04]  /*2ef20*/  STL.64 [R1+0x1d0], R8 ;  /* 0x0001d00801007387 */ /* 0x0009e80000100a00 */
[----:B------:R0:W-:Y:S04]  /*2ef30*/  STL.64 [R1+0x1d8], R10 ;  /* 0x0001d80a01007387 */ /* 0x0001e80000100a00 */
[----:B------:R-:W-:Y:S04]  /*2ef40*/  STL.64 [R1+0x11a8], R6 ;  /* 0x0011a80601007387 */ /* 0x000fe80000100a00 */
[----:B------:R1:W-:Y:S01]  /*2ef50*/  STL.64 [R1+0x11c0], R4 ;  /* 0x0011c00401007387 */ /* 0x0003e20000100a00 */
[----:B----4-:R-:W-:-:S03]  /*2ef60*/  IMAD.MOV.U32 R8, RZ, RZ, R19 ;  /* 0x000000ffff087224 */ /* 0x010fc600078e0013 */
[----:B------:R-:W2:Y:S04]  /*2ef70*/  LDL.LU R19, [R1+0x11f8] ;  /* 0x0011f80001137983 */ /* 0x000ea80000300800 */
[----:B------:R-:W3:Y:S04]  /*2ef80*/  LDL.LU R9, [R1+0x1e4] ;  /* 0x0001e40001097983 */ /* 0x000ee80000300800 */
[----:B0-----:R-:W4:Y:S04]  /*2ef90*/  LDL.LU R10, [R1+0x1e8] ;  /* 0x0001e800010a7983 */ /* 0x001f280000300800 */
[----:B------:R-:W4:Y:S04]  /*2efa0*/  LDL.LU R11, [R1+0x1ec] ;  /* 0x0001ec00010b7983 */ /* 0x000f280000300800 */
[----:B-1----:R-:W3:Y:S01]  /*2efb0*/  LDL.LU R4, [R1+0x210] ;  /* 0x0002100001047983 */ /* 0x002ee20000300800 */
[----:B------:R-:W-:-:S03]  /*2efc0*/  IMAD R18, R18, 0x100, R28 ;  /* 0x0000010012127824 */ /* 0x000fc600078e021c */
[----:B------:R-:W3:Y:S01]  /*2efd0*/  LDL.LU R5, [R1+0x214] ;  /* 0x0002140001057983 */ /* 0x000ee20000300800 */
[----:B-----5:R-:W-:-:S03]  /*2efe0*/  IMAD.MOV.U32 R7, RZ, RZ, R0 ;  /* 0x000000ffff077224 */ /* 0x020fc600078e0000 */
[----:B------:R-:W5:Y:S04]  /*2eff0*/  LDL.LU R28, [R1+0xfa4] ;  /* 0x000fa400011c7983 */ /* 0x000f680000300800 */
[----:B------:R-:W5:Y:S04]  /*2f000*/  LDL.LU R0, [R1+0xfa0] ;  /* 0x000fa00001007983 */ /* 0x000f680000300800 */
[----:B------:R-:W4:Y:S04]  /*2f010*/  LDL.LU R24, [R1+0x328] ;  /* 0x0003280001187983 */ /* 0x000f280000300800 */
[----:B------:R-:W5:Y:S04]  /*2f020*/  LDL.LU R25, [R1+0x32c] ;  /* 0x00032c0001197983 */ /* 0x000f680000300800 */
[----:B------:R-:W5:Y:S01]  /*2f030*/  LDL.LU R26, [R1+0x338] ;  /* 0x00033800011a7983 */ /* 0x000f620000300800 */
[----:B------:R-:W-:-:S03]  /*2f040*/  IMAD R17, R17, 0x100, R29 ;  /* 0x0000010011117824 */ /* 0x000fc600078e021d */
[----:B------:R-:W5:Y:S04]  /*2f050*/  LDL.LU R27, [R1+0x33c] ;  /* 0x00033c00011b7983 */ /* 0x000f680000300800 */
[----:B------:R-:W5:Y:S01]  /*2f060*/  LDL.LU R29, [R1+0x348] ;  /* 0x00034800011d7983 */ /* 0x000f620000300800 */
[----:B--2---:R-:W-:-:S03]  /*2f070*/  IMAD.MOV.U32 R6, RZ, RZ, R19 ;  /* 0x000000ffff067224 */ /* 0x004fc600078e0013 */
[----:B------:R-:W2:Y:S04]  /*2f080*/  LDL.LU R19, [R1+0x34c] ;  /* 0x00034c0001137983 */ /* 0x000ea80000300800 */
[----:B--2---:R-:W-:Y:S04]  /*2f090*/  STL.64 [R1+0x11f0], R18 ;  /* 0x0011f01201007387 */ /* 0x004fe80000100a00 */
[----:B------:R0:W-:Y:S04]  /*2f0a0*/  STL.64 [R1+0x11e8], R16 ;  /* 0x0011e81001007387 */ /* 0x0001e80000100a00 */
[----:B0-----:R-:W2:Y:S04]  /*2f0b0*/  LDL.LU R16, [R1+0x200] ;  /* 0x0002000001107983 */ /* 0x001ea80000300800 */
[----:B------:R-:W2:Y:S04]  /*2f0c0*/  LDL.LU R17, [R1+0x204] ;  /* 0x0002040001117983 */ /* 0x000ea80000300800 */
[----:B------:R-:W2:Y:S04]  /*2f0d0*/  LDL.LU R18, [R1+0x208] ;  /* 0x0002080001127983 */ /* 0x000ea80000300800 */
[----:B------:R-:W2:Y:S04]  /*2f0e0*/  LDL.LU R19, [R1+0x20c] ;  /* 0x00020c0001137983 */ /* 0x000ea80000300800 */
[----:B------:R-:W-:Y:S04]  /*2f0f0*/  STL.64 [R1+0x11d0], R6 ;  /* 0x0011d00601007387 */ /* 0x000fe80000100a00 */
[----:B---3--:R0:W-:Y:S04]  /*2f100*/  STL.64 [R1+0x11c8], R4 ;  /* 0x0011c80401007387 */ /* 0x0081e80000100a00 */
[----:B0-----:R-:W3:Y:S04]  /*2f110*/  LDL.LU R4, [R1+0x220] ;  /* 0x0002200001047983 */ /* 0x001ee80000300800 */
[----:B------:R-:W3:Y:S04]  /*2f120*/  LDL.LU R5, [R1+0x224] ;  /* 0x0002240001057983 */ /* 0x000ee80000300800 */
[----:B------:R-:W4:Y:S04]  /*2f130*/  LDL.LU R6, [R1+0x228] ;  /* 0x0002280001067983 */ /* 0x000f280000300800 */
[----:B------:R-:W4:Y:S01]  /*2f140*/  LDL.LU R7, [R1+0x22c] ;  /* 0x00022c0001077983 */ /* 0x000f220000300800 */
[----:B------:R-:W-:-:S02]  /*2f150*/  F2FP.F16.E4M3.UNPACK_B R22, R22.H1 ;  /* 0x00000016ff16723e */ /* 0x000fc400030006ff */
[----:B------:R-:W-:Y:S01]  /*2f160*/  F2FP.F16.E4M3.UNPACK_B R23, R23.H1 ;  /* 0x00000017ff17723e */ /* 0x000fe200030006ff */
[----:B----4-:R-:W-:Y:S04]  /*2f170*/  STL.64 [R1+0x11e0], R6 ;  /* 0x0011e00601007387 */ /* 0x010fe80000100a00 */
[----:B---3--:R0:W-:Y:S04]  /*2f180*/  STL.64 [R1+0x11d8], R4 ;  /* 0x0011d80401007387 */ /* 0x0081e80000100a00 */
[----:B0-----:R-:W3:Y:S04]  /*2f190*/  LDL.LU R4, [R1+0x230] ;  /* 0x0002300001047983 */ /* 0x001ee80000300800 */
[----:B------:R-:W3:Y:S04]  /*2f1a0*/  LDL.LU R5, [R1+0x234] ;  /* 0x0002340001057983 */ /* 0x000ee80000300800 */
[----:B------:R-:W3:Y:S04]  /*2f1b0*/  LDL.LU R6, [R1+0x238] ;  /* 0x0002380001067983 */ /* 0x000ee80000300800 */
[----:B------:R-:W3:Y:S01]  /*2f1c0*/  LDL.LU R7, [R1+0x23c] ;  /* 0x00023c0001077983 */ /* 0x000ee20000300800 */
[----:B--2---:R-:W-:Y:S01]  /*2f1d0*/  HMMA.16816.F32 R16, R12, R22, R16 ;  /* 0x000000160c10723c */ /* 0x004fe20000001810 */
[----:B------:R-:W-:-:S02]  /*2f1e0*/  F2FP.F16.E4M3.UNPACK_B R24, R24.H1 ;  /* 0x00000018ff18723e */ /* 0x000fc400030006ff */
[----:B-----5:R-:W-:Y:S01]  /*2f1f0*/  F2FP.F16.E4M3.UNPACK_B R25, R25.H1 ;  /* 0x00000019ff19723e */ /* 0x020fe200030006ff */
        /* <DEDUP_REMOVED lines=8> */
[----:B0-----:R-:W4:Y:S04]  /*2f280*/  LDL.LU.64 R18, [R1+0x11f0] ;  /* 0x0011f00001127983 */ /* 0x001f280000300a00 */
[----:B------:R-:W5:Y:S04]  /*2f290*/  LDL.LU.64 R16, [R1+0x11e8] ;  /* 0x0011e80001107983 */ /* 0x000f680000300a00 */
[----:B------:R-:W-:Y:S04]  /*2f2a0*/  STL.64 [R1+0x1120], R22 ;  /* 0x0011201601007387 */ /* 0x000fe80000100a00 */
[----:B------:R0:W-:Y:S04]  /*2f2b0*/  STL.64 [R1+0x1118], R20 ;  /* 0x0011181401007387 */ /* 0x0001e80000100a00 */
        /* <DEDUP_REMOVED lines=11> */
[----:B------:R-:W-:-:S07]  /*2f370*/  F2FP.F16.E4M3.UNPACK_B R27, R27.H1 ;  /* 0x0000001bff1b723e */ /* 0x000fce00030006ff */
[----:B---3--:R-:W-:-:S15]  /*2f380*/  HMMA.16816.F32 R4, R12, R26, R4 ;  /* 0x0000001a0c04723c */ /* 0x008fde0000001804 */
[----:B------:R-:W-:-:S08]  /*2f390*/  NOP ;  /* 0x0000000000007918 */ /* 0x000fd00000000000 */
[----:B------:R-:W-:Y:S04]  /*2f3a0*/  STL.64 [R1+0x220], R4 ;  /* 0x0002200401007387 */ /* 0x000fe80000100a00 */
[----:B------:R0:W-:Y:S04]  /*2f3b0*/  STL.64 [R1+0x228], R6 ;  /* 0x0002280601007387 */ /* 0x0001e80000100a00 */
[----:B0-----:R-:W3:Y:S04]  /*2f3c0*/  LDL.LU.64 R6, [R1+0x11d0] ;  /* 0x0011d00001067983 */ /* 0x001ee80000300a00 */
[----:B------:R-:W3:Y:S01]  /*2f3d0*/  LDL.LU.64 R4, [R1+0x11c8] ;  /* 0x0011c80001047983 */ /* 0x000ee20000300a00 */
[----:B------:R-:W-:Y:S01]  /*2f3e0*/  IMAD R0, R0, 0x100, R28 ;  /* 0x0000010000007824 */ /* 0x000fe200078e021c */
[----:B------:R-:W-:-:S02]  /*2f3f0*/  F2FP.F16.E4M3.UNPACK_B R28, R29.H1 ;  /* 0x0000001dff1c723e */ /* 0x000fc400030006ff */
[----:B----4-:R-:W-:Y:S01]  /*2f400*/  F2FP.F16.E4M3.UNPACK_B R29, R19.H1 ;  /* 0x00000013ff1d723e */ /* 0x010fe200030006ff */
[----:B------:R0:W-:Y:S04]  /*2f410*/  STL.64 [R1+0x1100], R26 ;  /* 0x0011001a01007387 */ /* 0x0001e80000100a00 */
[----:B0-----:R-:W4:Y:S04]  /*2f420*/  LDL.LU R26, [R1+0x18] ;  /* 0x00001800011a7983 */ /* 0x001f280000300800 */
[----:B------:R-:W4:Y:S04]  /*2f430*/  LDL.LU R27, [R1+0x1c] ;  /* 0x00001c00011b7983 */ /* 0x000f280000300800 */
[----:B------:R-:W-:Y:S01]  /*2f440*/  STL.64 [R1+0x10f8], R24 ;  /* 0x0010f81801007387 */ /* 0x000fe20000100a00 */
[----:B---3--:R-:W-:Y:S03]  /*2f450*/  HMMA.16816.F32 R12, R12, R28, R4 ;  /* 0x0000001c0c0c723c */ /* 0x008fe60000001804 */
[----:B------:R-:W2:Y:S01]  /*2f460*/  LDL.LU.64 R4, [R1+0x11c0] ;  /* 0x0011c00001047983 */ /* 0x000ea20000300a00 */
[----:B-----5:R-:W-:-:S02]  /*2f470*/  F2FP.F16.E4M3.UNPACK_B R16, R16 ;  /* 0x00000010ff10723e */ /* 0x020fc400020006ff */
[----:B------:R-:W-:Y:S02]  /*2f480*/  F2FP.F16.E4M3.UNPACK_B R18, R18 ;  /* 0x00000012ff12723e */ /* 0x000fe400020006ff */
[----:B------:R-:W-:Y:S02]  /*2f490*/  F2FP.F16.E4M3.UNPACK_B R17, R17 ;  /* 0x00000011ff11723e */ /* 0x000fe400020006ff */
[----:B------:R-:W-:-:S13]  /*2f4a0*/  F2FP.F16.E4M3.UNPACK_B R19, R0 ;  /* 0x00000000ff13723e */ /* 0x000fda00020006ff */
[----:B------:R0:W-:Y:S04]  /*2f4b0*/  STL.64 [R1+0x210], R12 ;  /* 0x0002100c01007387 */ /* 0x0001e80000100a00 */
[----:B------:R1:W-:Y:S04]  /*2f4c0*/  STL.64 [R1+0x218], R14 ;  /* 0x0002180e01007387 */ /* 0x0003e80000100a00 */
[----:B0-----:R-:W4:Y:S04]  /*2f4d0*/  LDL.LU R12, [R1+0x1c0] ;  /* 0x0001c000010c7983 */ /* 0x001f280000300800 */
[----:B------:R-:W4:Y:S04]  /*2f4e0*/  LDL.LU R13, [R1+0x1c4] ;  /* 0x0001c400010d7983 */ /* 0x000f280000300800 */
[----:B-1----:R-:W4:Y:S04]  /*2f4f0*/  LDL.LU R14, [R1+0x1c8] ;  /* 0x0001c800010e7983 */ /* 0x002f280000300800 */
[----:B------:R-:W4:Y:S01]  /*2f500*/  LDL.LU R15, [R1+0x1cc] ;  /* 0x0001cc00010f7983 */ /* 0x000f220000300800 */
[----:B--2---:R-:W-:Y:S03]  /*2f510*/  HMMA.16816.F32 R4, R16, R4, R8 ;  /* 0x000000041004723c */ /* 0x004fe60000001808 */
[----:B------:R-:W2:Y:S04]  /*2f520*/  LDL.LU.64 R10, [R1+0x11b8] ;  /* 0x0011b800010a7983 */ /* 0x000ea80000300a00 */
[----:B------:R-:W2:-:S15]  /*2f530*/  LDL.LU.64 R8, [R1+0x11b0] ;  /* 0x0011b00001087983 */ /* 0x000e9e0000300a00 */
[----:B------:R-:W-:-:S01]  /*2f540*/  NOP ;  /* 0x0000000000007918 */ /* 0x000fc20000000000 */
[----:B------:R-:W-:Y:S04]  /*2f550*/  STL.64 [R1+0x1f0], R4 ;  /* 0x0001f00401007387 */ /* 0x000fe80000100a00 */
[----:B------:R0:W-:Y:S04]  /*2f560*/  STL.64 [R1+0x1f8], R6 ;  /* 0x0001f80601007387 */ /* 0x0001e80000100a00 */
[----:B0-----:R-:W2:Y:S02]  /*2f570*/  LDL.LU.64 R6, [R1+0x11a8] ;  /* 0x0011a80001067983 */ /* 0x001ea40000300a00 */
[----:B--2---:R-:W-:Y:S02]  /*2f580*/  HMMA.16816.F32 R4, R16, R6, R8 ;  /* 0x000000061004723c */ /* 0x004fe40000001808 */
[----:B------:R-:W2:Y:S04]  /*2f590*/  LDL.LU.64 R10, [R1+0x11a0] ;  /* 0x0011a000010a7983 */ /* 0x000ea80000300a00 */
[----:B------:R-:W2:-:S15]  /*2f5a0*/  LDL.LU.64 R8, [R1+0x1198] ;  /* 0x0011980001087983 */ /* 0x000e9e0000300a00 */
[----:B------:R-:W-:-:S02]  /*2f5b0*/  NOP ;  /* 0x0000000000007918 */ /* 0x000fc40000000000 */
[----:B------:R-:W-:Y:S04]  /*2f5c0*/  STL.64 [R1+0x1e0], R4 ;  /* 0x0001e00401007387 */ /* 0x000fe80000100a00 */
[----:B------:R0:W-:Y:S04]  /*2f5d0*/  STL.64 [R1+0x1e8], R6 ;  /* 0x0001e80601007387 */ /* 0x0001e80000100a00 */
[----:B0-----:R-:W2:Y:S04]  /*2f5e0*/  LDL.LU.64 R6, [R1+0x1190] ;  /* 0x0011900001067983 */ /* 0x001ea80000300a00 */
[----:B------:R-:W3:Y:S01]  /*2f5f0*/  LDL.LU.64 R4, [R1+0x1188] ;  /* 0x0011880001047983 */ /* 0x000ee20000300a00 */
[----:B----4-:R-:W-:-:S15]  /*2f600*/  HMMA.16816.F32 R24, R16, R26, R12 ;  /* 0x0000001a1018723c */ /* 0x010fde000000180c */
[----:B------:R-:W-:-:S08]  /*2f610*/  NOP ;  /* 0x0000000000007918 */ /* 0x000fd00000000000 */
[----:B------:R0:W-:Y:S04]  /*2f620*/  STL.64 [R1+0x1c0], R24 ;  /* 0x0001c01801007387 */ /* 0x0001e80000100a00 */
[----:B------:R1:W-:Y:S04]  /*2f630*/  STL.64 [R1+0x1c8], R26 ;  /* 0x0001c81a01007387 */ /* 0x0003e80000100a00 */
[----:B0-----:R-:W4:Y:S01]  /*2f640*/  LDL.LU R24, [R1+0x70] ;  /* 0x0000700001187983 */ /* 0x001f220000300800 */
[C---:B---3--:R-:W-:Y:S06]  /*2f650*/  HMMA.16816.F32 R12, R16.reuse, R4, R20 ;  /* 0x00000004100c723c */ /* 0x048fec0000001814 */
[----:B--2---:R-:W-:-:S15]  /*2f660*/  HMMA.16816.F32 R4, R16, R6, R8 ;  /* 0x000000061004723c */ /* 0x004fde0000001808 */
[----:B------:R-:W-:-:S02]  /*2f670*/  NOP ;  /* 0x0000000000007918 */ /* 0x000fc40000000000 */
[----:B------:R-:W-:Y:S04]  /*2f680*/  STL.64 [R1+0x1a0], R12 ;  /* 0x0001a00c01007387 */ /* 0x000fe80000100a00 */
[----:B------:R-:W-:Y:S04]  /*2f690*/  STL.64 [R1+0x1a8], R14 ;  /* 0x0001a80e01007387 */ /* 0x000fe80000100a00 */
[----:B------:R-:W-:Y:S04]  /*2f6a0*/  STL.64 [R1+0x180], R4 ;  /* 0x0001800401007387 */ /* 0x000fe80000100a00 */
[----:B------:R-:W-:Y:S04]  /*2f6b0*/  STL.64 [R1+0x188], R6 ;  /* 0x0001880601007387 */ /* 0x000fe80000100a00 */
[----:B------:R-:W4:Y:S04]  /*2f6c0*/  LDL.LU R25, [R1+0x74] ;  /* 0x0000740001197983 */ /* 0x000f280000300800 */
[----:B-1----:R-:W2:Y:S04]  /*2f6d0*/  LDL.LU R26, [R1+0x78] ;  /* 0x00007800011a7983 */ /* 0x002ea80000300800 */
[----:B------:R-:W2:Y:S04]  /*2f6e0*/  LDL.LU R27, [R1+0x7c] ;  /* 0x00007c00011b7983 */ /* 0x000ea80000300800 */
[----:B--2---:R-:W-:Y:S04]  /*2f6f0*/  STL.64 [R1+0x1110], R26 ;  /* 0x0011101a01007387 */ /* 0x004fe80000100a00 */
[----:B----4-:R0:W-:Y:S04]  /*2f700*/  STL.64 [R1+0x1108], R24 ;  /* 0x0011081801007387 */ /* 0x0101e80000100a00 */
        /* <DEDUP_REMOVED lines=8> */
[----:B------:R-:W2:Y:S04]  /*2f790*/  LDL.LU R4, [R1+0x140] ;  /* 0x0001400001047983 */ /* 0x000ea80000300800 */
[----:B------:R-:W2:Y:S04]  /*2f7a0*/  LDL.LU R5, [R1+0x144] ;  /* 0x0001440001057983 */ /* 0x000ea80000300800 */
[----:B------:R-:W3:Y:S04]  /*2f7b0*/  LDL.LU R6, [R1+0x148] ;  /* 0x0001480001067983 */ /* 0x000ee80000300800 */
[----:B------:R-:W3:Y:S04]  /*2f7c0*/  LDL.LU R7, [R1+0x14c] ;  /* 0x00014c0001077983 */ /* 0x000ee80000300800 */
[----:B---3--:R0:W-:Y:S04]  /*2f7d0*/  STL.64 [R1+0x1170], R6 ;  /* 0x0011700601007387 */ /* 0x0081e80000100a00 */
[----:B0-----:R-:W3:Y:S04]  /*2f7e0*/  LDL.LU R6, [R1] ;  /* 0x0000000001067983 */ /* 0x001ee80000300800 */
[----:B------:R-:W3:Y:S04]  /*2f7f0*/  LDL.LU R7, [R1+0x4] ;  /* 0x0000040001077983 */ /* 0x000ee80000300800 */
[----:B--2---:R-:W-:Y:S04]  /*2f800*/  STL.64 [R1+0x1168], R4 ;  /* 0x0011680401007387 */ /* 0x004fe80000100a00 */
[----:B-----5:R-:W-:Y:S04]  /*2f810*/  STL.64 [R1+0x1150], R10 ;  /* 0x0011500a01007387 */ /* 0x020fe80000100a00 */
[----:B----4-:R0:W-:Y:S04]  /*2f820*/  STL.64 [R1+0x1148], R8 ;  /* 0x0011480801007387 */ /* 0x0101e80000100a00 */
[----:B0-----:R-:W2:Y:S04]  /*2f830*/  LDL.LU R8, [R1+0x120] ;  /* 0x0001200001087983 */ /* 0x001ea80000300800 */
[----:B------:R-:W2:Y:S04]  /*2f840*/  LDL.LU R9, [R1+0x124] ;  /* 0x0001240001097983 */ /* 0x000ea80000300800 */
[----:B------:R-:W4:Y:S04]  /*2f850*/  LDL.LU R10, [R1+0x128] ;  /* 0x00012800010a7983 */ /* 0x000f280000300800 */
[----:B------:R-:W4:Y:S04]  /*2f860*/  LDL.LU R11, [R1+0x12c] ;  /* 0x00012c00010b7983 */ /* 0x000f280000300800 */
[----:B----4-:R-:W-:Y:S04]  /*2f870*/  STL.64 [R1+0x1180], R10 ;  /* 0x0011800a01007387 */ /* 0x010fe80000100a00 */
[----:B--2---:R0:W-:Y:S04]  /*2f880*/  STL.64 [R1+0x1178], R8 ;  /* 0x0011780801007387 */ /* 0x0041e80000100a00 */
[----:B0-----:R-:W3:Y:S04]  /*2f890*/  LDL.LU R8, [R1+0x160] ;  /* 0x0001600001087983 */ /* 0x001ee80000300800 */
[----:B------:R-:W3:Y:S04]  /*2f8a0*/  LDL.LU R9, [R1+0x164] ;  /* 0x0001640001097983 */ /* 0x000ee80000300800 */
[----:B------:R-:W3:Y:S04]  /*2f8b0*/  LDL.LU R10, [R1+0x168] ;  /* 0x00016800010a7983 */ /* 0x000ee80000300800 */
[----:B------:R-:W3:Y:S04]  /*2f8c0*/  LDL.LU R11, [R1+0x16c] ;  /* 0x00016c00010b7983 */ /* 0x000ee80000300800 */
[----:B------:R-:W-:Y:S04]  /*2f8d0*/  STL.64 [R1+0x1130], R26 ;  /* 0x0011301a01007387 */ /* 0x000fe80000100a00 */
[----:B------:R0:W-:Y:S04]  /*2f8e0*/  STL.64 [R1+0x1128], R24 ;  /* 0x0011281801007387 */ /* 0x0001e80000100a00 */
[----:B0-----:R-:W2:Y:S04]  /*2f8f0*/  LDL.LU R24, [R1+0xe0] ;  /* 0x0000e00001187983 */ /* 0x001ea80000300800 */
[----:B------:R-:W2:Y:S04]  /*2f900*/  LDL.LU R25, [R1+0xe4] ;  /* 0x0000e40001197983 */ /* 0x000ea80000300800 */
[----:B------:R-:W2:Y:S04]  /*2f910*/  LDL.LU R26, [R1+0xe8] ;  /* 0x0000e800011a7983 */ /* 0x000ea80000300800 */
[----:B------:R-:W2:Y:S04]  /*2f920*/  LDL.LU R27, [R1+0xec] ;  /* 0x0000ec00011b7983 */ /* 0x000ea80000300800 */
[----:B------:R-:W4:Y:S04]  /*2f930*/  LDL.LU R20, [R1+0xc0] ;  /* 0x0000c00001147983 */ /* 0x000f280000300800 */
[----:B------:R-:W4:Y:S04]  /*2f940*/  LDL.LU R21, [R1+0xc4] ;  /* 0x0000c40001157983 */ /* 0x000f280000300800 */
        /* <DEDUP_REMOVED lines=11> */
[----:B------:R-:W5:Y:S01]  /*2fa00*/  LDL.LU R15, [R1+0x4c] ;  /* 0x00004c00010f7983 */ /* 0x000f620000300800 */
[C---:B------:R-:W-:Y:S03]  /*2fa10*/  HMMA.16816.F32 R4, R16.reuse, R6, R8 ;  /* 0x000000061004723c */ /* 0x040fe60000001808 */
[----:B-----5:R-:W-:Y:S04]  /*2fa20*/  STL.64 [R1+0x10f0], R14 ;  /* 0x0010f00e01007387 */ /* 0x020fe80000100a00 */
[----:B---3--:R0:W-:Y:S04]  /*2fa30*/  STL.64 [R1+0x10e8], R12 ;  /* 0x0010e80c01007387 */ /* 0x0081e80000100a00 */
[----:B0-----:R-:W3:Y:S04]  /*2fa40*/  LDL.LU R12, [R1+0x50] ;  /* 0x00005000010c7983 */ /* 0x001ee80000300800 */
[----:B------:R-:W3:Y:S04]  /*2fa50*/  LDL.LU R13, [R1+0x54] ;  /* 0x00005400010d7983 */ /* 0x000ee80000300800 */
[----:B------:R-:W3:Y:S04]  /*2fa60*/  LDL.LU R14, [R1+0x58] ;  /* 0x00005800010e7983 */ /* 0x000ee80000300800 */
[----:B------:R-:W3:Y:S04]  /*2fa70*/  LDL.LU R15, [R1+0x5c] ;  /* 0x00005c00010f7983 */ /* 0x000ee80000300800 */
[----:B------:R-:W5:Y:S04]  /*2fa80*/  LDL.LU R0, [R1+0x6fc] ;  /* 0x0006fc0001007983 */ /* 0x000f680000300800 */
[----:B------:R-:W2:Y:S04]  /*2fa90*/  LDL.LU.64 R10, [R1+0x1180] ;  /* 0x00118000010a7983 */ /* 0x000ea80000300a00 */
[----:B------:R-:W2:Y:S04]  /*2faa0*/  LDL.LU.64 R8, [R1+0x1178] ;  /* 0x0011780001087983 */ /* 0x000ea80000300a00 */
[----:B------:R-:W-:Y:S04]  /*2fab0*/  STL.64 [R1+0x160], R4 ;  /* 0x0001600401007387 */ /* 0x000fe80000100a00 */
[----:B------:R0:W-:Y:S04]  /*2fac0*/  STL.64 [R1+0x168], R6 ;  /* 0x0001680601007387 */ /* 0x0001e80000100a00 */
[----:B0-----:R-:W4:Y:S04]  /*2fad0*/  LDL.LU.64 R6, [R1+0x1170] ;  /* 0x0011700001067983 */ /* 0x001f280000300a00 */
[----:B------:R-:W4:Y:S02]  /*2fae0*/  LDL.LU.64 R4, [R1+0x1168] ;  /* 0x0011680001047983 */ /* 0x000f240000300a00 */
        /* <DEDUP_REMOVED lines=13> */
[----:B------:R-:W4:Y:S04]  /*2fbc0*/  LDL.LU.64 R8, [R1+0x1148] ;  /* 0x0011480001087983 */ /* 0x000f280000300a00 */
[----:B------:R-:W2:Y:S04]  /*2fbd0*/  LDL.LU R4, [R1+0x71c] ;  /* 0x00071c0001047983 */ /* 0x000ea80000300800 */
[----:B------:R-:W5:Y:S01]  /*2fbe0*/  LDL.LU R5, [R1+0x650] ;  /* 0x0006500001057983 */ /* 0x000f620000300800 */
[----:B----4-:R-:W-:-:S15]  /*2fbf0*/  HMMA.16816.F32 R8, R16, R6, R8 ;  /* 0x000000061008723c */ /* 0x010fde0000001808 */
[----:B------:R-:W-:-:S08]  /*2fc00*/  NOP ;  /* 0x0000000000007918 */ /* 0x000fd00000000000 */
[----:B------:R-:W-:Y:S04]  /*2fc10*/  STL.64 [R1+0x3b0], R8 ;  /* 0x0003b00801007387 */ /* 0x000fe80000100a00 */
[----:B------:R0:W-:Y:S04]  /*2fc20*/  STL.64 [R1+0x3b8], R10 ;  /* 0x0003b80a01007387 */ /* 0x0001e80000100a00 */
[----:B0-----:R-:W4:Y:S04]  /*2fc30*/  LDL.LU.64 R10, [R1+0x1140] ;  /* 0x00114000010a7983 */ /* 0x001f280000300a00 */
[----:B------:R-:W3:Y:S04]  /*2fc40*/  LDL.LU.64 R8, [R1+0x1138] ;  /* 0x0011380001087983 */ /* 0x000ee80000300a00 */
[----:B------:R-:W2:Y:S04]  /*2fc50*/  LDL.LU R6, [R1+0x724] ;  /* 0x0007240001067983 */ /* 0x000ea80000300800 */
[----:B------:R-:W5:Y:S01]  /*2fc60*/  LDL.LU R7, [R1+0x654] ;  /* 0x0006540001077983 */ /* 0x000f620000300800 */
[C---:B---3--:R-:W-:Y:S06]  /*2fc70*/  HMMA.16816.F32 R24, R16.reuse, R8, R24 ;  /* 0x000000081018723c */ /* 0x048fec0000001818 */
[----:B----4-:R-:W-:-:S15]  /*2fc80*/  HMMA.16816.F32 R20, R16, R10, R20 ;  /* 0x0000000a1014723c */ /* 0x010fde0000001814 */
[----:B------:R-:W-:-:S02]  /*2fc90*/  NOP ;  /* 0x0000000000007918 */ /* 0x000fc40000000000 */
[----:B------:R-:W-:Y:S04]  /*2fca0*/  STL.64 [R1+0x390], R24 ;  /* 0x0003901801007387 */ /* 0x000fe80000100a00 */
[----:B------:R0:W-:Y:S04]  /*2fcb0*/  STL.64 [R1+0x398], R26 ;  /* 0x0003981a01007387 */ /* 0x0001e80000100a00 */
[----:B0-----:R-:W3:Y:S04]  /*2fcc0*/  LDL.LU.64 R26, [R1+0x1130] ;  /* 0x00113000011a7983 */ /* 0x001ee80000300a00 */
[----:B------:R-:W3:Y:S04]  /*2fcd0*/  LDL.LU.64 R24, [R1+0x1128] ;  /* 0x0011280001187983 */ /* 0x000ee80000300a00 */
[----:B------:R-:W4:Y:S04]  /*2fce0*/  LDL.LU R8, [R1+0x72c] ;  /* 0x00072c0001087983 */ /* 0x000f280000300800 */
[----:B------:R-:W2:Y:S04]  /*2fcf0*/  LDL.LU R9, [R1+0x648] ;  /* 0x0006480001097983 */ /* 0x000ea80000300800 */
[----:B------:R-:W-:Y:S04]  /*2fd00*/  STL.64 [R1+0x370], R20 ;  /* 0x0003701401007387 */ /* 0x000fe80000100a00 */
[----:B------:R0:W-:Y:S04]  /*2fd10*/  STL.64 [R1+0x378], R22 ;  /* 0x0003781601007387 */ /* 0x0001e80000100a00 */
[----:B0-----:R-:W5:Y:S04]  /*2fd20*/  LDL.LU.64 R22, [R1+0x1120] ;  /* 0x0011200001167983 */ /* 0x001f680000300a00 */
[----:B------:R-:W3:Y:S04]  /*2fd30*/  LDL.LU.64 R20, [R1+0x1118] ;  /* 0x0011180001147983 */ /* 0x000ee80000300a00 */
[----:B------:R-:W4:Y:S04]  /*2fd40*/  LDL.LU R10, [R1+0x738] ;  /* 0x00073800010a7983 */ /* 0x000f280000300800 */
[----:B------:R-:W2:Y:S01]  /*2fd50*/  LDL.LU R11, [R1+0x734] ;  /* 0x00073400010b7983 */ /* 0x000ea20000300800 */
[----:B---3--:R-:W-:-:S15]  /*2fd60*/  HMMA.16816.F32 R24, R16, R20, R24 ;  /* 0x000000141018723c */ /* 0x008fde0000001818 */
[----:B------:R-:W-:-:S08]  /*2fd70*/  NOP ;  /* 0x0000000000007918 */ /* 0x000fd00000000000 */
[----:B------:R-:W-:Y:S04]  /*2fd80*/  STL.64 [R1+0xa0], R24 ;  /* 0x0000a01801007387 */ /* 0x000fe80000100a00 */
[----:B------:R0:W-:Y:S04]  /*2fd90*/  STL.64 [R1+0xa8], R26 ;  /* 0x0000a81a01007387 */ /* 0x0001e80000100a00 */
[----:B0-----:R-:W5:Y:S04]  /*2fda0*/  LDL.LU.64 R26, [R1+0x1110] ;  /* 0x00111000011a7983 */ /* 0x001f680000300a00 */
[----:B------:R-:W5:Y:S04]  /*2fdb0*/  LDL.LU.64 R24, [R1+0x1108] ;  /* 0x0011080001187983 */ /* 0x000f680000300a00 */
[----:B------:R-:W3:Y:S04]  /*2fdc0*/  LDL.LU R20, [R1+0x740] ;  /* 0x0007400001147983 */ /* 0x000ee80000300800 */
[----:B------:R-:W4:Y:S01]  /*2fdd0*/  LDL.LU R21, [R1+0x73c] ;  /* 0x00073c0001157983 */ /* 0x000f220000300800 */
[----:B-----5:R-:W-:-:S15]  /*2fde0*/  HMMA.16816.F32 R24, R16, R22, R24 ;  /* 0x000000161018723c */ /* 0x020fde0000001818 */
[----:B------:R-:W-:-:S08]  /*2fdf0*/  NOP ;  /* 0x0000000000007918 */ /* 0x000fd00000000000 */
[----:B------:R-:W-:Y:S04]  /*2fe00*/  STL.64 [R1+0x80], R24 ;  /* 0x0000801801007387 */ /* 0x000fe80000100a00 */
[----:B------:R0:W-:Y:S04]  /*2fe10*/  STL.64 [R1+0x88], R26 ;  /* 0x0000881a01007387 */ /* 0x0001e80000100a00 */
[----:B0-----:R-:W5:Y:S04]  /*2fe20*/  LDL.LU.64 R26, [R1+0x1100] ;  /* 0x00110000011a7983 */ /* 0x001f680000300a00 */
[----:B------:R-:W2:Y:S04]  /*2fe30*/  LDL.LU.64 R24, [R1+0x10f8] ;  /* 0x0010f80001187983 */ /* 0x000ea80000300a00 */
[----:B------:R-:W3:Y:S01]  /*2fe40*/  LDL.LU R23, [R1+0x658] ;  /* 0x0006580001177983 */ /* 0x000ee20000300800 */
[----:B--2---:R-:W-:Y:S01]  /*2fe50*/  HMMA.16816.F32 R12, R16, R24, R12 ;  /* 0x00000018100c723c */ /* 0x004fe2000000180c */
[----:B------:R-:W0:-:S15]  /*2fe60*/  LDC R25, c[0x0][0x230] ;  /* 0x00008c00ff197b82 */ /* 0x000e1e0000000800 */
[----:B------:R-:W-:-:S07]  /*2fe70*/  NOP ;  /* 0x0000000000007918 */ /* 0x000fce0000000000 */
[----:B------:R-:W-:Y:S04]  /*2fe80*/  STL.64 [R1+0x70], R12 ;  /* 0x0000700c01007387 */ /* 0x000fe80000100a00 */
[----:B------:R1:W-:Y:S04]  /*2fe90*/  STL.64 [R1+0x78], R14 ;  /* 0x0000780e01007387 */ /* 0x0003e80000100a00 */
[----:B-1----:R-:W5:Y:S04]  /*2fea0*/  LDL.LU.64 R14, [R1+0x10f0] ;  /* 0x0010f000010e7983 */ /* 0x002f680000300a00 */
[----:B------:R-:W5:Y:S01]  /*2feb0*/  LDL.LU.64 R12, [R1+0x10e8] ;  /* 0x0010e800010c7983 */ /* 0x000f620000300a00 */
[----:B0-----:R-:W-:-:S05]  /*2fec0*/  VIADD R25, R25, 0x3f ;  /* 0x0000003f19197836 */ /* 0x001fca0000000000 */
[----:B------:R-:W-:-:S04]  /*2fed0*/  SHF.R.S32.HI R22, RZ, 0x1f, R25 ;  /* 0x0000001fff167819 */ /* 0x000fc80000011419 */
[----:B------:R-:W-:Y:S02]  /*2fee0*/  LEA.HI R22, R22, R25, RZ, 0x6 ;  /* 0x0000001916167211 */ /* 0x000fe400078f30ff */
[----:B-----5:R-:W-:Y:S01]  /*2fef0*/  HMMA.16816.F32 R24, R16, R26, R12 ;  /* 0x0000001a1018723c */ /* 0x020fe2000000180c */
[----:B------:R-:W2:Y:S04]  /*2ff00*/  LDL.LU.64 R14, [R1+0x10e0] ;  /* 0x0010e000010e7983 */ /* 0x000ea80000300a00 */
[----:B------:R-:W5:-:S15]  /*2ff10*/  LDL.LU.64 R12, [R1+0x10d8] ;  /* 0x0010d800010c7983 */ /* 0x000f5e0000300a00 */
[----:B------:R-:W-:-:S03]  /*2ff20*/  NOP ;  /* 0x0000000000007918 */ /* 0x000fc60000000000 */
[----:B------:R0:W-:Y:S04]  /*2ff30*/  STL.64 [R1+0x360], R24 ;  /* 0x0003601801007387 */ /* 0x0001e80000100a00 */
[----:B------:R1:W-:Y:S04]  /*2ff40*/  STL.64 [R1+0x368], R26 ;  /* 0x0003681a01007387 */ /* 0x0003e80000100a00 */
[----:B0-----:R-:W2:Y:S04]  /*2ff50*/  LDL.LU R24, [R1+0x30] ;  /* 0x0000300001187983 */ /* 0x001ea80000300800 */
[----:B------:R-:W2:Y:S04]  /*2ff60*/  LDL.LU R25, [R1+0x34] ;  /* 0x0000340001197983 */ /* 0x000ea80000300800 */
[----:B-1----:R-:W2:Y:S04]  /*2ff70*/  LDL.LU R26, [R1+0x38] ;  /* 0x00003800011a7983 */ /* 0x002ea80000300800 */
[----:B------:R-:W2:Y:S01]  /*2ff80*/  LDL.LU R27, [R1+0x3c] ;  /* 0x00003c00011b7983 */ /* 0x000ea20000300800 */
[----:B---3--:R-:W-:-:S02]  /*2ff90*/  IADD3 R23, P3, R23, UR7, RZ ;  /* 0x0000000717177c10 */ /* 0x008fc4000ff7e0ff */
[----:B------:R-:W-:Y:S02]  /*2ffa0*/  IADD3 R20, P2, R20, UR7, RZ ;  /* 0x0000000714147c10 */ /* 0x000fe4000ff5e0ff */
[----:B----4-:R-:W-:Y:S02]  /*2ffb0*/  IADD3 R21, P1, R21, UR7, RZ ;  /* 0x0000000715157c10 */ /* 0x010fe4000ff3e0ff */
[----:B------:R-:W-:Y:S02]  /*2ffc0*/  IADD3 R10, P6, R10, UR7, RZ ;  /* 0x000000070a0a7c10 */ /* 0x000fe4000ffde0ff */
[----:B------:R-:W-:Y:S02]  /*2ffd0*/  IADD3 R11, P5, R11, UR7, RZ ;  /* 0x000000070b0b7c10 */ /* 0x000fe4000ffbe0ff */
[----:B------:R-:W-:Y:S02]  /*2ffe0*/  IADD3 R8, P4, R8, UR7, RZ ;  /* 0x0000000708087c10 */ /* 0x000fe4000ff9e0ff */
[----:B------:R-:W-:-:S02]  /*2fff0*/  IADD3.X R9, R9, UR12, RZ, P3, !PT ;  /* 0x0000000c09097c10 */ /* 0x000fc40009ffe4ff */
[----:B------:R-:W-:Y:S02]  /*30000*/  IADD3 R6, P3, R6, UR7, RZ ;  /* 0x0000000706067c10 */ /* 0x000fe4000ff7e0ff */
[----:B------:R-:W-:Y:S02]  /*30010*/  IADD3.X R7, R7, UR12, RZ, P2, !PT ;  /* 0x0000000c07077c10 */ /* 0x000fe400097fe4ff */
[----:B------:R-:W-:Y:S02]  /*30020*/  IADD3 R4, P2, R4, UR7, RZ ;  /* 0x0000000704047c10 */ /* 0x000fe4000ff5e0ff */
[----:B------:R-:W-:Y:S02]  /*30030*/  IADD3.X R5, R5, UR12, RZ, P1, !PT ;  /* 0x0000000c05057c10 */ /* 0x000fe40008ffe4ff */
[----:B------:R-:W-:Y:S02]  /*30040*/  IADD3 R2, P1, R2, UR7, RZ ;  /* 0x0000000702027c10 */ /* 0x000fe4000ff3e0ff */
[----:B------:R-:W-:-:S02]  /*30050*/  IADD3.X R3, R3, UR12, RZ, P6, !PT ;  /* 0x0000000c03037c10 */ /* 0x000fc4000b7fe4ff */
[----:B-----5:R-:W-:Y:S02]  /*30060*/  IADD3 R12, P6, R12, UR7, RZ ;  /* 0x000000070c0c7c10 */ /* 0x020fe4000ffde0ff */
[----:B------:R-:W-:Y:S01]  /*30070*/  IADD3.X R13, R13, UR12, RZ, P5, !PT ;  /* 0x0000000c0d0d7c10 */ /* 0x000fe2000affe4ff */
[----:B--2---:R-:W-:-:S15]  /*30080*/  HMMA.16816.F32 R16, R16, R28, R24 ;  /* 0x0000001c1010723c */ /* 0x004fde0000001818 */
[----:B------:R-:W-:-:S08]  /*30090*/  NOP ;  /* 0x0000000000007918 */ /* 0x000fd00000000000 */
[----:B------:R0:W-:Y:S04]  /*300a0*/  STL.64 [R1+0x350], R16 ;  /* 0x0003501001007387 */ /* 0x0001e80000100a00 */
[----:B------:R-:W-:Y:S04]  /*300b0*/  STL.64 [R1+0x358], R18 ;  /* 0x0003581201007387 */ /* 0x000fe80000100a00 */
        /* <DEDUP_REMOVED lines=15> */
[----:B0-----:R-:W2:Y:S01]  /*301b0*/  LDL.LU R16, [R1+0x718] ;  /* 0x0007180001107983 */ /* 0x001ea20000300800 */
[----:B------:R-:W-:-:S02]  /*301c0*/  IADD3 R14, P5, R14, UR7, RZ ;  /* 0x000000070e0e7c10 */ /* 0x000fc4000ffbe0ff */
[----:B------:R-:W-:-:S03]  /*301d0*/  IADD3.X R15, R15, UR12, RZ, P4, !PT ;  /* 0x0000000c0f0f7c10 */ /* 0x000fc6000a7fe4ff */
[----:B------:R-:W-:Y:S04]  /*301e0*/  STL [R1+0x704], R14 ;  /* 0x0007040e01007387 */ /* 0x000fe80000100800 */
[----:B--2---:R0:W-:Y:S04]  /*301f0*/  STL [R1+0x10d0], R16 ;  /* 0x0010d01001007387 */ /* 0x0041e80000100800 */
[----:B------:R-:W-:Y:S04]  /*30200*/  STL [R1+0x728], R15 ;  /* 0x0007280f01007387 */ /* 0x000fe80000100800 */
[----:B0-----:R-:W2:Y:S01]  /*30210*/  LDL.LU R16, [R1+0x6f4] ;  /* 0x0006f40001107983 */ /* 0x001ea20000300800 */
[----:B------:R-:W-:-:S05]  /*30220*/  IADD3 R0, P4, R0, UR7, RZ ;  /* 0x0000000700007c10 */ /* 0x000fca000ff9e0ff */
[----:B------:R-:W-:Y:S01]  /*30230*/  STL [R1+0x6fc], R0 ;  /* 0x0006fc0001007387 */ /* 0x000fe20000100800 */
[----:B------:R-:W-:Y:S01]  /*30240*/  UIADD3 UR4, UR4, 0x1, URZ ;  /* 0x0000000104047890 */ /* 0x000fe2000fffe03f */
[----:B------:R-:W-:-:S05]  /*30250*/  SHF.R.S32.HI R22, RZ, 0x6, R22 ;  /* 0x00000006ff167819 */ /* 0x000fca0000011416 */
[----:B------:R-:W-:Y:S01]  /*30260*/  ISETP.NE.U32.AND P0, PT, R22, UR4, PT ;  /* 0x0000000416007c0c */ /* 0x000fe2000bf05070 */
[----:B--2---:R0:W-:Y:S04]  /*30270*/  STL [R1+0x10d4], R16 ;  /* 0x0010d41001007387 */ /* 0x0041e80000100800 */
[----:B0-----:R-:W2:Y:S04]  /*30280*/  LDL.LU R16, [R1+0x720] ;  /* 0x0007200001107983 */ /* 0x001ea80000300800 */
[----:B------:R-:W3:Y:S04]  /*30290*/  LDL.LU R17, [R1+0x6ec] ;  /* 0x0006ec0001117983 */ /* 0x000ee80000300800 */
[----:B------:R-:W4:Y:S04]  /*302a0*/  LDL.LU R18, [R1+0x710] ;  /* 0x0007100001127983 */ /* 0x000f280000300800 */
[----:B------:R-:W5:Y:S04]  /*302b0*/  LDL.LU R19, [R1+0x6e4] ;  /* 0x0006e40001137983 */ /* 0x000f680000300800 */
        /* <DEDUP_REMOVED lines=24> */
[----:B------:R-:W3:Y:S01]  /*30440*/  LDL.LU R0, [R1+0x6a8] ;  /* 0x0006a80001007983 */ /* 0x000ee20000300800 */
[----:B--2---:R-:W-:-:S05]  /*30450*/  IADD3.X R16, R16, UR12, RZ, P3, !PT ;  /* 0x0000000c10107c10 */ /* 0x004fca0009ffe4ff */
[----:B------:R0:W-:Y:S04]  /*30460*/  STL [R1+0x720], R16 ;  /* 0x0007201001007387 */ /* 0x0001e80000100800 */
[----:B0-----:R-:W2:Y:S02]  /*30470*/  LDL.LU R16, [R1+0x10d4] ;  /* 0x0010d40001107983 */ /* 0x001ea40000300800 */
[----:B--2---:R-:W-:-:S05]  /*30480*/  IADD3 R16, P3, R16, UR7, RZ ;  /* 0x0000000710107c10 */ /* 0x004fca000ff7e0ff */
[----:B------:R0:W-:Y:S04]  /*30490*/  STL [R1+0x6f4], R16 ;  /* 0x0006f41001007387 */ /* 0x0001e80000100800 */
[----:B0-----:R-:W2:Y:S01]  /*304a0*/  LDL.LU R16, [R1+0x10d0] ;  /* 0x0010d00001107983 */ /* 0x001ea20000300800 */
[----:B----4-:R-:W-:Y:S02]  /*304b0*/  IADD3.X R18, R18, UR12, RZ, P1, !PT ;  /* 0x0000000c12127c10 */ /* 0x010fe40008ffe4ff */
[----:B-----5:R-:W-:Y:S02]  /*304c0*/  IADD3 R19, P1, R19, UR7, RZ ;  /* 0x0000000713137c10 */ /* 0x020fe4000ff3e0ff */
[----:B---3--:R-:W-:Y:S02]  /*304d0*/  IADD3.X R28, R28, UR12, RZ, P6, !PT ;  /* 0x0000000c1c1c7c10 */ /* 0x008fe4000b7fe4ff */
[----:B------:R-:W-:-:S02]  /*304e0*/  IADD3 R29, P6, R29, UR7, RZ ;  /* 0x000000071d1d7c10 */ /* 0x000fc4000ffde0ff */
[----:B------:R-:W-:Y:S02]  /*304f0*/  IADD3.X R26, R26, UR12, RZ, P5, !PT ;  /* 0x0000000c1a1a7c10 */ /* 0x000fe4000affe4ff */
[----:B------:R-:W-:Y:S02]  /*30500*/  IADD3 R27, P5, R27, UR7, RZ ;  /* 0x000000071b1b7c10 */ /* 0x000fe4000ffbe0ff */
[----:B------:R-:W-:Y:S02]  /*30510*/  IADD3.X R24, R24, UR12, RZ, P4, !PT ;  /* 0x0000000c18187c10 */ /* 0x000fe4000a7fe4ff */
[----:B------:R-:W-:Y:S02]  /*30520*/  IADD3 R25, P4, R25, UR7, RZ ;  /* 0x0000000719197c10 */ /* 0x000fe4000ff9e0ff */
[----:B------:R-:W-:Y:S02]  /*30530*/  IADD3.X R22, R22, UR12, RZ, P3, !PT ;  /* 0x0000000c16167c10 */ /* 0x000fe40009ffe4ff */
        /* <DEDUP_REMOVED lines=11> */
[----:B--2---:R-:W-:Y:S02]  /*305f0*/  IADD3.X R16, R16, UR12, RZ, P2, !PT ;  /* 0x0000000c10107c10 */ /* 0x004fe400097fe4ff */
[----:B------:R-:W-:-:S03]  /*30600*/  IADD3 R17, P2, R17, UR7, RZ ;  /* 0x0000000711117c10 */ /* 0x000fc6000ff5e0ff */
[----:B------:R0:W-:Y:S04]  /*30610*/  STL [R1+0x718], R16 ;  /* 0x0007181001007387 */ /* 0x0001e80000100800 */
[----:B------:R-:W-:Y:S04]  /*30620*/  STL [R1+0x6ec], R17 ;  /* 0x0006ec1101007387 */ /* 0x000fe80000100800 */
[----:B------:R-:W-:Y:S04]  /*30630*/  STL [R1+0x710], R18 ;  /* 0x0007101201007387 */ /* 0x000fe80000100800 */
[----:B------:R-:W-:Y:S04]  /*30640*/  STL [R1+0x6e4], R19 ;  /* 0x0006e41301007387 */ /* 0x000fe80000100800 */
[----:B------:R-:W-:Y:S04]  /*30650*/  STL [R1+0x708], R28 ;  /* 0x0007081c01007387 */ /* 0x000fe80000100800 */
[----:B------:R-:W-:Y:S04]  /*30660*/  STL [R1+0x6dc], R29 ;  /* 0x0006dc1d01007387 */ /* 0x000fe80000100800 */
[----:B------:R-:W-:Y:S04]  /*30670*/  STL [R1+0x700], R26 ;  /* 0x0007001a01007387 */ /* 0x000fe80000100800 */
[----:B------:R-:W-:Y:S01]  /*30680*/  STL [R1+0x6d4], R27 ;  /* 0x0006d41b01007387 */ /* 0x000fe20000100800 */
[----:B------:R-:W-:-:S03]  /*30690*/  IADD3.X R20, R20, UR12, RZ, P2, !PT ;  /* 0x0000000c14147c10 */ /* 0x000fc600097fe4ff */
[----:B------:R-:W-:Y:S01]  /*306a0*/  STL [R1+0x6f8], R24 ;  /* 0x0006f81801007387 */ /* 0x000fe20000100800 */
[----:B------:R-:W-:-:S03]  /*306b0*/  IADD3 R21, P2, R21, UR7, RZ ;  /* 0x0000000715157c10 */ /* 0x000fc6000ff5e0ff */
        /* <DEDUP_REMOVED lines=19> */
[----:B0-----:R-:W2:Y:S01]  /*307f0*/  LDL.LU R16, [R1+0x674] ;  /* 0x0006740001107983 */ /* 0x001ea20000300800 */
[----:B------:R-:W-:-:S02]  /*30800*/  IADD3.X R14, R14, UR12, RZ, P1, !PT ;  /* 0x0000000c0e0e7c10 */ /* 0x000fc40008ffe4ff */
[----:B------:R-:W-:-:S03]  /*30810*/  IADD3 R15, P1, R15, UR7, RZ ;  /* 0x000000070f0f7c10 */ /* 0x000fc6000ff3e0ff */
[----:B------:R-:W-:Y:S04]  /*30820*/  STL [R1+0x6b0], R14 ;  /* 0x0006b00e01007387 */ /* 0x000fe80000100800 */
[----:B--2---:R0:W-:Y:S04]  /*30830*/  STL [R1+0x10c8], R16 ;  /* 0x0010c81001007387 */ /* 0x0041e80000100800 */
[----:B------:R-:W-:Y:S04]  /*30840*/  STL [R1+0x684], R15 ;  /* 0x0006840f01007387 */ /* 0x000fe80000100800 */
[----:B0-----:R-:W2:Y:S01]  /*30850*/  LDL.LU R16, [R1+0x6a0] ;  /* 0x0006a00001107983 */ /* 0x001ea20000300800 */
[----:B------:R-:W-:-:S05]  /*30860*/  IADD3.X R0, R0, UR12, RZ, P6, !PT ;  /* 0x0000000c00007c10 */ /* 0x000fca000b7fe4ff */
[----:B------:R-:W-:Y:S04]  /*30870*/  STL [R1+0x6a8], R0 ;  /* 0x0006a80001007387 */ /* 0x000fe80000100800 */
        /* <DEDUP_REMOVED lines=30> */
[----:B--2---:R-:W-:-:S05]  /*30a60*/  IADD3 R16, P6, R16, UR7, RZ ;  /* 0x0000000710107c10 */ /* 0x004fca000ffde0ff */
[----:B------:R0:W-:Y:S04]  /*30a70*/  STL [R1+0x67c], R16 ;  /* 0x00067c1001007387 */ /* 0x0001e80000100800 */
[----:B0-----:R-:W2:Y:S02]  /*30a80*/  LDL.LU R16, [R1+0x10cc] ;  /* 0x0010cc0001107983 */ /* 0x001ea40000300800 */
[----:B--2---:R-:W-:-:S05]  /*30a90*/  IADD3.X R16, R16, UR12, RZ, P5, !PT ;  /* 0x0000000c10107c10 */ /* 0x004fca000affe4ff */
[----:B------:R0:W-:Y:S04]  /*30aa0*/  STL [R1+0x6a0], R16 ;  /* 0x0006a01001007387 */ /* 0x0001e80000100800 */
[----:B0-----:R-:W2:Y:S01]  /*30ab0*/  LDL.LU R16, [R1+0x10c8] ;  /* 0x0010c80001107983 */ /* 0x001ea20000300800 */
[----:B---3--:R-:W-:Y:S02]  /*30ac0*/  IADD3.X R17, R17, UR12, RZ, P4, !PT ;  /* 0x0000000c11117c10 */ /* 0x008fe4000a7fe4ff */
[----:B----4-:R-:W-:Y:S02]  /*30ad0*/  IADD3 R18, P4, R18, UR7, RZ ;  /* 0x0000000712127c10 */ /* 0x010fe4000ff9e0ff */
[----:B-----5:R-:W-:Y:S02]  /*30ae0*/  IADD3.X R19, R19, UR12, RZ, P3, !PT ;  /* 0x0000000c13137c10 */ /* 0x020fe40009ffe4ff */
        /* <DEDUP_REMOVED lines=18> */
[----:B--2---:R-:W-:-:S05]  /*30c10*/  IADD3 R16, P5, R16, UR7, RZ ;  /* 0x0000000710107c10 */ /* 0x004fca000ffbe0ff */
[----:B------:R0:W-:Y:S04]  /*30c20*/  STL [R1+0x674], R16 ;  /* 0x0006741001007387 */ /* 0x0001e80000100800 */
        /* <DEDUP_REMOVED lines=37> */
[----:B------:R-:W-:Y:S04]  /*30e80*/  STL [R1+0xe7c], R0 ;  /* 0x000e7c0001007387 */ /* 0x000fe80000100800 */
        /* <DEDUP_REMOVED lines=1512> */
[----:B------:R-:W-:-:S02]  /*36d10*/  IADD3.X R13, R13, UR13, RZ, P1, !PT ;  /* 0x0000000d0d0d7c10 */ /* 0x000fc40008ffe4ff */
[----:B------:R-:W-:Y:S02]  /*36d20*/  IADD3.X R14, R14, UR13, RZ, P6, !PT ;  /* 0x0000000d0e0e7c10 */ /* 0x000fe4000b7fe4ff */
[----:B------:R-:W-:Y:S02]  /*36d30*/  IADD3.X R0, R0, UR12, RZ, P4, !PT ;  /* 0x0000000c00007c10 */ /* 0x000fe4000a7fe4ff */
[----:B------:R-:W-:Y:S02]  /*36d40*/  IADD3.X R15, R15, UR13, RZ, P5, !PT ;  /* 0x0000000d0f0f7c10 */ /* 0x000fe4000affe4ff */
[----:B--2---:R-:W-:-:S05]  /*36d50*/  IADD3 R16, P3, R16, UR8, RZ ;  /* 0x0000000810107c10 */ /* 0x004fca000ff7e0ff */
[----:B------:R0:W-:Y:S04]  /*36d60*/  STL [R1+0xf0c], R16 ;  /* 0x000f0c1001007387 */ /* 0x0001e80000100800 */
[----:B------:R0:W-:Y:S04]  /*36d70*/  STL [R1+0x768], R17 ;  /* 0x0007681101007387 */ /* 0x0001e80000100800 */
[----:B------:R0:W-:Y:S04]  /*36d80*/  STL [R1+0xf14], R18 ;  /* 0x000f141201007387 */ /* 0x0001e80000100800 */
[----:B------:R0:W-:Y:S04]  /*36d90*/  STL [R1+0xeb8], R19 ;  /* 0x000eb81301007387 */ /* 0x0001e80000100800 */
[----:B------:R0:W-:Y:S04]  /*36da0*/  STL [R1+0xf1c], R28 ;  /* 0x000f1c1c01007387 */ /* 0x0001e80000100800 */
[----:B------:R0:W-:Y:S04]  /*36db0*/  STL [R1+0xec0], R29 ;  /* 0x000ec01d01007387 */ /* 0x0001e80000100800 */
[----:B------:R0:W-:Y:S01]  /*36dc0*/  STL [R1+0xf24], R26 ;  /* 0x000f241a01007387 */ /* 0x0001e20000100800 */
[----:B------:R-:W-:-:S03]  /*36dd0*/  IADD3.X R23, R23, UR13, RZ, P3, !PT ;  /* 0x0000000d17177c10 */ /* 0x000fc60009ffe4ff */
[----:B------:R0:W-:Y:S01]  /*36de0*/  STL [R1+0xec8], R27 ;  /* 0x000ec81b01007387 */ /* 0x0001e20000100800 */
[----:B------:R-:W-:-:S03]  /*36df0*/  IADD3 R20, P3, R20, UR8, RZ ;  /* 0x0000000814147c10 */ /* 0x000fc6000ff7e0ff */
[----:B------:R0:W-:Y:S04]  /*36e00*/  STL [R1+0xf2c], R24 ;  /* 0x000f2c1801007387 */ /* 0x0001e80000100800 */
        /* <DEDUP_REMOVED lines=21> */
[----:B------:R-:W-:Y:S05]  /*36f60*/  @P0 BRA `(.L_x_2) ;  /* 0xfffffe3c00340947 */ /* 0x000fea000383ffff */
.L_x_1:
[----:B0-----:R-:W2:Y:S01]  /*36f70*/  LDL.LU R23, [R1+0x60] ;  /* 0x0000600001177983 */ /* 0x001ea20000300800 */
[----:B------:R-:W0:Y:S01]  /*36f80*/  S2UR UR5, SR_CgaCtaId ;  /* 0x00000000000579c3 */ /* 0x000e220000008800 */
[----:B------:R-:W-:Y:S01]  /*36f90*/  UMOV UR4, 0x400 ;  /* 0x0000040000047882 */ /* 0x000fe20000000000 */
[----:B------:R-:W-:Y:S01]  /*36fa0*/  ULDC.64 UR6, c[0x0][0x228] ;  /* 0x00008a0000067ab9 */ /* 0x000fe20000000a00 */
[----:B------:R-:W2:Y:S01]  /*36fb0*/  LDL.LU R15, [R1+0x64] ;  /* 0x00006400010f7983 */ /* 0x000ea20000300800 */
[----:B------:R-:W-:Y:S01]  /*36fc0*/  ULDC UR8, c[0x0][0x22c] ;  /* 0x00008b0000087ab9 */ /* 0x000fe20000000800 */
[----:B------:R-:W-:Y:S02]  /*36fd0*/  ULDC UR12, c[0x0][0x22c] ;  /* 0x00008b00000c7ab9 */ /* 0x000fe40000000800 */
[----:B------:R-:W3:Y:S04]  /*36fe0*/  LDL.LU R22, [R1+0x68] ;  /* 0x0000680001167983 */ /* 0x000ee80000300800 */
[----:B------:R-:W3:Y:S04]  /*36ff0*/  LDL.LU R21, [R1+0x6c] ;  /* 0x00006c0001157983 */ /* 0x000ee80000300800 */
[----:B------:R-:W4:Y:S04]  /*37000*/  LDL.LU R18, [R1+0x90] ;  /* 0x0000900001127983 */ /* 0x000f280000300800 */
        /* <DEDUP_REMOVED lines=13> */
[----:B-1----:R-:W5:Y:S04]  /*370e0*/  LDL.LU R2, [R1+0x3c8] ;  /* 0x0003c80001027983 */ /* 0x002f680000300800 */
[----:B------:R-:W5:Y:S04]  /*370f0*/  LDL.LU R0, [R1+0x3cc] ;  /* 0x0003cc0001007983 */ /* 0x000f680000300800 */
[----:B------:R3:W-:Y:S04]  /*37100*/  STL [R1+0x10d0], R8 ;  /* 0x0010d00801007387 */ /* 0x0007e80000100800 */
[----:B------:R-:W-:Y:S04]  /*37110*/  STL [R1+0x10b8], R19 ;  /* 0x0010b81301007387 */ /* 0x000fe80000100800 */
[----:B------:R-:W-:Y:S01]  /*37120*/  STL [R1+0x10b4], R20 ;  /* 0x0010b41401007387 */ /* 0x000fe20000100800 */
[----:B------:R-:W-:Y:S01]  /*37130*/  BAR.SYNC.DEFER_BLOCKING 0x0 ;  /* 0x0000000000007b1d */ /* 0x000fe20000010000 */
[----:B--2---:R-:W-:-:S05]  /*37140*/  F2FP.SATFINITE.E4M3.F32.PACK_AB_MERGE_C R15, R15, R23, RZ ;  /* 0x000000170f0f723e */ /* 0x004fca00048070ff */
[----:B------:R-:W-:Y:S01]  /*37150*/  STL [R1+0x10d4], R15 ;  /* 0x0010d40f01007387 */ /* 0x000fe20000100800 */
[----:B---3--:R-:W-:Y:S02]  /*37160*/  F2FP.SATFINITE.E4M3.F32.PACK_AB_MERGE_C R8, R21, R22, RZ ;  /* 0x000000161508723e */ /* 0x008fe400048070ff */
[----:B----4-:R-:W-:-:S05]  /*37170*/  F2FP.SATFINITE.E4M3.F32.PACK_AB_MERGE_C R12, R12, R18, RZ ;  /* 0x000000120c0c723e */ /* 0x010fca00048070ff */
[----:B------:R-:W-:Y:S04]  /*37180*/  STL [R1+0x10d8], R12 ;  /* 0x0010d80c01007387 */ /* 0x000fe80000100800 */
[----:B------:R1:W-:Y:S01]  /*37190*/  STL [R1+0xc], R8 ;  /* 0x00000c0801007387 */ /* 0x0003e20000100800 */
[----:B-----5:R-:W-:Y:S02]  /*371a0*/  F2FP.SATFINITE.E4M3.F32.PACK_AB_MERGE_C R10, R10, R14, RZ ;  /* 0x0000000e0a0a723e */ /* 0x020fe400048070ff */
[----:B-1----:R-:W-:-:S03]  /*371b0*/  F2FP.SATFINITE.E4M3.F32.PACK_AB_MERGE_C R8, R16, R17, RZ ;  /* 0x000000111008723e */ /* 0x002fc600048070ff */
[----:B------:R-:W-:Y:S01]  /*371c0*/  STL [R1+0x10dc], R10 ;  /* 0x0010dc0a01007387 */ /* 0x000fe20000100800 */
[----:B------:R-:W-:-:S03]  /*371d0*/  F2FP.SATFINITE.E4M3.F32.PACK_AB_MERGE_C R16, R11, R13, RZ ;  /* 0x0000000d0b10723e */ /* 0x000fc600048070ff */
[----:B------:R-:W-:Y:S04]  /*371e0*/  STL [R1+0x18], R8 ;  /* 0x0000180801007387 */ /* 0x000fe80000100800 */
[----:B------:R-:W-:Y:S01]  /*371f0*/  STL [R1+0x10c4], R16 ;  /* 0x0010c41001007387 */ /* 0x000fe20000100800 */
[----:B------:R-:W-:-:S05]  /*37200*/  F2FP.SATFINITE.E4M3.F32.PACK_AB_MERGE_C R7, R7, R9, RZ ;  /* 0x000000090707723e */ /* 0x000fca00048070ff */
[----:B------:R-:W-:Y:S01]  /*37210*/  STL [R1+0x24c], R7 ;  /* 0x00024c0701007387 */ /* 0x000fe20000100800 */
[----:B------:R-:W-:-:S05]  /*37220*/  F2FP.SATFINITE.E4M3.F32.PACK_AB_MERGE_C R5, R5, R6, RZ ;  /* 0x000000060505723e */ /* 0x000fca00048070ff */
[----:B------:R-:W-:Y:S01]  /*37230*/  STL [R1+0x250], R5 ;  /* 0x0002500501007387 */ /* 0x000fe20000100800 */
[----:B------:R-:W-:-:S03]  /*37240*/  F2FP.SATFINITE.E4M3.F32.PACK_AB_MERGE_C R3, R3, R4, RZ ;  /* 0x000000040303723e */ /* 0x000fc600048070ff */
[----:B------:R-:W2:Y:S04]  /*37250*/  LDL.LU R19, [R1+0x3d4] ;  /* 0x0003d40001137983 */ /* 0x000ea80000300800 */
[----:B------:R-:W-:Y:S01]  /*37260*/  STL [R1+0x60], R3 ;  /* 0x0000600301007387 */ /* 0x000fe20000100800 */
[----:B------:R-:W-:-:S03]  /*37270*/  F2FP.SATFINITE.E4M3.F32.PACK_AB_MERGE_C R0, R0, R2, RZ ;  /* 0x000000020000723e */ /* 0x000fc600048070ff */
[----:B------:R-:W3:Y:S04]  /*37280*/  LDL.LU R22, [R1+0x3d8] ;  /* 0x0003d80001167983 */ /* 0x000ee80000300800 */
[----:B------:R-:W-:Y:S04]  /*37290*/  STL [R1+0x5c], R0 ;  /* 0x00005c0001007387 */ /* 0x000fe80000100800 */
[----:B---3--:R1:W-:Y:S04]  /*372a0*/  STL [R1+0x1108], R22 ;  /* 0x0011081601007387 */ /* 0x0083e80000100800 */
[----:B-1----:R-:W2:Y:S04]  /*372b0*/  LDL.LU R22, [R1+0x3d0] ;  /* 0x0003d00001167983 */ /* 0x002ea80000300800 */
[----:B------:R-:W3:Y:S04]  /*372c0*/  LDL.LU R21, [R1+0x3dc] ;  /* 0x0003dc0001157983 */ /* 0x000ee80000300800 */
[----:B------:R-:W4:Y:S04]  /*372d0*/  LDL.LU R14, [R1+0x130] ;  /* 0x00013000010e7983 */ /* 0x000f280000300800 */
[----:B------:R-:W4:Y:S04]  /*372e0*/  LDL.LU R11, [R1+0x134] ;  /* 0x00013400010b7983 */ /* 0x000f280000300800 */
[----:B------:R-:W5:Y:S04]  /*372f0*/  LDL.LU R9, [R1+0x138] ;  /* 0x0001380001097983 */ /* 0x000f680000300800 */
[----:B------:R-:W5:Y:S04]  /*37300*/  LDL.LU R7, [R1+0x13c] ;  /* 0x00013c0001077983 */ /* 0x000f680000300800 */
[----:B------:R-:W3:Y:S04]  /*37310*/  LDL.LU R6, [R1+0x150] ;  /* 0x0001500001067983 */ /* 0x000ee80000300800 */
[----:B------:R-:W3:Y:S04]  /*37320*/  LDL.LU R5, [R1+0x154] ;  /* 0x0001540001057983 */ /* 0x000ee80000300800 */
[----:B------:R-:W5:Y:S04]  /*37330*/  LDL.LU R4, [R1+0x158] ;  /* 0x0001580001047983 */ /* 0x000f680000300800 */
[----:B------:R-:W5:Y:S04]  /*37340*/  LDL.LU R3, [R1+0x15c] ;  /* 0x00015c0001037983 */ /* 0x000f680000300800 */
[----:B------:R-:W2:Y:S04]  /*37350*/  LDL.LU R2, [R1+0x190] ;  /* 0x0001900001027983 */ /* 0x000ea80000300800 */
[----:B--2---:R1:W-:Y:S04]  /*37360*/  STL [R1+0x10f8], R2 ;  /* 0x0010f80201007387 */ /* 0x0043e80000100800 */
[----:B-1----:R-:W2:Y:S04]  /*37370*/  LDL.LU R2, [R1+0x17c] ;  /* 0x00017c0001027983 */ /* 0x002ea80000300800 */
[----:B--2---:R1:W-:Y:S04]  /*37380*/  STL [R1+0x1100], R2 ;  /* 0x0011000201007387 */ /* 0x0043e80000100800 */
[----:B-1----:R-:W2:Y:S04]  /*37390*/  LDL.LU R2, [R1+0x174] ;  /* 0x0001740001027983 */ /* 0x002ea80000300800 */
[----:B------:R-:W4:Y:S04]  /*373a0*/  LDL.LU R0, [R1+0x194] ;  /* 0x0001940001007983 */ /* 0x000f280000300800 */
[----:B----4-:R1:W-:Y:S04]  /*373b0*/  STL [R1+0x10fc], R0 ;  /* 0x0010fc0001007387 */ /* 0x0103e80000100800 */
[----:B-1----:R-:W4:Y:S04]  /*373c0*/  LDL.LU R0, [R1+0x178] ;  /* 0x0001780001007983 */ /* 0x002f280000300800 */
[----:B----4-:R1:W-:Y:S04]  /*373d0*/  STL [R1+0x1104], R0 ;  /* 0x0011040001007387 */ /* 0x0103e80000100800 */
[----:B-1----:R-:W2:Y:S04]  /*373e0*/  LDL.LU R0, [R1+0x170] ;  /* 0x0001700001007983 */ /* 0x002ea80000300800 */
[----:B------:R-:W4:Y:S01]  /*373f0*/  LDL.LU R16, [R1+0x1b0] ;  /* 0x0001b00001107983 */ /* 0x000f220000300800 */
[----:B------:R-:W-:-:S03]  /*37400*/  F2FP.SATFINITE.E4M3.F32.PACK_AB_MERGE_C R19, R19, R22, RZ ;  /* 0x000000161313723e */ /* 0x000fc600048070ff */
[----:B----4-:R1:W-:Y:S04]  /*37410*/  STL [R1+0x10f4], R16 ;  /* 0x0010f41001007387 */ /* 0x0103e80000100800 */
[----:B-1----:R-:W4:Y:S04]  /*37420*/  LDL.LU R16, [R1+0x198] ;  /* 0x0001980001107983 */ /* 0x002f280000300800 */
        /* <DEDUP_REMOVED lines=16> */
[----:B------:R-:W-:-:S03]  /*37530*/  F2FP.SATFINITE.E4M3.F32.PACK_AB_MERGE_C R11, R11, R14, RZ ;  /* 0x0000000e0b0b723e */ /* 0x000fc600048070ff */
[----:B------:R1:W-:Y:S01]  /*37540*/  STL [R1+0x58], R19 ;  /* 0x0000581301007387 */ /* 0x0003e20000100800 */
[----:B---3--:R-:W-:Y:S02]  /*37550*/  F2FP.SATFINITE.E4M3.F32.PACK_AB_MERGE_C R5, R5, R6, RZ ;  /* 0x000000060505723e */ /* 0x008fe400048070ff */
[----:B-----5:R-:W-:Y:S02]  /*37560*/  F2FP.SATFINITE.E4M3.F32.PACK_AB_MERGE_C R3, R3, R4, RZ ;  /* 0x000000040303723e */ /* 0x020fe400048070ff */
[----:B-1----:R-:W-:Y:S02]  /*37570*/  F2FP.SATFINITE.E4M3.F32.PACK_AB_MERGE_C R19, R7, R9, RZ ;  /* 0x000000090713723e */ /* 0x002fe400048070ff */
[----:B--2---:R-:W-:Y:S02]  /*37580*/  F2FP.SATFINITE.E4M3.F32.PACK_AB_MERGE_C R2, R2, R0, RZ ;  /* 0x000000000202723e */ /* 0x004fe400048070ff */
[----:B----4-:R-:W-:-:S05]  /*37590*/  F2FP.SATFINITE.E4M3.F32.PACK_AB_MERGE_C R21, R21, R22, RZ ;  /* 0x000000161515723e */ /* 0x010fca00048070ff */
[----:B------:R-:W-:Y:S04]  /*375a0*/  STL [R1+0x54], R21 ;  /* 0x0000541501007387 */ /* 0x000fe80000100800 */
[----:B------:R1:W-:Y:S04]  /*375b0*/  STL [R1+0x10bc], R19 ;  /* 0x0010bc1301007387 */ /* 0x0003e80000100800 */
[----:B------:R2:W-:Y:S04]  /*375c0*/  STL [R1+0x4c], R11 ;  /* 0x00004c0b01007387 */ /* 0x0005e80000100800 */
[----:B-1----:R-:W3:Y:S04]  /*375d0*/  LDL.LU R19, [R1+0x19c] ;  /* 0x00019c0001137983 */ /* 0x002ee80000300800 */
[----:B------:R-:W4:Y:S04]  /*375e0*/  LDL.LU R22, [R1+0x220] ;  /* 0x0002200001167983 */ /* 0x000f280000300800 */
[----:B------:R1:W-:Y:S04]  /*375f0*/  STL [R1+0x248], R5 ;  /* 0x0002480501007387 */ /* 0x0003e80000100800 */
[----:B------:R-:W4:Y:S04]  /*37600*/  LDL.LU R21, [R1+0x224] ;  /* 0x0002240001157983 */ /* 0x000f280000300800 */
[----:B------:R5:W-:Y:S04]  /*37610*/  STL [R1+0x240], R3 ;  /* 0x0002400301007387 */ /* 0x000be80000100800 */
[----:B------:R-:W4:Y:S04]  /*37620*/  LDL.LU R14, [R1+0x228] ;  /* 0x00022800010e7983 */ /* 0x000f280000300800 */
[----:B--2---:R-:W2:Y:S04]  /*37630*/  LDL.LU R11, [R1+0x22c] ;  /* 0x00022c00010b7983 */ /* 0x004ea80000300800 */
[----:B------:R-:W2:Y:S04]  /*37640*/  LDL.LU R9, [R1+0x210] ;  /* 0x0002100001097983 */ /* 0x000ea80000300800 */
[----:B------:R-:W2:Y:S04]  /*37650*/  LDL.LU R7, [R1+0x214] ;  /* 0x0002140001077983 */ /* 0x000ea80000300800 */
[----:B------:R-:W2:Y:S04]  /*37660*/  LDL.LU R6, [R1+0x218] ;  /* 0x0002180001067983 */ /* 0x000ea80000300800 */
[----:B-1----:R-:W2:Y:S04]  /*37670*/  LDL.LU R5, [R1+0x21c] ;  /* 0x00021c0001057983 */ /* 0x002ea80000300800 */
[----:B------:R-:W2:Y:S04]  /*37680*/  LDL.LU R4, [R1+0x1f0] ;  /* 0x0001f00001047983 */ /* 0x000ea80000300800 */
[----:B-----5:R-:W5:Y:S04]  /*37690*/  LDL.LU R3, [R1+0x1f4] ;  /* 0x0001f40001037983 */ /* 0x020f680000300800 */
[----:B------:R-:W3:Y:S04]  /*376a0*/  LDL.LU R0, [R1+0x1104] ;  /* 0x0011040001007983 */ /* 0x000ee80000300800 */
[----:B------:R1:W-:Y:S04]  /*376b0*/  STL [R1+0x50], R2 ;  /* 0x0000500201007387 */ /* 0x0003e80000100800 */
[----:B-1----:R-:W3:Y:S02]  /*376c0*/  LDL.LU R2, [R1+0x1100] ;  /* 0x0011000001027983 */ /* 0x002ee40000300800 */
[----:B---3--:R-:W-:-:S02]  /*376d0*/  F2FP.SATFINITE.E4M3.F32.PACK_AB_MERGE_C R2, R2, R0, RZ ;  /* 0x000000000202723e */ /* 0x008fc400048070ff */
[----:B------:R-:W3:Y:S04]  /*376e0*/  LDL.LU R0, [R1+0x10fc] ;  /* 0x0010fc0001007983 */ /* 0x000ee80000300800 */
[----:B------:R1:W-:Y:S04]  /*376f0*/  STL [R1+0x48], R2 ;  /* 0x0000480201007387 */ /* 0x0003e80000100800 */
[----:B-1----:R-:W3:Y:S01]  /*37700*/  LDL.LU R2, [R1+0x10f8] ;  /* 0x0010f80001027983 */ /* 0x002ee20000300800 */
[----:B------:R-:W-:Y:S02]  /*37710*/  F2FP.SATFINITE.E4M3.F32.PACK_AB_MERGE_C R19, R19, R16, RZ ;  /* 0x000000101313723e */ /* 0x000fe400048070ff */
[----:B---3--:R-:W-:-:S02]  /*37720*/  F2FP.SATFINITE.E4M3.F32.PACK_AB_MERGE_C R0, R0, R2, RZ ;  /* 0x000000020000723e */ /* 0x008fc400048070ff */
[----:B------:R-:W3:Y:S04]  /*37730*/  LDL.LU R2, [R1+0x1f8] ;  /* 0x0001f80001027983 */ /* 0x000ee80000300800 */
[----:B------:R1:W-:Y:S04]  /*37740*/  STL [R1+0x40], R0 ;  /* 0x0000400001007387 */ /* 0x0003e80000100800 */
[----:B-1----:R-:W3:Y:S04]  /*37750*/  LDL.LU R0, [R1+0x1fc] ;  /* 0x0001fc0001007983 */ /* 0x002ee80000300800 */
[----:B------:R-:W4:Y:S01]  /*37760*/  LDL.LU R16, [R1+0x10f4] ;  /* 0x0010f40001107983 */ /* 0x000f220000300800 */
[----:B------:R-:W-:-:S02]  /*37770*/  F2FP.SATFINITE.E4M3.F32.PACK_AB_MERGE_C R15, R15, R12, RZ ;  /* 0x0000000c0f0f723e */ /* 0x000fc400048070ff */
[----:B------:R-:W-:Y:S01]  /*37780*/  F2FP.SATFINITE.E4M3.F32.PACK_AB_MERGE_C R12, R8, R20, RZ ;  /* 0x00000014080c723e */ /* 0x000fe200048070ff */
[----:B------:R-:W-:Y:S01]  /*37790*/  STL [R1+0x3c], R19 ;  /* 0x00003c1301007387 */ /* 0x000fe20000100800 */
[----:B------:R-:W-:Y:S02]  /*377a0*/  F2FP.SATFINITE.E4M3.F32.PACK_AB_MERGE_C R8, R26, R27, RZ ;  /* 0x0000001b1a08723e */ /* 0x000fe400048070ff */
[----:B----4-:R-:W-:-:S05]  /*377b0*/  F2FP.SATFINITE.E4M3.F32.PACK_AB_MERGE_C R10, R10, R16, RZ ;  /* 0x000000100a0a723e */ /* 0x010fca00048070ff */
[----:B------:R1:W-:Y:S04]  /*377c0*/  STL [R1+0x38], R10 ;  /* 0x0000380a01007387 */ /* 0x0003e80000100800 */
[----:B------:R-:W-:Y:S01]  /*377d0*/  STL [R1+0x30], R15 ;  /* 0x0000300f01007387 */ /* 0x000fe20000100800 */
[----:B-1----:R-:W-:-:S03]  /*377e0*/  F2FP.SATFINITE.E4M3.F32.PACK_AB_MERGE_C R10, R28, R29, RZ ;  /* 0x0000001d1c0a723e */ /* 0x002fc600048070ff */
[----:B------:R1:W-:Y:S04]  /*377f0*/  STL [R1+0x190], R12 ;  /* 0x0001900c01007387 */ /* 0x0003e80000100800 */
[----:B------:R4:W-:Y:S01]  /*37800*/  STL [R1+0x19c], R10 ;  /* 0x00019c0a01007387 */ /* 0x0009e20000100800 */
[----:B-1----:R-:W-:-:S03]  /*37810*/  F2FP.SATFINITE.E4M3.F32.PACK_AB_MERGE_C R12, R24, R25, RZ ;  /* 0x00000019180c723e */ /* 0x002fc600048070ff */
[----:B------:R1:W-:Y:S01]  /*37820*/  STL [R1+0x34], R8 ;  /* 0x0000340801007387 */ /* 0x0003e20000100800 */
[----:B----4-:R-:W-:-:S03]  /*37830*/  F2FP.SATFINITE.E4M3.F32.PACK_AB_MERGE_C R10, R18, R23, RZ ;  /* 0x00000017120a723e */ /* 0x010fc600048070ff */
[----:B------:R4:W-:Y:S01]  /*37840*/  STL [R1+0x2c], R12 ;  /* 0x00002c0c01007387 */ /* 0x0009e20000100800 */
[----:B-1----:R-:W-:-:S03]  /*37850*/  F2FP.SATFINITE.E4M3.F32.PACK_AB_MERGE_C R8, R13, R17, RZ ;  /* 0x000000110d08723e */ /* 0x002fc600048070ff */
[----:B----4-:R-:W4:Y:S04]  /*37860*/  LDL.LU R12, [R1+0x1e0] ;  /* 0x0001e000010c7983 */ /* 0x010f280000300800 */
[----:B------:R-:W-:Y:S04]  /*37870*/  STL [R1+0x28], R10 ;  /* 0x0000280a01007387 */ /* 0x000fe80000100800 */
[----:B------:R-:W4:Y:S04]  /*37880*/  LDL.LU R28, [R1+0x1e4] ;  /* 0x0001e400011c7983 */ /* 0x000f280000300800 */
[----:B------:R1:W-:Y:S04]  /*37890*/  STL [R1+0x24], R8 ;  /* 0x0000240801007387 */ /* 0x0003e80000100800 */
[----:B------:R-:W4:Y:S04]  /*378a0*/  LDL.LU R15, [R1+0x1e8] ;  /* 0x0001e800010f7983 */ /* 0x000f280000300800 */
[----:B------:R-:W4:Y:S04]  /*378b0*/  LDL.LU R18, [R1+0x1ec] ;  /* 0x0001ec0001127983 */ /* 0x000f280000300800 */
[----:B------:R-:W4:Y:S04]  /*378c0*/  LDL.LU R20, [R1+0x1c0] ;  /* 0x0001c00001147983 */ /* 0x000f280000300800 */
[----:B------:R-:W4:Y:S04]  /*378d0*/  LDL.LU R17, [R1+0x1c4] ;  /* 0x0001c40001117983 */ /* 0x000f280000300800 */
[----:B-1----:R-:W4:Y:S04]  /*378e0*/  LDL.LU R8, [R1+0x1c8] ;  /* 0x0001c80001087983 */ /* 0x002f280000300800 */
[----:B------:R-:W4:Y:S01]  /*378f0*/  LDL.LU R13, [R1+0x1cc] ;  /* 0x0001cc00010d7983 */ /* 0x000f220000300800 */
[----:B------:R-:W-:-:S02]  /*37900*/  F2FP.SATFINITE.E4M3.F32.PACK_AB_MERGE_C R16, R21, R22, RZ ;  /* 0x000000161510723e */ /* 0x000fc400048070ff */
[----:B--2---:R-:W-:Y:S01]  /*37910*/  F2FP.SATFINITE.E4M3.F32.PACK_AB_MERGE_C R10, R11, R14, RZ ;  /* 0x0000000e0b0a723e */ /* 0x004fe200048070ff */
[----:B------:R-:W2:Y:S01]  /*37920*/  LDL.LU R29, [R1+0x1a0] ;  /* 0x0001a000011d7983 */ /* 0x000ea20000300800 */
[----:B------:R-:W-:-:S03]  /*37930*/  F2FP.SATFINITE.E4M3.F32.PACK_AB_MERGE_C R7, R7, R9, RZ ;  /* 0x000000090707723e */ /* 0x000fc600048070ff */
[----:B------:R-:W2:Y:S01]  /*37940*/  LDL.LU R27, [R1+0x1a4] ;  /* 0x0001a400011b7983 */ /* 0x000ea20000300800 */
[----:B------:R-:W-:-:S03]  /*37950*/  F2FP.SATFINITE.E4M3.F32.PACK_AB_MERGE_C R5, R5, R6, RZ ;  /* 0x000000060505723e */ /* 0x000fc600048070ff */
[----:B------:R-:W2:Y:S01]  /*37960*/  LDL.LU R26, [R1+0x1a8] ;  /* 0x0001a800011a7983 */ /* 0x000ea20000300800 */
[----:B-----5:R-:W-:-:S03]  /*37970*/  F2FP.SATFINITE.E4M3.F32.PACK_AB_MERGE_C R3, R3, R4, RZ ;  /* 0x000000040303723e */ /* 0x020fc600048070ff */
[----:B------:R-:W5:Y:S04]  /*37980*/  LDL.LU R25, [R1+0x1ac] ;  /* 0x0001ac0001197983 */ /* 0x000f680000300800 */
[----:B------:R-:W-:Y:S04]  /*37990*/  STL [R1+0x20], R16 ;  /* 0x0000201001007387 */ /* 0x000fe80000100800 */
[----:B------:R-:W-:Y:S04]  /*379a0*/  STL [R1+0x1c], R10 ;  /* 0x00001c0a01007387 */ /* 0x000fe80000100800 */
[----:B------:R1:W-:Y:S04]  /*379b0*/  STL [R1+0x194], R7 ;  /* 0x0001940701007387 */ /* 0x0003e80000100800 */
[----:B------:R-:W5:Y:S04]  /*379c0*/  LDL.LU R24, [R1+0x180] ;  /* 0x0001800001187983 */ /* 0x000f680000300800 */
[----:B------:R0:W-:Y:S04]  /*379d0*/  STL [R1+0x1b0], R5 ;  /* 0x0001b00501007387 */ /* 0x0001e80000100800 */
[----:B------:R-:W5:Y:S04]  /*379e0*/  LDL.LU R23, [R1+0x184] ;  /* 0x0001840001177983 */ /* 0x000f680000300800 */
[----:B------:R0:W-:Y:S01]  /*379f0*/  STL [R1+0x8], R3 ;  /* 0x0000080301007387 */ /* 0x0001e20000100800 */
[----:B---3--:R-:W-:-:S03]  /*37a00*/  F2FP.SATFINITE.E4M3.F32.PACK_AB_MERGE_C R19, R0, R2, RZ ;  /* 0x000000020013723e */ /* 0x008fc600048070ff */
[----:B------:R-:W3:Y:S04]  /*37a10*/  LDL.LU R22, [R1+0x188] ;  /* 0x0001880001167983 */ /* 0x000ee80000300800 */
[----:B------:R-:W3:Y:S04]  /*37a20*/  LDL.LU R21, [R1+0x18c] ;  /* 0x00018c0001157983 */ /* 0x000ee80000300800 */
[----:B------:R-:W3:Y:S04]  /*37a30*/  LDL.LU R14, [R1+0x160] ;  /* 0x00016000010e7983 */ /* 0x000ee80000300800 */
[----:B------:R-:W3:Y:S04]  /*37a40*/  LDL.LU R11, [R1+0x164] ;  /* 0x00016400010b7983 */ /* 0x000ee80000300800 */
[----:B------:R-:W3:Y:S04]  /*37a50*/  LDL.LU R2, [R1+0x168] ;  /* 0x0001680001027983 */ /* 0x000ee80000300800 */
[----:B------:R-:W3:Y:S04]  /*37a60*/  LDL.LU R0, [R1+0x16c] ;  /* 0x00016c0001007983 */ /* 0x000ee80000300800 */
[----:B------:R-:W3:Y:S04]  /*37a70*/  LDL.LU R9, [R1+0x140] ;  /* 0x0001400001097983 */ /* 0x000ee80000300800 */
[----:B-1----:R-:W3:Y:S04]  /*37a80*/  LDL.LU R7, [R1+0x144] ;  /* 0x0001440001077983 */ /* 0x002ee80000300800 */
[----:B------:R-:W3:Y:S04]  /*37a90*/  LDL.LU R6, [R1+0x148] ;  /* 0x0001480001067983 */ /* 0x000ee80000300800 */
[----:B0-----:R-:W3:Y:S04]  /*37aa0*/  LDL.LU R5, [R1+0x14c] ;  /* 0x00014c0001057983 */ /* 0x001ee80000300800 */
[----:B------:R-:W3:Y:S04]  /*37ab0*/  LDL.LU R4, [R1+0x120] ;  /* 0x0001200001047983 */ /* 0x000ee80000300800 */
[----:B------:R-:W3:Y:S04]  /*37ac0*/  LDL.LU R3, [R1+0x124] ;  /* 0x0001240001037983 */ /* 0x000ee80000300800 */
[----:B------:R-:W-:Y:S01]  /*37ad0*/  STL [R1+0x10c8], R19 ;  /* 0x0010c81301007387 */ /* 0x000fe20000100800 */
[----:B----4-:R-:W-:-:S05]  /*37ae0*/  F2FP.SATFINITE.E4M3.F32.PACK_AB_MERGE_C R28, R28, R12, RZ ;  /* 0x0000000c1c1c723e */ /* 0x010fca00048070ff */
[----:B------:R-:W-:Y:S01]  /*37af0*/  STL [R1+0x10cc], R28 ;  /* 0x0010cc1c01007387 */ /* 0x000fe20000100800 */
[----:B------:R-:W-:Y:S02]  /*37b00*/  F2FP.SATFINITE.E4M3.F32.PACK_AB_MERGE_C R18, R18, R15, RZ ;  /* 0x0000000f1212723e */ /* 0x000fe400048070ff */
[----:B------:R-:W-:-:S03]  /*37b10*/  F2FP.SATFINITE.E4M3.F32.PACK_AB_MERGE_C R17, R17, R20, RZ ;  /* 0x000000141111723e */ /* 0x000fc600048070ff */
[----:B------:R-:W-:Y:S01]  /*37b20*/  STL [R1+0x10e0], R18 ;  /* 0x0010e01201007387 */ /* 0x000fe20000100800 */
[----:B------:R-:W-:-:S03]  /*37b30*/  F2FP.SATFINITE.E4M3.F32.PACK_AB_MERGE_C R13, R13, R8, RZ ;  /* 0x000000080d0d723e */ /* 0x000fc600048070ff */
[----:B------:R-:W-:Y:S04]  /*37b40*/  STL [R1+0x10e4], R17 ;  /* 0x0010e41101007387 */ /* 0x000fe80000100800 */
[----:B------:R0:W-:Y:S04]  /*37b50*/  STL [R1+0x10e8], R13 ;  /* 0x0010e80d01007387 */ /* 0x0001e80000100800 */
[----:B0-----:R-:W4:Y:S01]  /*37b60*/  LDL.LU R13, [R1+0x3b0] ;  /* 0x0003b000010d7983 */ /* 0x001f220000300800 */
[----:B--2---:R-:W-:Y:S02]  /*37b70*/  F2FP.SATFINITE.E4M3.F32.PACK_AB_MERGE_C R10, R27, R29, RZ ;  /* 0x0000001d1b0a723e */ /* 0x004fe400048070ff */
[----:B-----5:R-:W-:-:S03]  /*37b80*/  F2FP.SATFINITE.E4M3.F32.PACK_AB_MERGE_C R8, R25, R26, RZ ;  /* 0x0000001a1908723e */ /* 0x020fc600048070ff */
[----:B------:R-:W-:Y:S04]  /*37b90*/  STL [R1+0x154], R10 ;  /* 0x0001540a01007387 */ /* 0x000fe80000100800 */
[----:B----4-:R0:W-:Y:S04]  /*37ba0*/  STL [R1+0x10ec], R13 ;  /* 0x0010ec0d01007387 */ /* 0x0101e80000100800 */
[----:B------:R-:W-:Y:S04]  /*37bb0*/  STL [R1+0x150], R8 ;  /* 0x0001500801007387 */ /* 0x000fe80000100800 */
[----:B0-----:R-:W2:Y:S04]  /*37bc0*/  LDL.LU R13, [R1+0x12c] ;  /* 0x00012c00010d7983 */ /* 0x001ea80000300800 */
[----:B------:R-:W4:Y:S01]  /*37bd0*/  LDL.LU R27, [R1+0x3b4] ;  /* 0x0003b400011b7983 */ /* 0x000f220000300800 */
[----:B------:R-:W-:-:S02]  /*37be0*/  F2FP.SATFINITE.E4M3.F32.PACK_AB_MERGE_C R20, R23, R24, RZ ;  /* 0x000000181714723e */ /* 0x000fc400048070ff */
[----:B---3--:R-:W-:Y:S02]  /*37bf0*/  F2FP.SATFINITE.E4M3.F32.PACK_AB_MERGE_C R23, R0, R2, RZ ;  /* 0x000000020017723e */ /* 0x008fe400048070ff */
[----:B------:R-:W-:Y:S01]  /*37c00*/  F2FP.SATFINITE.E4M3.F32.PACK_AB_MERGE_C R4, R3, R4, RZ ;  /* 0x000000040304723e */ /* 0x000fe200048070ff */
[----:B----4-:R0:W-:Y:S04]  /*37c10*/  STL [R1+0x10f0], R27 ;  /* 0x0010f01b01007387 */ /* 0x0101e80000100800 */
[----:B0-----:R-:W2:Y:S04]  /*37c20*/  LDL.LU R27, [R1+0x128] ;  /* 0x00012800011b7983 */ /* 0x001ea80000300800 */
[----:B------:R0:W-:Y:S04]  /*37c30*/  STL [R1+0x10c0], R20 ;  /* 0x0010c01401007387 */ /* 0x0001e80000100800 */
        /* <DEDUP_REMOVED lines=10> */
[----:B------:R1:W-:Y:S04]  /*37ce0*/  STL [R1+0x140], R4 ;  /* 0x0001400401007387 */ /* 0x0003e80000100800 */
[----:B------:R-:W5:Y:S01]  /*37cf0*/  LDL.LU R10, [R1+0xa0] ;  /* 0x0000a000010a7983 */ /* 0x000f620000300800 */
[----:B------:R-:W-:-:S03]  /*37d00*/  F2FP.SATFINITE.E4M3.F32.PACK_AB_MERGE_C R29, R21, R22, RZ ;  /* 0x00000016151d723e */ /* 0x000fc600048070ff */
[----:B0-----:R-:W5:Y:S01]  /*37d10*/  LDL.LU R20, [R1+0xa4] ;  /* 0x0000a40001147983 */ /* 0x001f620000300800 */
[----:B------:R-:W-:-:S03]  /*37d20*/  F2FP.SATFINITE.E4M3.F32.PACK_AB_MERGE_C R21, R5, R6, RZ ;  /* 0x000000060515723e */ /* 0x000fc600048070ff */
[----:B------:R-:W5:Y:S04]  /*37d30*/  LDL.LU R12, [R1+0xa8] ;  /* 0x0000a800010c7983 */ /* 0x000f680000300800 */
[----:B------:R-:W5:Y:S01]  /*37d40*/  LDL.LU R15, [R1+0x80] ;  /* 0x00008000010f7983 */ /* 0x000f620000300800 */
[----:B------:R-:W-:-:S03]  /*37d50*/  F2FP.SATFINITE.E4M3.F32.PACK_AB_MERGE_C R22, R7, R9, RZ ;  /* 0x000000090716723e */ /* 0x000fc600048070ff */
[----:B-1----:R-:W5:Y:S04]  /*37d60*/  LDL.LU R4, [R1+0x84] ;  /* 0x0000840001047983 */ /* 0x002f680000300800 */
[----:B------:R-:W5:Y:S01]  /*37d70*/  LDL.LU R8, [R1+0x88] ;  /* 0x0000880001087983 */ /* 0x000f620000300800 */
[----:B------:R-:W-:-:S03]  /*37d80*/  F2FP.SATFINITE.E4M3.F32.PACK_AB_MERGE_C R24, R11, R14, RZ ;  /* 0x0000000e0b18723e */ /* 0x000fc600048070ff */
[----:B------:R-:W5:Y:S04]  /*37d90*/  LDL.LU R5, [R1+0x8c] ;  /* 0x00008c0001057983 */ /* 0x000f680000300800 */
[----:B------:R-:W5:Y:S04]  /*37da0*/  LDL.LU R6, [R1+0x74] ;  /* 0x0000740001067983 */ /* 0x000f680000300800 */
[----:B------:R-:W5:Y:S04]  /*37db0*/  LDL.LU R7, [R1+0x7c] ;  /* 0x00007c0001077983 */ /* 0x000f680000300800 */
[----:B------:R-:W5:Y:S04]  /*37dc0*/  LDL.LU R9, [R1+0x364] ;  /* 0x0003640001097983 */ /* 0x000f680000300800 */
[----:B------:R-:W5:Y:S04]  /*37dd0*/  LDL.LU R14, [R1+0x368] ;  /* 0x00036800010e7983 */ /* 0x000f680000300800 */
[----:B------:R-:W5:Y:S01]  /*37de0*/  LDL.LU R11, [R1+0x36c] ;  /* 0x00036c00010b7983 */ /* 0x000f620000300800 */
[----:B--2---:R-:W-:-:S03]  /*37df0*/  F2FP.SATFINITE.E4M3.F32.PACK_AB_MERGE_C R13, R13, R27, RZ ;  /* 0x0000001b0d0d723e */ /* 0x004fc600048070ff */
[----:B------:R-:W2:Y:S04]  /*37e00*/  LDL.LU R27, [R1+0x10f0] ;  /* 0x0010f000011b7983 */ /* 0x000ea80000300800 */
[----:B------:R0:W-:Y:S04]  /*37e10*/  STL [R1+0x148], R13 ;  /* 0x0001480d01007387 */ /* 0x0001e80000100800 */
[----:B0-----:R-:W2:Y:S01]  /*37e20*/  LDL.LU R13, [R1+0x10ec] ;  /* 0x0010ec00010d7983 */ /* 0x001ea20000300800 */
[----:B---3--:R-:W-:Y:S02]  /*37e30*/  F2FP.SATFINITE.E4M3.F32.PACK_AB_MERGE_C R26, R26, R17, RZ ;  /* 0x000000111a1a723e */ /* 0x008fe400048070ff */
[----:B----4-:R-:W-:-:S02]  /*37e40*/  F2FP.SATFINITE.E4M3.F32.PACK_AB_MERGE_C R25, R25, R28, RZ ;  /* 0x0000001c1919723e */ /* 0x010fc400048070ff */
[----:B--2---:R-:W-:Y:S02]  /*37e50*/  F2FP.SATFINITE.E4M3.F32.PACK_AB_MERGE_C R27, R27, R13, RZ ;  /* 0x0000000d1b1b723e */ /* 0x004fe400048070ff */
[----:B------:R-:W2:Y:S04]  /*37e60*/  LDL.LU R13, [R1+0x10e8] ;  /* 0x0010e800010d7983 */ /* 0x000ea80000300800 */
[----:B------:R0:W-:Y:S04]  /*37e70*/  STL [R1+0x10a0], R27 ;  /* 0x0010a01b01007387 */ /* 0x0001e80000100800 */
[----:B0-----:R-:W3:Y:S04]  /*37e80*/  LDL.LU R27, [R1+0x360] ;  /* 0x00036000011b7983 */ /* 0x001ee80000300800 */
[----:B------:R-:W4:Y:S04]  /*37e90*/  LDL.LU R17, [R1+0x10e4] ;  /* 0x0010e40001117983 */ /* 0x000f280000300800 */
[----:B------:R0:W-:Y:S04]  /*37ea0*/  STL [R1+0x10a4], R26 ;  /* 0x0010a41a01007387 */ /* 0x0001e80000100800 */
[----:B0-----:R-:W2:Y:S01]  /*37eb0*/  LDL.LU R26, [R1+0xac] ;  /* 0x0000ac00011a7983 */ /* 0x001ea20000300800 */
[----:B-----5:R-:W-:-:S02]  /*37ec0*/  F2FP.SATFINITE.E4M3.F32.PACK_AB_MERGE_C R0, R0, R19, RZ ;  /* 0x000000130000723e */ /* 0x020fc400048070ff */
[----:B------:R-:W-:Y:S01]  /*37ed0*/  F2FP.SATFINITE.E4M3.F32.PACK_AB_MERGE_C R2, R2, R16, RZ ;  /* 0x000000100202723e */ /* 0x000fe200048070ff */
[----:B------:R0:W-:Y:S01]  /*37ee0*/  STL [R1+0x10a8], R25 ;  /* 0x0010a81901007387 */ /* 0x0001e20000100800 */
[----:B------:R-:W-:Y:S02]  /*37ef0*/  F2FP.SATFINITE.E4M3.F32.PACK_AB_MERGE_C R20, R20, R10, RZ ;  /* 0x0000000a1414723e */ /* 0x000fe400048070ff */
[----:B------:R-:W-:Y:S01]  /*37f00*/  F2FP.SATFINITE.E4M3.F32.PACK_AB_MERGE_C R3, R3, R18, RZ ;  /* 0x000000120303723e */ /* 0x000fe200048070ff */
[----:B0-----:R-:W5:Y:S04]  /*37f10*/  LDL.LU R25, [R1+0x78] ;  /* 0x0000780001197983 */ /* 0x001f680000300800 */
[----:B------:R-:W-:Y:S04]  /*37f20*/  STL [R1+0x10ac], R0 ;  /* 0x0010ac0001007387 */ /* 0x000fe80000100800 */
[----:B------:R0:W-:Y:S04]  /*37f30*/  STL [R1+0x10b0], R2 ;  /* 0x0010b00201007387 */ /* 0x0001e80000100800 */
[----:B0-----:R-:W3:Y:S04]  /*37f40*/  LDL.LU R2, [R1+0x70] ;  /* 0x0000700001027983 */ /* 0x001ee80000300800 */
[----:B------:R-:W4:Y:S04]  /*37f50*/  LDL.LU R0, [R1+0x103c] ;  /* 0x00103c0001007983 */ /* 0x000f280000300800 */
[----:B------:R-:W5:Y:S04]  /*37f60*/  LDL.LU R28, [R1+0x350] ;  /* 0x00035000011c7983 */ /* 0x000f680000300800 */
[----:B------:R-:W5:Y:S04]  /*37f70*/  LDL.LU R19, [R1+0x354] ;  /* 0x0003540001137983 */ /* 0x000f680000300800 */
[----:B------:R-:W5:Y:S04]  /*37f80*/  LDL.LU R16, [R1+0x358] ;  /* 0x0003580001107983 */ /* 0x000f680000300800 */
[----:B------:R-:W5:Y:S04]  /*37f90*/  LDL.LU R18, [R1+0x10e0] ;  /* 0x0010e00001127983 */ /* 0x000f680000300800 */
[----:B------:R-:W5:Y:S04]  /*37fa0*/  LDL.LU R10, [R1+0x10dc] ;  /* 0x0010dc00010a7983 */ /* 0x000f680000300800 */
[----:B------:R0:W-:Y:S01]  /*37fb0*/  STL [R1+0x15c], R20 ;  /* 0x00015c1401007387 */ /* 0x0001e20000100800 */
[----:B------:R-:W-:-:S03]  /*37fc0*/  F2FP.SATFINITE.E4M3.F32.PACK_AB_MERGE_C R4, R4, R15, RZ ;  /* 0x0000000f0404723e */ /* 0x000fc600048070ff */
[----:B0-----:R-:W5:Y:S01]  /*37fd0*/  LDL.LU R20, [R1+0x8] ;  /* 0x0000080001147983 */ /* 0x001f620000300800 */
[----:B------:R-:W-:Y:S02]  /*37fe0*/  F2FP.SATFINITE.E4M3.F32.PACK_AB_MERGE_C R5, R5, R8, RZ ;  /* 0x000000080505723e */ /* 0x000fe400048070ff */
[----:B--2---:R-:W-:Y:S02]  /*37ff0*/  F2FP.SATFINITE.E4M3.F32.PACK_AB_MERGE_C R26, R26, R12, RZ ;  /* 0x0000000c1a1a723e */ /* 0x004fe400048070ff */
[----:B------:R-:W2:Y:S04]  /*38000*/  LDL.LU R12, [R1+0x10d8] ;  /* 0x0010d800010c7983 */ /* 0x000ea80000300800 */
[----:B------:R0:W-:Y:S04]  /*38010*/  STL [R1+0x158], R26 ;  /* 0x0001581a01007387 */ /* 0x0001e80000100800 */
[----:B0-----:R-:W2:Y:S04]  /*38020*/  LDL.LU R26, [R1+0x1040] ;  /* 0x00104000011a7983 */ /* 0x001ea80000300800 */
[----:B------:R-:W2:Y:S04]  /*38030*/  LDL.LU R15, [R1+0x10d4] ;  /* 0x0010d400010f7983 */ /* 0x000ea80000300800 */
[----:B------:R0:W-:Y:S04]  /*38040*/  STL [R1+0x1098], R4 ;  /* 0x0010980401007387 */ /* 0x0001e80000100800 */
[----:B0-----:R-:W2:Y:S04]  /*38050*/  LDL.LU R4, [R1+0x18] ;  /* 0x0000180001047983 */ /* 0x001ea80000300800 */
[----:B------:R-:W2:Y:S01]  /*38060*/  LDL.LU R8, [R1+0x10d0] ;  /* 0x0010d00001087983 */ /* 0x000ea20000300800 */
[----:B------:R-:W-:-:S02]  /*38070*/  F2FP.SATFINITE.E4M3.F32.PACK_AB_MERGE_C R11, R11, R14, RZ ;  /* 0x0000000e0b0b723e */ /* 0x000fc400048070ff */
[----:B----4-:R-:W-:Y:S02]  /*38080*/  LOP3.LUT R14, R0, 0x200, RZ, 0xc0, !PT ;  /* 0x00000200000e7812 */ /* 0x010fe400078ec0ff */
[----:B---3--:R-:W-:Y:S01]  /*38090*/  F2FP.SATFINITE.E4M3.F32.PACK_AB_MERGE_C R6, R6, R2, RZ ;  /* 0x000000020606723e */ /* 0x008fe200048070ff */
[----:B------:R0:W-:Y:S01]  /*380a0*/  STL [R1+0x109c], R5 ;  /* 0x00109c0501007387 */ /* 0x0001e20000100800 */
[----:B-----5:R-:W-:Y:S02]  /*380b0*/  F2FP.SATFINITE.E4M3.F32.PACK_AB_MERGE_C R7, R7, R25, RZ ;  /* 0x000000190707723e */ /* 0x020fe400048070ff */
[----:B------:R-:W-:Y:S01]  /*380c0*/  F2FP.SATFINITE.E4M3.F32.PACK_AB_MERGE_C R19, R19, R28, RZ ;  /* 0x0000001c1313723e */ /* 0x000fe200048070ff */
[----:B0-----:R-:W3:Y:S01]  /*380d0*/  LDL.LU R5, [R1+0xc] ;  /* 0x00000c0001057983 */ /* 0x001ee20000300800 */
[----:B------:R-:W-:Y:S02]  /*380e0*/  LOP3.LUT R2, R10, 0xffff, RZ, 0xc0, !PT ;  /* 0x0000ffff0a027812 */ /* 0x000fe400078ec0ff */
[----:B------:R-:W-:-:S02]  /*380f0*/  F2FP.SATFINITE.E4M3.F32.PACK_AB_MERGE_C R9, R9, R27, RZ ;  /* 0x0000001b0909723e */ /* 0x000fc400048070ff */
[----:B--2---:R-:W-:Y:S02]  /*38100*/  LOP3.LUT R25, R12, 0xffff, RZ, 0xc0, !PT ;  /* 0x0000ffff0c197812 */ /* 0x004fe400078ec0ff */
[----:B------:R-:W-:Y:S02]  /*38110*/  LOP3.LUT R0, R15, 0xffff, RZ, 0xc0, !PT ;  /* 0x0000ffff0f007812 */ /* 0x000fe400078ec0ff */
[----:B------:R-:W2:Y:S04]  /*38120*/  LDL.LU R15, [R1+0x35c] ;  /* 0x00035c00010f7983 */ /* 0x000ea80000300800 */
[----:B------:R-:W-:Y:S01]  /*38130*/  STL [R1+0x14], R0 ;  /* 0x0000140001007387 */ /* 0x000fe20000100800 */
[----:B------:R-:W-:-:S03]  /*38140*/  PRMT R10, R0, 0x3340, R25 ;  /* 0x00003340000a7816 */ /* 0x000fc60000000019 */
[----:B------:R0:W-:Y:S01]  /*38150*/  STL [R1+0x84], R2 ;  /* 0x0000840201007387 */ /* 0x0001e20000100800 */
[----:B------:R-:W-:-:S03]  /*38160*/  LOP3.LUT R12, R26, 0x80, RZ, 0xc0, !PT ;  /* 0x000000801a0c7812 */ /* 0x000fc600078ec0ff */
[----:B------:R1:W-:Y:S01]  /*38170*/  STL [R1+0x10], R25 ;  /* 0x0000101901007387 */ /* 0x0003e20000100800 */
[----:B------:R-:W-:-:S03]  /*38180*/  PRMT R8, R2, 0x3340, R8 ;  /* 0x0000334002087816 */ /* 0x000fc60000000008 */
[----:B0-----:R-:W4:Y:S04]  /*38190*/  LDL.LU R2, [R1+0x60] ;  /* 0x0000600001027983 */ /* 0x001f280000300800 */
[----:B------:R-:W5:Y:S04]  /*381a0*/  LDL.LU R0, [R1+0x5c] ;  /* 0x00005c0001007983 */ /* 0x000f680000300800 */
[----:B-1----:R-:W4:Y:S04]  /*381b0*/  LDL.LU R25, [R1+0x58] ;  /* 0x0000580001197983 */ /* 0x002f280000300800 */
[----:B------:R-:W4:Y:S04]  /*381c0*/  LDL.LU R26, [R1+0x54] ;  /* 0x00005400011a7983 */ /* 0x000f280000300800 */
[----:B------:R-:W4:Y:S04]  /*381d0*/  LDL.LU R27, [R1+0x4c] ;  /* 0x00004c00011b7983 */ /* 0x000f280000300800 */
[----:B------:R-:W5:Y:S04]  /*381e0*/  LDL.LU R28, [R1+0x10cc] ;  /* 0x0010cc00011c7983 */ /* 0x000f680000300800 */
[----:B------:R0:W-:Y:S04]  /*381f0*/  STL [R1+0x164], R19 ;  /* 0x0001641301007387 */ /* 0x0001e80000100800 */
[----:B0-----:R-:W4:Y:S01]  /*38200*/  LDL.LU R19, [R1+0x10c8] ;  /* 0x0010c80001137983 */ /* 0x001f220000300800 */
[----:B------:R-:W-:Y:S01]  /*38210*/  ULEA UR4, UR5, UR4, 0x18 ;  /* 0x0000000405047291 */ /* 0x000fe2000f8ec03f */
[----:B------:R-:W-:-:S02]  /*38220*/  PRMT R8, R10, 0x5410, R8 ;  /* 0x000054100a087816 */ /* 0x000fc40000000008 */
[----:B---3--:R-:W-:-:S03]  /*38230*/  LOP3.LUT R10, R5, 0xffff, RZ, 0xc0, !PT ;  /* 0x0000ffff050a7812 */ /* 0x008fc600078ec0ff */
[----:B------:R-:W-:Y:S02]  /*38240*/  IADD3 R14, R12, UR4, R14 ;  /* 0x000000040c0e7c10 */ /* 0x000fe4000fffe00e */
[----:B------:R-:W-:Y:S02]  /*38250*/  LOP3.LUT R12, R20, 0xffff, RZ, 0xc0, !PT ;  /* 0x0000ffff140c7812 */ /* 0x000fe400078ec0ff */
[----:B--2---:R-:W-:Y:S02]  /*38260*/  F2FP.SATFINITE.E4M3.F32.PACK_AB_MERGE_C R15, R15, R16, RZ ;  /* 0x000000100f0f723e */ /* 0x004fe400048070ff */
[----:B------:R-:W2:Y:S04]  /*38270*/  LDL.LU R16, [R1+0x10c4] ;  /* 0x0010c40001107983 */ /* 0x000ea80000300800 */
[----:B------:R-:W-:Y:S04]  /*38280*/  STL [R1+0x160], R15 ;  /* 0x0001600f01007387 */ /* 0x000fe80000100800 */
[----:B------:R0:W-:Y:S04]  /*38290*/  STL [R1+0x178], R8 ;  /* 0x0001780801007387 */ /* 0x0001e80000100800 */
[----:B------:R-:W-:Y:S04]  /*382a0*/  STL [R1+0xc], R10 ;  /* 0x00000c0a01007387 */ /* 0x000fe80000100800 */
[----:B------:R1:W-:Y:S01]  /*382b0*/  STL [R1+0x18], R12 ;  /* 0x0000180c01007387 */ /* 0x0003e20000100800 */
[----:B0-----:R-:W-:-:S02]  /*382c0*/  LOP3.LUT R8, R17, 0xffff, RZ, 0xc0, !PT ;  /* 0x0000ffff11087812 */ /* 0x001fc400078ec0ff */
[----:B-----5:R-:W-:Y:S02]  /*382d0*/  LOP3.LUT R20, R28, 0xffff, RZ, 0xc0, !PT ;  /* 0x0000ffff1c147812 */ /* 0x020fe400078ec0ff */
[----:B------:R-:W-:-:S03]  /*382e0*/  LOP3.LUT R28, R13, 0xffff, RZ, 0xc0, !PT ;  /* 0x0000ffff0d1c7812 */ /* 0x000fc600078ec0ff */
[----:B------:R0:W-:Y:S01]  /*382f0*/  STL [R1+0x8], R20 ;  /* 0x0000081401007387 */ /* 0x0001e20000100800 */
[----:B-1----:R-:W-:Y:S02]  /*38300*/  PRMT R12, R12, 0x3340, R20 ;  /* 0x000033400c0c7816 */ /* 0x002fe40000000014 */
[----:B----4-:R-:W-:Y:S02]  /*38310*/  LOP3.LUT R5, R19, 0xffff, RZ, 0xc0, !PT ;  /* 0x0000ffff13057812 */ /* 0x010fe400078ec0ff */
[----:B------:R-:W-:-:S03]  /*38320*/  LOP3.LUT R19, R18, 0xffff, RZ, 0xc0, !PT ;  /* 0x0000ffff12137812 */ /* 0x000fc600078ec0ff */
[----:B------:R-:W-:Y:S01]  /*38330*/  STL [R1+0x7c], R5 ;  /* 0x00007c0501007387 */ /* 0x000fe20000100800 */
[----:B------:R-:W-:-:S03]  /*38340*/  PRMT R13, R5, 0x3340, R19 ;  /* 0x00003340050d7816 */ /* 0x000fc60000000013 */
[----:B------:R-:W-:Y:S04]  /*38350*/  STL [R1], R8 ;  /* 0x0000000801007387 */ /* 0x000fe80000100800 */
[----:B------:R1:W-:Y:S04]  /*38360*/  STL [R1+0x64], R19 ;  /* 0x0000641301007387 */ /* 0x0003e80000100800 */
[----:B0-----:R-:W3:Y:S04]  /*38370*/  LDL.LU R20, [R1+0x10c0] ;  /* 0x0010c00001147983 */ /* 0x001ee80000300800 */
[----:B-1----:R-:W4:Y:S01]  /*38380*/  LDL.LU R19, [R1+0x10bc] ;  /* 0x0010bc0001137983 */ /* 0x002f220000300800 */
[----:B------:R-:W-:-:S02]  /*38390*/  LOP3.LUT R15, R4, 0xffff, RZ, 0xc0, !PT ;  /* 0x0000ffff040f7812 */ /* 0x000fc400078ec0ff */
[----:B------:R-:W0:Y:S02]  /*383a0*/  S2R R4, SR_TID.X ;  /* 0x0000000000047919 */ /* 0x000e240000002100 */
[----:B------:R-:W-:Y:S02]  /*383b0*/  PRMT R18, R10, 0x3340, R15 ;  /* 0x000033400a127816 */ /* 0x000fe4000000000f */
[--C-:B------:R-:W-:Y:S02]  /*383c0*/  PRMT R8, R8, 0x3340, R1.reuse ;  /* 0x0000334008087816 */ /* 0x100fe40000000001 */
[----:B------:R-:W-:Y:S02]  /*383d0*/  PRMT R10, R28, 0x3340, R1 ;  /* 0x000033401c0a7816 */ /* 0x000fe40000000001 */
[----:B------:R-:W-:Y:S02]  /*383e0*/  PRMT R5, R12, 0x5410, R8 ;  /* 0x000054100c057816 */ /* 0x000fe40000000008 */
[----:B------:R-:W-:-:S02]  /*383f0*/  PRMT R8, R13, 0x5410, R10 ;  /* 0x000054100d087816 */ /* 0x000fc4000000000a */
[----:B------:R-:W-:Y:S02]  /*38400*/  LOP3.LUT R0, R0, 0xffff, RZ, 0xc0, !PT ;  /* 0x0000ffff00007812 */ /* 0x000fe400078ec0ff */
[----:B------:R-:W-:Y:S02]  /*38410*/  LOP3.LUT R13, R2, 0xffff, RZ, 0xc0, !PT ;  /* 0x0000ffff020d7812 */ /* 0x000fe400078ec0ff */
[----:B------:R-:W-:Y:S02]  /*38420*/  LOP3.LUT R2, R26, 0xffff, RZ, 0xc0, !PT ;  /* 0x0000ffff1a027812 */ /* 0x000fe400078ec0ff */
[----:B0-----:R-:W-:-:S05]  /*38430*/  LOP3.LUT R4, R4, 0x20, RZ, 0xc0, !PT ;  /* 0x0000002004047812 */ /* 0x001fca00078ec0ff */
[----:B------:R-:W-:Y:S01]  /*38440*/  IMAD R14, R4, 0x20, R14 ;  /* 0x00000020040e7824 */ /* 0x000fe200078e020e */
[----:B--2---:R-:W-:-:S04]  /*38450*/  LOP3.LUT R16, R16, 0xffff, RZ, 0xc0, !PT ;  /* 0x0000ffff10107812 */ /* 0x004fc800078ec0ff */
[----:B------:R-:W-:-:S04]  /*38460*/  PRMT R17, R16, 0x3340, R1 ;  /* 0x0000334010117816 */ /* 0x000fc80000000001 */
[----:B------:R-:W-:-:S05]  /*38470*/  PRMT R17, R18, 0x5410, R17 ;  /* 0x0000541012117816 */ /* 0x000fca0000000011 */
[----:B------:R-:W-:Y:S04]  /*38480*/  STL [R1+0x174], R17 ;  /* 0x0001741101007387 */ /* 0x000fe80000100800 */
[----:B------:R-:W2:Y:S04]  /*38490*/  LDL.LU R4, [R1+0x3c] ;  /* 0x00003c0001047983 */ /* 0x000ea80000300800 */
[----:B------:R0:W-:Y:S04]  /*384a0*/  STL [R1+0x170], R5 ;  /* 0x0001700501007387 */ /* 0x0001e80000100800 */
[----:B0-----:R-:W5:Y:S04]  /*384b0*/  LDL.LU R5, [R1+0x30] ;  /* 0x0000300001057983 */ /* 0x001f680000300800 */
[----:B------:R4:W-:Y:S04]  /*384c0*/  STL [R1+0x168], R8 ;  /* 0x0001680801007387 */ /* 0x0009e80000100800 */
[----:B------:R-:W-:Y:S01]  /*384d0*/  STL [R1+0x80], R0 ;  /* 0x0000800001007387 */ /* 0x000fe20000100800 */
[----:B---3--:R-:W-:-:S02]  /*384e0*/  LOP3.LUT R26, R20, 0xffff, RZ, 0xc0, !PT ;  /* 0x0000ffff141a7812 */ /* 0x008fc400078ec0ff */
[----:B----4-:R-:W-:Y:S02]  /*384f0*/  LOP3.LUT R8, R19, 0xffff, RZ, 0xc0, !PT ;  /* 0x0000ffff13087812 */ /* 0x010fe400078ec0ff */
[----:B------:R-:W3:Y:S04]  /*38500*/  LDL.LU R19, [R1+0x10b8] ;  /* 0x0010b80001137983 */ /* 0x000ee80000300800 */
[----:B------:R-:W-:Y:S04]  /*38510*/  STL [R1+0x68], R2 ;  /* 0x0000680201007387 */ /* 0x000fe80000100800 */
[----:B------:R-:W4:Y:S01]  /*38520*/  LDL.LU R20, [R1+0x10b4] ;  /* 0x0010b40001147983 */ /* 0x000f220000300800 */
[----:B------:R-:W-:-:S02]  /*38530*/  LOP3.LUT R10, R27, 0xffff, RZ, 0xc0, !PT ;  /* 0x0000ffff1b0a7812 */ /* 0x000fc400078ec0ff */
[----:B------:R-:W-:Y:S02]  /*38540*/  LOP3.LUT R12, R25, 0xffff, RZ, 0xc0, !PT ;  /* 0x0000ffff190c7812 */ /* 0x000fe400078ec0ff */
[----:B------:R-:W-:Y:S02]  /*38550*/  LOP3.LUT R27, R29, 0xffff, RZ, 0xc0, !PT ;  /* 0x0000ffff1d1b7812 */ /* 0x000fe400078ec0ff */
[----:B------:R-:W-:Y:S01]  /*38560*/  LOP3.LUT R25, R24, 0xffff, RZ, 0xc0, !PT ;  /* 0x0000ffff18197812 */ /* 0x000fe200078ec0ff */
[----:B------:R-:W5:Y:S01]  /*38570*/  LDL.LU R29, [R1+0x40] ;  /* 0x00004000011d7983 */ /* 0x000f620000300800 */
[----:B------:R-:W-:Y:S02]  /*38580*/  LOP3.LUT R24, R23, 0xffff, RZ, 0xc0, !PT ;  /* 0x0000ffff17187812 */ /* 0x000fe400078ec0ff */
[----:B------:R-:W-:Y:S01]  /*38590*/  LOP3.LUT R22, R22, 0xffff, RZ, 0xc0, !PT ;  /* 0x0000ffff16167812 */ /* 0x000fe200078ec0ff */
[----:B------:R-:W-:Y:S01]  /*385a0*/  STL [R1+0xd0], R26 ;  /* 0x0000d01a01007387 */ /* 0x000fe20000100800 */
[----:B------:R-:W-:-:S03]  /*385b0*/  LOP3.LUT R21, R21, 0xffff, RZ, 0xc0, !PT ;  /* 0x0000ffff15157812 */ /* 0x000fc600078ec0ff */
[----:B------:R-:W-:Y:S04]  /*385c0*/  STL [R1+0xdc], R27 ;  /* 0x0000dc1b01007387 */ /* 0x000fe80000100800 */
[----:B------:R-:W-:Y:S01]  /*385d0*/  STL [R1+0xc4], R25 ;  /* 0x0000c41901007387 */ /* 0x000fe20000100800 */
[----:B------:R-:W-:-:S03]  /*385e0*/  PRMT R17, R10, 0x3340, R1 ;  /* 0x000033400a117816 */ /* 0x000fc60000000001 */
[----:B------:R0:W-:Y:S04]  /*385f0*/  STL [R1+0xd8], R24 ;  /* 0x0000d81801007387 */ /* 0x0001e80000100800 */
[----:B------:R1:W-:Y:S04]  /*38600*/  STL [R1+0x4], R22 ;  /* 0x0000041601007387 */ /* 0x0003e80000100800 */
[----:B------:R4:W-:Y:S01]  /*38610*/  STL [R1+0xcc], R21 ;  /* 0x0000cc1501007387 */ /* 0x0009e20000100800 */
[----:B------:R-:W-:Y:S02]  /*38620*/  PRMT R23, R26, 0x3340, R25 ;  /* 0x000033401a177816 */ /* 0x000fe40000000019 */
[----:B------:R-:W-:-:S02]  /*38630*/  PRMT R18, R8, 0x3340, R1 ;  /* 0x0000334008127816 */ /* 0x000fc40000000001 */
[----:B0-----:R-:W-:Y:S02]  /*38640*/  PRMT R24, R27, 0x3340, R24 ;  /* 0x000033401b187816 */ /* 0x001fe40000000018 */
[----:B---3--:R-:W-:Y:S02]  /*38650*/  PRMT R19, R22, 0x3340, R19 ;  /* 0x0000334016137816 */ /* 0x008fe40000000013 */
[----:B-1----:R-:W-:Y:S02]  /*38660*/  PRMT R22, R0, 0x3340, R2 ;  /* 0x0000334000167816 */ /* 0x002fe40000000002 */
[----:B------:R-:W3:Y:S01]  /*38670*/  LDL.LU R2, [R1+0x10b0] ;  /* 0x0010b00001027983 */ /* 0x000ee20000300800 */
[----:B----4-:R-:W-:-:S03]  /*38680*/  PRMT R20, R21, 0x3340, R20 ;  /* 0x0000334015147816 */ /* 0x010fc60000000014 */
[----:B------:R-:W4:Y:S01]  /*38690*/  LDL.LU R0, [R1+0x10ac] ;  /* 0x0010ac0001007983 */ /* 0x000f220000300800 */
[----:B------:R-:W-:-:S03]  /*386a0*/  PRMT R21, R13, 0x3340, R12 ;  /* 0x000033400d157816 */ /* 0x000fc6000000000c */
[----:B------:R-:W3:Y:S01]  /*386b0*/  LDL.LU R25, [R1+0x10a8] ;  /* 0x0010a80001197983 */ /* 0x000ee20000300800 */
[----:B------:R-:W-:-:S03]  /*386c0*/  PRMT R17, R21, 0x5410, R17 ;  /* 0x0000541015117816 */ /* 0x000fc60000000011 */
[----:B------:R-:W3:Y:S01]  /*386d0*/  LDL.LU R26, [R1+0x10a4] ;  /* 0x0010a400011a7983 */ /* 0x000ee20000300800 */
[----:B------:R-:W-:-:S03]  /*386e0*/  PRMT R22, R22, 0x5410, R18 ;  /* 0x0000541016167816 */ /* 0x000fc60000000012 */
[----:B------:R-:W3:Y:S04]  /*386f0*/  LDL.LU R27, [R1+0x10a0] ;  /* 0x0010a000011b7983 */ /* 0x000ee80000300800 */
[----:B------:R-:W3:Y:S04]  /*38700*/  LDL.LU R21, [R1+0x48] ;  /* 0x0000480001157983 */ /* 0x000ee80000300800 */
[----:B------:R0:W-:Y:S04]  /*38710*/  STL [R1+0x134], R17 ;  /* 0x0001341101007387 */ /* 0x0001e80000100800 */
[----:B0-----:R-:W3:Y:S04]  /*38720*/  LDL.LU R17, [R1+0x38] ;  /* 0x0000380001117983 */ /* 0x001ee80000300800 */
[----:B------:R-:W3:Y:S01]  /*38730*/  LDL.LU R18, [R1+0x50] ;  /* 0x0000500001127983 */ /* 0x000ee20000300800 */
[----:B------:R-:W-:-:S02]  /*38740*/  PRMT R19, R23, 0x5410, R19 ;  /* 0x0000541017137816 */ /* 0x000fc40000000013 */
[----:B------:R-:W-:Y:S01]  /*38750*/  PRMT R20, R24, 0x5410, R20 ;  /* 0x0000541018147816 */ /* 0x000fe20000000014 */
[----:B------:R4:W-:Y:S01]  /*38760*/  STL [R1+0x138], R22 ;  /* 0x0001381601007387 */ /* 0x0009e20000100800 */
[----:B--2---:R-:W-:-:S03]  /*38770*/  LOP3.LUT R4, R4, 0xffff, RZ, 0xc0, !PT ;  /* 0x0000ffff04047812 */ /* 0x004fc600078ec0ff */
[----:B------:R0:W-:Y:S01]  /*38780*/  STL [R1+0x13c], R19 ;  /* 0x00013c1301007387 */ /* 0x0001e20000100800 */
[----:B-----5:R-:W-:-:S03]  /*38790*/  LOP3.LUT R5, R5, 0xffff, RZ, 0xc0, !PT ;  /* 0x0000ffff05057812 */ /* 0x020fc600078ec0ff */
[----:B------:R1:W-:Y:S01]  /*387a0*/  STL [R1+0x14c], R20 ;  /* 0x00014c1401007387 */ /* 0x0003e20000100800 */
[----:B------:R-:W-:Y:S02]  /*387b0*/  LOP3.LUT R29, R29, 0xffff, RZ, 0xc0, !PT ;  /* 0x0000ffff1d1d7812 */ /* 0x000fe400078ec0ff */
[----:B----4-:R-:W-:Y:S02]  /*387c0*/  LOP3.LUT R22, R0, 0xffff, RZ, 0xc0, !PT ;  /* 0x0000ffff00167812 */ /* 0x010fe400078ec0ff */
[----:B---3--:R-:W-:Y:S02]  /*387d0*/  LOP3.LUT R24, R25, 0xffff, RZ, 0xc0, !PT ;  /* 0x0000ffff19187812 */ /* 0x008fe400078ec0ff */
[----:B0-----:R-:W-:Y:S02]  /*387e0*/  LOP3.LUT R19, R21, 0xffff, RZ, 0xc0, !PT ;  /* 0x0000ffff15137812 */ /* 0x001fe400078ec0ff */
[----:B-1----:R-:W-:Y:S02]  /*387f0*/  LOP3.LUT R20, R27, 0xffff, RZ, 0xc0, !PT ;  /* 0x0000ffff1b147812 */ /* 0x002fe400078ec0ff */
[----:B------:R-:W-:-:S02]  /*38800*/  LOP3.LUT R21, R26, 0xffff, RZ, 0xc0, !PT ;  /* 0x0000ffff1a157812 */ /* 0x000fc400078ec0ff */
[----:B------:R-:W-:Y:S02]  /*38810*/  LOP3.LUT R18, R18, 0xffff, RZ, 0xc0, !PT ;  /* 0x0000ffff12127812 */ /* 0x000fe400078ec0ff */
[----:B------:R-:W-:-:S03]  /*38820*/  LOP3.LUT R23, R17, 0xffff, RZ, 0xc0, !PT ;  /* 0x0000ffff11177812 */ /* 0x000fc600078ec0ff */
[----:B------:R0:W-:Y:S04]  /*38830*/  STL [R1+0xc0], R18 ;  /* 0x0000c01201007387 */ /* 0x0001e80000100800 */
[----:B------:R1:W-:Y:S04]  /*38840*/  STL [R1+0xd4], R19 ;  /* 0x0000d41301007387 */ /* 0x0003e80000100800 */
[----:B------:R-:W-:Y:S01]  /*38850*/  STL [R1+0xc8], R4 ;  /* 0x0000c80401007387 */ /* 0x000fe20000100800 */
[----:B------:R-:W-:-:S03]  /*38860*/  LOP3.LUT R17, R3, 0xffff, RZ, 0xc0, !PT ;  /* 0x0000ffff03117812 */ /* 0x000fc600078ec0ff */
[----:B------:R-:W2:Y:S01]  /*38870*/  LDL.LU R27, [R1+0x34] ;  /* 0x00003400011b7983 */ /* 0x000ea20000300800 */
[----:B------:R-:W-:-:S03]  /*38880*/  PRMT R0, R23, 0x3340, R1 ;  /* 0x0000334017007816 */ /* 0x000fc60000000001 */
[----:B------:R-:W-:Y:S01]  /*38890*/  STL [R1+0xa4], R5 ;  /* 0x0000a40501007387 */ /* 0x000fe20000100800 */
[----:B0-----:R-:W-:-:S03]  /*388a0*/  PRMT R18, R18, 0x3340, R29 ;  /* 0x0000334012127816 */ /* 0x001fc6000000001d */
[----:B------:R-:W3:Y:S01]  /*388b0*/  LDL.LU R26, [R1+0x28] ;  /* 0x00002800011a7983 */ /* 0x000ee20000300800 */
[----:B------:R-:W-:-:S03]  /*388c0*/  LOP3.LUT R25, R2, 0xffff, RZ, 0xc0, !PT ;  /* 0x0000ffff02197812 */ /* 0x000fc600078ec0ff */
[----:B------:R-:W-:Y:S01]  /*388d0*/  STL [R1+0xf0], R20 ;  /* 0x0000f01401007387 */ /* 0x000fe20000100800 */
[----:B------:R-:W-:-:S03]  /*388e0*/  PRMT R2, R5, 0x3340, R1 ;  /* 0x0000334005027816 */ /* 0x000fc60000000001 */
[----:B------:R0:W-:Y:S01]  /*388f0*/  STL [R1+0x104], R21 ;  /* 0x0001041501007387 */ /* 0x0001e20000100800 */
[----:B-1----:R-:W-:-:S03]  /*38900*/  PRMT R19, R19, 0x3340, R4 ;  /* 0x0000334013137816 */ /* 0x002fc60000000004 */
[----:B------:R-:W-:Y:S04]  /*38910*/  STL [R1+0xe0], R24 ;  /* 0x0000e01801007387 */ /* 0x000fe80000100800 */
[----:B------:R1:W-:Y:S01]  /*38920*/  STL [R1+0xfc], R22 ;  /* 0x0000fc1601007387 */ /* 0x0003e20000100800 */
[----:B0-----:R-:W-:-:S03]  /*38930*/  PRMT R21, R21, 0x3340, R22 ;  /* 0x0000334015157816 */ /* 0x001fc60000000016 */
[----:B------:R-:W4:Y:S01]  /*38940*/  LDL.LU R5, [R1+0x109c] ;  /* 0x00109c0001057983 */ /* 0x000f220000300800 */
[----:B------:R-:W-:-:S03]  /*38950*/  PRMT R19, R19, 0x5410, R2 ;  /* 0x0000541013137816 */ /* 0x000fc60000000002 */
[----:B------:R-:W-:Y:S01]  /*38960*/  STL [R1+0xec], R17 ;  /* 0x0000ec1101007387 */ /* 0x000fe20000100800 */
[----:B-1----:R-:W-:-:S03]  /*38970*/  PRMT R22, R18, 0x5410, R0 ;  /* 0x0000541012167816 */ /* 0x002fc60000000000 */
[----:B------:R-:W5:Y:S01]  /*38980*/  LDL.LU R4, [R1+0x1098] ;  /* 0x0010980001047983 */ /* 0x000f620000300800 */
[----:B------:R-:W-:-:S03]  /*38990*/  PRMT R20, R20, 0x3340, R24 ;  /* 0x0000334014147816 */ /* 0x000fc60000000018 */
[----:B------:R-:W4:Y:S04]  /*389a0*/  LDL.LU R18, [R1+0x2c] ;  /* 0x00002c0001127983 */ /* 0x000f280000300800 */
[----:B------:R-:W5:Y:S04]  /*389b0*/  LDL.LU R0, [R1+0x20] ;  /* 0x0000200001007983 */ /* 0x000f680000300800 */
[----:B------:R0:W-:Y:S04]  /*389c0*/  STL [R1+0x11c], R22 ;  /* 0x00011c1601007387 */ /* 0x0001e80000100800 */
[----:B------:R-:W5:Y:S04]  /*389d0*/  LDL.LU R24, [R1+0x10] ;  /* 0x0000100001187983 */ /* 0x000f680000300800 */
[----:B0-----:R-:W5:Y:S04]  /*389e0*/  LDL.LU R22, [R1+0x14] ;  /* 0x0000140001167983 */ /* 0x001f680000300800 */
[----:B------:R-:W5:Y:S04]  /*389f0*/  LDL.LU R2, [R1+0x1c] ;  /* 0x00001c0001027983 */ /* 0x000f680000300800 */
[----:B------:R0:W-:Y:S04]  /*38a00*/  STL [R1+0x130], R19 ;  /* 0x0001301301007387 */ /* 0x0001e80000100800 */
[----:B0-----:R-:W5:Y:S01]  /*38a10*/  LDL.LU R19, [R1+0x24] ;  /* 0x0000240001137983 */ /* 0x001f620000300800 */
[----:B------:R-:W-:-:S02]  /*38a20*/  PRMT R3, R25, 0x3340, R1 ;  /* 0x0000334019037816 */ /* 0x000fc40000000001 */
[----:B------:R-:W-:Y:S02]  /*38a30*/  PRMT R17, R17, 0x3340, R1 ;  /* 0x0000334011117816 */ /* 0x000fe40000000001 */
[----:B------:R-:W-:Y:S02]  /*38a40*/  PRMT R20, R20, 0x5410, R3 ;  /* 0x0000541014147816 */ /* 0x000fe40000000003 */
[----:B------:R-:W-:-:S03]  /*38a50*/  PRMT R3, R21, 0x5410, R17 ;  /* 0x0000541015037816 */ /* 0x000fc60000000011 */
[----:B------:R-:W-:Y:S04]  /*38a60*/  STL [R1+0x12c], R20 ;  /* 0x00012c1401007387 */ /* 0x000fe80000100800 */
[----:B------:R0:W-:Y:S01]  /*38a70*/  STL [R1+0x128], R3 ;  /* 0x0001280301007387 */ /* 0x0001e20000100800 */
[----:B------:R-:W-:Y:S02]  /*38a80*/  LOP3.LUT R9, R9, 0xffff, RZ, 0xc0, !PT ;  /* 0x0000ffff09097812 */ /* 0x000fe400078ec0ff */
[----:B------:R-:W-:Y:S02]  /*38a90*/  LOP3.LUT R6, R6, 0xffff, RZ, 0xc0, !PT ;  /* 0x0000ffff06067812 */ /* 0x000fe400078ec0ff */
[----:B--2---:R-:W-:Y:S02]  /*38aa0*/  LOP3.LUT R27, R27, 0xffff, RZ, 0xc0, !PT ;  /* 0x0000ffff1b1b7812 */ /* 0x004fe400078ec0ff */
[----:B---3--:R-:W-:-:S04]  /*38ab0*/  LOP3.LUT R26, R26, 0xffff, RZ, 0xc0, !PT ;  /* 0x0000ffff1a1a7812 */ /* 0x008fc800078ec0ff */
[----:B0-----:R-:W-:Y:S02]  /*38ac0*/  PRMT R3, R27, 0x3340, R26 ;  /* 0x000033401b037816 */ /* 0x001fe4000000001a */
[----:B----4-:R-:W-:Y:S02]  /*38ad0*/  LOP3.LUT R18, R18, 0xffff, RZ, 0xc0, !PT ;  /* 0x0000ffff12127812 */ /* 0x010fe400078ec0ff */
[----:B-----5:R-:W-:-:S03]  /*38ae0*/  LOP3.LUT R0, R0, 0xffff, RZ, 0xc0, !PT ;  /* 0x0000ffff00007812 */ /* 0x020fc600078ec0ff */
[----:B------:R-:W-:Y:S01]  /*38af0*/  STL [R1+0xf4], R18 ;  /* 0x0000f41201007387 */ /* 0x000fe20000100800 */
[----:B------:R-:W-:-:S03]  /*38b00*/  LOP3.LUT R17, R4, 0xffff, RZ, 0xc0, !PT ;  /* 0x0000ffff04117812 */ /* 0x000fc600078ec0ff */
[----:B------:R0:W-:Y:S01]  /*38b10*/  STL [R1+0x20], R0 ;  /* 0x0000200001007387 */ /* 0x0001e20000100800 */
[----:B------:R-:W-:Y:S02]  /*38b20*/  LOP3.LUT R2, R2, 0xffff, RZ, 0xc0, !PT ;  /* 0x0000ffff02027812 */ /* 0x000fe400078ec0ff */
[----:B0-----:R-:W-:-:S03]  /*38b30*/  PRMT R0, R0, 0x3340, R1 ;  /* 0x0000334000007816 */ /* 0x001fc60000000001 */
[----:B------:R0:W-:Y:S01]  /*38b40*/  STL [R1+0xe4], R2 ;  /* 0x0000e40201007387 */ /* 0x0001e20000100800 */
[----:B------:R-:W-:Y:S02]  /*38b50*/  PRMT R0, R3, 0x5410, R0 ;  /* 0x0000541003007816 */ /* 0x000fe40000000000 */
[----:B------:R-:W-:Y:S02]  /*38b60*/  LOP3.LUT R19, R19, 0xffff, RZ, 0xc0, !PT ;  /* 0x0000ffff13137812 */ /* 0x000fe400078ec0ff */
[----:B0-----:R-:W-:Y:S02]  /*38b70*/  PRMT R2, R2, 0x3340, R1 ;  /* 0x0000334002027816 */ /* 0x001fe40000000001 */
[----:B------:R-:W-:Y:S01]  /*38b80*/  PRMT R4, R18, 0x3340, R19 ;  /* 0x0000334012047816 */ /* 0x000fe20000000013 */
[----:B------:R-:W-:Y:S03]  /*38b90*/  STL [R1+0x1c], R19 ;  /* 0x00001c1301007387 */ /* 0x000fe60000100800 */
[----:B------:R-:W-:Y:S01]  /*38ba0*/  PRMT R2, R4, 0x5410, R2 ;  /* 0x0000541004027816 */ /* 0x000fe20000000002 */
[----:B------:R-:W-:Y:S01]  /*38bb0*/  STL [R1+0x110], R17 ;  /* 0x0001101101007387 */ /* 0x000fe20000100800 */
[----:B------:R-:W-:-:S03]  /*38bc0*/  LOP3.LUT R3, R5, 0xffff, RZ, 0xc0, !PT ;  /* 0x0000ffff05037812 */ /* 0x000fc600078ec0ff */
[----:B------:R-:W-:Y:S04]  /*38bd0*/  STL [R1+0x10c], R9 ;  /* 0x00010c0901007387 */ /* 0x000fe80000100800 */
[----:B------:R0:W-:Y:S04]  /*38be0*/  STL [R1+0x124], R0 ;  /* 0x0001240001007387 */ /* 0x0001e80000100800 */
[----:B------:R1:W-:Y:S04]  /*38bf0*/  STL [R1+0x120], R2 ;  /* 0x0001200201007387 */ /* 0x0003e80000100800 */
[----:B------:R2:W-:Y:S04]  /*38c00*/  STL [R1+0x108], R6 ;  /* 0x0001080601007387 */ /* 0x0005e80000100800 */
[----:B------:R-:W3:Y:S01]  /*38c10*/  LDL.LU R5, [R1+0x244] ;  /* 0x0002440001057983 */ /* 0x000ee20000300800 */
[----:B------:R-:W4:Y:S01]  /*38c20*/  S2R R21, SR_TID.X ;  /* 0x0000000000157919 */ /* 0x000f220000002100 */
[----:B0-----:R-:W-:-:S02]  /*38c30*/  PRMT R0, R9, 0x3340, R1 ;  /* 0x0000334009007816 */ /* 0x001fc40000000001 */
[----:B-1----:R-:W-:Y:S02]  /*38c40*/  PRMT R2, R17, 0x3340, R6 ;  /* 0x0000334011027816 */ /* 0x002fe40000000006 */
[----:B--2---:R-:W-:Y:S02]  /*38c50*/  LOP3.LUT R6, R11, 0xffff, RZ, 0xc0, !PT ;  /* 0x0000ffff0b067812 */ /* 0x004fe400078ec0ff */
[----:B------:R-:W-:Y:S01]  /*38c60*/  PRMT R2, R2, 0x5410, R0 ;  /* 0x0000541002027816 */ /* 0x000fe20000000000 */
[----:B------:R0:W-:Y:S01]  /*38c70*/  STL [R1+0xf8], R3 ;  /* 0x0000f80301007387 */ /* 0x0001e20000100800 */
[----:B------:R-:W-:-:S03]  /*38c80*/  LOP3.LUT R4, R7, 0xffff, RZ, 0xc0, !PT ;  /* 0x0000ffff07047812 */ /* 0x000fc600078ec0ff */
[----:B------:R-:W-:Y:S04]  /*38c90*/  STL [R1+0x100], R6 ;  /* 0x0001000601007387 */ /* 0x000fe80000100800 */
[----:B------:R1:W-:Y:S01]  /*38ca0*/  STL [R1+0x118], R2 ;  /* 0x0001180201007387 */ /* 0x0003e20000100800 */
[----:B0-----:R-:W-:Y:S02]  /*38cb0*/  PRMT R3, R3, 0x3340, R4 ;  /* 0x0000334003037816 */ /* 0x001fe40000000004 */
[----:B-1----:R-:W-:-:S04]  /*38cc0*/  PRMT R2, R6, 0x3340, R1 ;  /* 0x0000334006027816 */ /* 0x002fc80000000001 */
[----:B------:R-:W-:Y:S02]  /*38cd0*/  PRMT R3, R3, 0x5410, R2 ;  /* 0x0000541003037816 */ /* 0x000fe40000000002 */
[----:B----4-:R-:W-:Y:S01]  /*38ce0*/  SHF.R.U32.HI R0, RZ, 0x5, R21 ;  /* 0x00000005ff007819 */ /* 0x010fe20000011615 */
[----:B------:R0:W-:Y:S03]  /*38cf0*/  STL [R1+0xe8], R4 ;  /* 0x0000e80401007387 */ /* 0x0001e60000100800 */
[----:B------:R-:W-:Y:S01]  /*38d00*/  SGXT.U32 R0, R0, 0x1 ;  /* 0x000000010000781a */ /* 0x000fe20000000000 */
[----:B------:R3:W-:Y:S01]  /*38d10*/  STL [R1+0x114], R3 ;  /* 0x0001140301007387 */ /* 0x0007e20000100800 */
[----:B0-----:R-:W-:-:S04]  /*38d20*/  SHF.R.U32.HI R4, RZ, 0x8, R24 ;  /* 0x00000008ff047819 */ /* 0x001fc80000011618 */
[----:B------:R-:W-:Y:S02]  /*38d30*/  LOP3.LUT R2, R4, 0xffff, RZ, 0xc0, !PT ;  /* 0x0000ffff04027812 */ /* 0x000fe400078ec0ff */
[----:B------:R-:W-:Y:S02]  /*38d40*/  SHF.R.U32.HI R24, RZ, 0x8, R22 ;  /* 0x00000008ff187819 */ /* 0x000fe40000011616 */
[C-C-:B---3--:R-:W-:Y:S02]  /*38d50*/  LOP3.LUT R3, R5.reuse, 0xfe, R0.reuse, 0xfe, !PT ;  /* 0x000000fe05037812 */ /* 0x148fe400078efe00 */
[C---:B------:R-:W-:Y:S02]  /*38d60*/  LOP3.LUT R6, R5.reuse, R0, RZ, 0xfc, !PT ;  /* 0x0000000005067212 */ /* 0x040fe400078efcff */
[C-C-:B------:R-:W-:Y:S01]  /*38d70*/  LOP3.LUT R4, R5.reuse, 0x2, R0.reuse, 0xfe, !PT ;  /* 0x0000000205047812 */ /* 0x140fe200078efe00 */
[----:B------:R0:W-:Y:S04]  /*38d80*/  STL [R1+0x144], R3 ;  /* 0x0001440301007387 */ /* 0x0001e80000100800 */
[----:B------:R1:W-:Y:S01]  /*38d90*/  STL [R1+0x24], R6 ;  /* 0x0000240601007387 */ /* 0x0003e20000100800 */
[----:B0-----:R-:W-:-:S03]  /*38da0*/  LOP3.LUT R3, R5, 0x4, R0, 0xfe, !PT ;  /* 0x0000000405037812 */ /* 0x001fc600078efe00 */
[----:B------:R0:W-:Y:S01]  /*38db0*/  STL [R1+0x28], R4 ;  /* 0x0000280401007387 */ /* 0x0001e20000100800 */
[----:B-1----:R-:W-:-:S03]  /*38dc0*/  LOP3.LUT R6, R5, 0x6, R0, 0xfe, !PT ;  /* 0x0000000605067812 */ /* 0x002fc600078efe00 */
        /* <DEDUP_REMOVED lines=200> */
[----:B------:R1:W-:Y:S04]  /*39a50*/  STL [R1+0x2b4], R6 ;  /* 0x0002b40601007387 */ /* 0x0003e80000100800 */
[----:B------:R-:W2:Y:S01]  /*39a60*/  LDL.LU R17, [R1+0x84] ;  /* 0x0000840001117983 */ /* 0x000ea20000300800 */
[----:B0-----:R-:W-:-:S03]  /*39a70*/  LOP3.LUT R3, R5, 0xd0, R0, 0xfe, !PT ;  /* 0x000000d005037812 */ /* 0x001fc600078efe00 */
[----:B------:R0:W-:Y:S04]  /*39a80*/  STL [R1+0x2b8], R4 ;  /* 0x0002b80401007387 */ /* 0x0001e80000100800 */
[----:B------:R3:W-:Y:S01]  /*39a90*/  STL [R1+0x2bc], R3 ;  /* 0x0002bc0301007387 */ /* 0x0007e20000100800 */
[----:B-1----:R-:W-:-:S03]  /*39aa0*/  LOP3.LUT R6, R5, 0xd6, R0, 0xfe, !PT ;  /* 0x000000d605067812 */ /* 0x002fc600078efe00 */
[----:B------:R-:W4:Y:S01]  /*39ab0*/  LDL.LU R22, [R1+0xc] ;  /* 0x00000c0001167983 */ /* 0x000f220000300800 */
[C-C-:B0-----:R-:W-:Y:S02]  /*39ac0*/  LOP3.LUT R4, R5.reuse, 0xd2, R0.reuse, 0xfe, !PT ;  /* 0x000000d205047812 */ /* 0x141fe400078efe00 */
[----:B---3--:R-:W-:-:S03]  /*39ad0*/  LOP3.LUT R3, R5, 0xd4, R0, 0xfe, !PT ;  /* 0x000000d405037812 */ /* 0x008fc600078efe00 */
        /* <DEDUP_REMOVED lines=23> */
[----:B-1----:R-:W3:Y:S04]  /*39c50*/  LDL.LU R6, [R1+0x18] ;  /* 0x0000180001067983 */ /* 0x002ee80000300800 */
[----:B------:R0:W-:Y:S04]  /*39c60*/  STL [R1+0x2f0], R4 ;  /* 0x0002f00401007387 */ /* 0x0001e80000100800 */
[----:B------:R-:W5:Y:S04]  /*39c70*/  LDL.LU R20, [R1+0x8] ;  /* 0x0000080001147983 */ /* 0x000f680000300800 */
[----:B------:R1:W-:Y:S01]  /*39c80*/  STL [R1+0x2f4], R3 ;  /* 0x0002f40301007387 */ /* 0x0003e20000100800 */
[----:B------:R-:W-:-:S03]  /*39c90*/  LOP3.LUT R7, R5, 0xf0, R0, 0xfe, !PT ;  /* 0x000000f005077812 */ /* 0x000fc600078efe00 */
[----:B------:R-:W5:Y:S01]  /*39ca0*/  LDL.LU R9, [R1] ;  /* 0x0000000001097983 */ /* 0x000f620000300800 */
[----:B0-----:R-:W-:-:S03]  /*39cb0*/  LOP3.LUT R4, R5, 0xf2, R0, 0xfe, !PT ;  /* 0x000000f205047812 */ /* 0x001fc600078efe00 */
[----:B------:R-:W5:Y:S01]  /*39cc0*/  LDL.LU R19, [R1+0x7c] ;  /* 0x00007c0001137983 */ /* 0x000f620000300800 */
[----:B-1----:R-:W-:-:S03]  /*39cd0*/  LOP3.LUT R3, R5, 0xee, R0, 0xfe, !PT ;  /* 0x000000ee05037812 */ /* 0x002fc600078efe00 */
[----:B------:R-:W5:Y:S04]  /*39ce0*/  LDL.LU R18, [R1+0x64] ;  /* 0x0000640001127983 */ /* 0x000f680000300800 */
[----:B------:R0:W-:Y:S04]  /*39cf0*/  STL [R1+0x2f8], R3 ;  /* 0x0002f80301007387 */ /* 0x0001e80000100800 */
[----:B------:R1:W-:Y:S01]  /*39d00*/  STL [R1+0x2fc], R7 ;  /* 0x0002fc0701007387 */ /* 0x0003e20000100800 */
[----:B0-----:R-:W-:-:S03]  /*39d10*/  LOP3.LUT R3, R5, 0xf4, R0, 0xfe, !PT ;  /* 0x000000f405037812 */ /* 0x001fc600078efe00 */
[----:B------:R0:W-:Y:S01]  /*39d20*/  STL [R1+0x300], R4 ;  /* 0x0003000401007387 */ /* 0x0001e20000100800 */
[----:B-1----:R-:W-:-:S03]  /*39d30*/  LOP3.LUT R7, R5, 0xf6, R0, 0xfe, !PT ;  /* 0x000000f605077812 */ /* 0x002fc600078efe00 */
[----:B------:R1:W-:Y:S01]  /*39d40*/  STL [R1+0x304], R3 ;  /* 0x0003040301007387 */ /* 0x0003e20000100800 */
[----:B0-----:R-:W-:-:S03]  /*39d50*/  LOP3.LUT R4, R5, 0xf8, R0, 0xfe, !PT ;  /* 0x000000f805047812 */ /* 0x001fc600078efe00 */
[----:B------:R-:W-:Y:S01]  /*39d60*/  STL [R1+0x308], R7 ;  /* 0x0003080701007387 */ /* 0x000fe20000100800 */
[C-C-:B-1----:R-:W-:Y:S02]  /*39d70*/  LOP3.LUT R3, R5.reuse, 0xfa, R0.reuse, 0xfe, !PT ;  /* 0x000000fa05037812 */ /* 0x142fe400078efe00 */
[----:B------:R-:W-:Y:S01]  /*39d80*/  LOP3.LUT R0, R5, 0xfc, R0, 0xfe, !PT ;  /* 0x000000fc05007812 */ /* 0x000fe200078efe00 */
[----:B------:R-:W-:Y:S04]  /*39d90*/  STL [R1+0x30c], R4 ;  /* 0x00030c0401007387 */ /* 0x000fe80000100800 */
[----:B------:R0:W-:Y:S04]  /*39da0*/  STL [R1+0x310], R3 ;  /* 0x0003100301007387 */ /* 0x0001e80000100800 */
[----:B------:R2:W-:Y:S01]  /*39db0*/  STL [R1+0x180], R0 ;  /* 0x0001800001007387 */ /* 0x0005e20000100800 */
[----:B0-----:R-:W-:-:S03]  /*39dc0*/  IMAD.SHL.U32 R3, R21, 0x10, RZ ;  /* 0x0000001015037824 */ /* 0x001fc600078e00ff */
[----:B------:R-:W5:Y:S01]  /*39dd0*/  LDL.LU R21, [R1+0x80] ;  /* 0x0000800001157983 */ /* 0x000f620000300800 */
[----:B------:R-:W-:Y:S02]  /*39de0*/  LOP3.LUT R24, R24, 0xffff, RZ, 0xc0, !PT ;  /* 0x0000ffff18187812 */ /* 0x000fe400078ec0ff */
[----:B------:R-:W-:Y:S02]  /*39df0*/  SHF.R.U32.HI R15, RZ, 0x8, R15 ;  /* 0x00000008ff0f7819 */ /* 0x000fe4000001160f */
[----:B------:R-:W-:Y:S02]  /*39e00*/  PRMT R24, R24, 0x3340, R2 ;  /* 0x0000334018187816 */ /* 0x000fe40000000002 */
[----:B------:R-:W-:Y:S02]  /*39e10*/  LOP3.LUT R15, R15, 0xffff, RZ, 0xc0, !PT ;  /* 0x0000ffff0f0f7812 */ /* 0x000fe400078ec0ff */
[----:B------:R-:W-:Y:S02]  /*39e20*/  LOP3.LUT R3, R3, 0x70, RZ, 0xc0, !PT ;  /* 0x0000007003037812 */ /* 0x000fe400078ec0ff */
[----:B------:R-:W-:-:S04]  /*39e30*/  SHF.R.U32.HI R16, RZ, 0x8, R16 ;  /* 0x00000008ff107819 */ /* 0x000fc80000011610 */
[----:B------:R-:W-:Y:S02]  /*39e40*/  LOP3.LUT R7, R16, 0xffff, RZ, 0xc0, !PT ;  /* 0x0000ffff10077812 */ /* 0x000fe400078ec0ff */
[----:B------:R-:W-:Y:S02]  /*39e50*/  SHF.R.U32.HI R11, RZ, 0x8, R28 ;  /* 0x00000008ff0b7819 */ /* 0x000fe4000001161c */
[----:B--2---:R-:W-:Y:S02]  /*39e60*/  SHF.R.U32.HI R0, RZ, 0x8, R17 ;  /* 0x00000008ff007819 */ /* 0x004fe40000011611 */
[----:B------:R-:W2:Y:S01]  /*39e70*/  LDL.LU R17, [R1+0x68] ;  /* 0x0000680001117983 */ /* 0x000ea20000300800 */
[----:B----4-:R-:W-:-:S04]  /*39e80*/  SHF.R.U32.HI R2, RZ, 0x8, R22 ;  /* 0x00000008ff027819 */ /* 0x010fc80000011616 */
[----:B------:R-:W-:Y:S02]  /*39e90*/  LOP3.LUT R2, R2, 0xffff, RZ, 0xc0, !PT ;  /* 0x0000ffff02027812 */ /* 0x000fe400078ec0ff */
[----:B------:R-:W-:Y:S02]  /*39ea0*/  LOP3.LUT R0, R0, 0xffff, RZ, 0xc0, !PT ;  /* 0x0000ffff00007812 */ /* 0x000fe400078ec0ff */
[----:B------:R-:W-:Y:S01]  /*39eb0*/  PRMT R22, R2, 0x3340, R15 ;  /* 0x0000334002167816 */ /* 0x000fe2000000000f */
[----:B------:R-:W-:Y:S01]  /*39ec0*/  IMAD.IADD R2, R3, 0x1, R14 ;  /* 0x0000000103027824 */ /* 0x000fe200078e020e */
[----:B------:R-:W-:-:S04]  /*39ed0*/  PRMT R5, R0, 0x3340, R1 ;  /* 0x0000334000057816 */ /* 0x000fc80000000001 */
[----:B------:R0:W-:Y:S01]  /*39ee0*/  STL [R1+0x1088], R2 ;  /* 0x0010880201007387 */ /* 0x0001e20000100800 */
[----:B---3--:R-:W-:-:S03]  /*39ef0*/  SHF.R.U32.HI R3, RZ, 0x8, R6 ;  /* 0x00000008ff037819 */ /* 0x008fc60000011606 */
[----:B------:R-:W3:Y:S04]  /*39f00*/  LDL.LU R6, [R1+0xd0] ;  /* 0x0000d00001067983 */ /* 0x000ee80000300800 */
[----:B------:R-:W4:Y:S04]  /*39f10*/  LDL.LU R16, [R1+0x4] ;  /* 0x0000040001107983 */ /* 0x000f280000300800 */
[----:B------:R-:W4:Y:S04]  /*39f20*/  LDL.LU R4, [R1+0xdc] ;  /* 0x0000dc0001047983 */ /* 0x000f280000300800 */
[----:B------:R-:W4:Y:S04]  /*39f30*/  LDL.LU R14, [R1+0xd8] ;  /* 0x0000d800010e7983 */ /* 0x000f280000300800 */
[----:B------:R-:W4:Y:S01]  /*39f40*/  LDL.LU R15, [R1+0xcc] ;  /* 0x0000cc00010f7983 */ /* 0x000f220000300800 */
[----:B-----5:R-:W-:-:S03]  /*39f50*/  SHF.R.U32.HI R0, RZ, 0x8, R19 ;  /* 0x00000008ff007819 */ /* 0x020fc60000011613 */
[----:B------:R-:W5:Y:S01]  /*39f60*/  LDL.LU R28, [R1+0xc4] ;  /* 0x0000c400011c7983 */ /* 0x000f620000300800 */
[----:B------:R-:W-:Y:S02]  /*39f70*/  SHF.R.U32.HI R19, RZ, 0x8, R18 ;  /* 0x00000008ff137819 */ /* 0x000fe40000011612 */
[----:B------:R-:W-:Y:S02]  /*39f80*/  LOP3.LUT R0, R0, 0xffff, RZ, 0xc0, !PT ;  /* 0x0000ffff00007812 */ /* 0x000fe400078ec0ff */
[----:B------:R-:W-:-:S04]  /*39f90*/  LOP3.LUT R19, R19, 0xffff, RZ, 0xc0, !PT ;  /* 0x0000ffff13137812 */ /* 0x000fc800078ec0ff */
[----:B------:R-:W-:Y:S02]  /*39fa0*/  PRMT R19, R0, 0x3340, R19 ;  /* 0x0000334000137816 */ /* 0x000fe40000000013 */
[----:B------:R-:W-:Y:S02]  /*39fb0*/  SHF.R.U32.HI R0, RZ, 0x8, R21 ;  /* 0x00000008ff007819 */ /* 0x000fe40000011615 */
[----:B------:R-:W5:Y:S04]  /*39fc0*/  LDL.LU R21, [R1+0xc0] ;  /* 0x0000c00001157983 */ /* 0x000f680000300800 */
[----:B0-----:R-:W5:Y:S01]  /*39fd0*/  LDL.LU R2, [R1+0xa4] ;  /* 0x0000a40001027983 */ /* 0x001f620000300800 */
[----:B------:R-:W-:Y:S02]  /*39fe0*/  SHF.R.U32.HI R20, RZ, 0x8, R20 ;  /* 0x00000008ff147819 */ /* 0x000fe40000011614 */
[----:B------:R-:W-:-:S02]  /*39ff0*/  LOP3.LUT R3, R3, 0xffff, RZ, 0xc0, !PT ;  /* 0x0000ffff03037812 */ /* 0x000fc400078ec0ff */
[----:B------:R-:W-:-:S04]  /*3a000*/  LOP3.LUT R20, R20, 0xffff, RZ, 0xc0, !PT ;  /* 0x0000ffff14147812 */ /* 0x000fc800078ec0ff */
[----:B------:R-:W-:Y:S02]  /*3a010*/  PRMT R20, R3, 0x3340, R20 ;  /* 0x0000334003147816 */ /* 0x000fe40000000014 */
[----:B------:R-:W-:Y:S02]  /*3a020*/  SHF.R.U32.HI R3, RZ, 0x8, R13 ;  /* 0x00000008ff037819 */ /* 0x000fe4000001160d */
[----:B------:R-:W-:Y:S02]  /*3a030*/  SHF.R.U32.HI R13, RZ, 0x8, R12 ;  /* 0x00000008ff0d7819 */ /* 0x000fe4000001160c */
[----:B------:R-:W-:Y:S02]  /*3a040*/  LOP3.LUT R3, R3, 0xffff, RZ, 0xc0, !PT ;  /* 0x0000ffff03037812 */ /* 0x000fe400078ec0ff */
[----:B------:R-:W-:Y:S02]  /*3a050*/  LOP3.LUT R13, R13, 0xffff, RZ, 0xc0, !PT ;  /* 0x0000ffff0d0d7812 */ /* 0x000fe400078ec0ff */
[----:B------:R-:W-:-:S02]  /*3a060*/  LOP3.LUT R0, R0, 0xffff, RZ, 0xc0, !PT ;  /* 0x0000ffff00007812 */ /* 0x000fc400078ec0ff */
[----:B------:R-:W-:Y:S02]  /*3a070*/  PRMT R13, R3, 0x3340, R13 ;  /* 0x00003340030d7816 */ /* 0x000fe4000000000d */
[----:B------:R-:W-:Y:S02]  /*3a080*/  SHF.R.U32.HI R18, RZ, 0x8, R10 ;  /* 0x00000008ff127819 */ /* 0x000fe4000001160a */
[----:B--2---:R-:W-:-:S04]  /*3a090*/  SHF.R.U32.HI R12, RZ, 0x8, R17 ;  /* 0x00000008ff0c7819 */ /* 0x004fc80000011611 */
[----:B------:R-:W-:-:S04]  /*3a0a0*/  LOP3.LUT R12, R12, 0xffff, RZ, 0xc0, !PT ;  /* 0x0000ffff0c0c7812 */ /* 0x000fc800078ec0ff */
[----:B------:R-:W-:Y:S02]  /*3a0b0*/  PRMT R12, R0, 0x3340, R12 ;  /* 0x00003340000c7816 */ /* 0x000fe4000000000c */
[----:B------:R-:W-:Y:S02]  /*3a0c0*/  SHF.R.U32.HI R17, RZ, 0x8, R8 ;  /* 0x00000008ff117819 */ /* 0x000fe40000011608 */
[----:B------:R-:W-:-:S04]  /*3a0d0*/  SHF.R.U32.HI R8, RZ, 0x8, R29 ;  /* 0x00000008ff087819 */ /* 0x000fc8000001161d */
[----:B------:R-:W-:Y:S02]  /*3a0e0*/  LOP3.LUT R8, R8, 0xffff, RZ, 0xc0, !PT ;  /* 0x0000ffff08087812 */ /* 0x000fe400078ec0ff */
[----:B---3--:R-:W-:-:S04]  /*3a0f0*/  SHF.R.U32.HI R6, RZ, 0x8, R6 ;  /* 0x00000008ff067819 */ /* 0x008fc80000011606 */
[----:B------:R-:W-:Y:S02]  /*3a100*/  LOP3.LUT R6, R6, 0xffff, RZ, 0xc0, !PT ;  /* 0x0000ffff06067812 */ /* 0x000fe400078ec0ff */
[----:B----4-:R-:W-:Y:S02]  /*3a110*/  SHF.R.U32.HI R4, RZ, 0x8, R4 ;  /* 0x00000008ff047819 */ /* 0x010fe40000011604 */
[----:B------:R-:W-:Y:S02]  /*3a120*/  SHF.R.U32.HI R0, RZ, 0x8, R14 ;  /* 0x00000008ff007819 */ /* 0x000fe4000001160e */
[----:B------:R-:W-:Y:S01]  /*3a130*/  LOP3.LUT R4, R4, 0xffff, RZ, 0xc0, !PT ;  /* 0x0000ffff04047812 */ /* 0x000fe200078ec0ff */
[----:B------:R-:W2:Y:S01]  /*3a140*/  LDL.LU R14, [R1+0xf0] ;  /* 0x0000f000010e7983 */ /* 0x000ea20000300800 */
[----:B-----5:R-:W-:Y:S02]  /*3a150*/  SHF.R.U32.HI R3, RZ, 0x8, R28 ;  /* 0x00000008ff037819 */ /* 0x020fe4000001161c */
[----:B------:R-:W-:Y:S01]  /*3a160*/  LOP3.LUT R0, R0, 0xffff, RZ, 0xc0, !PT ;  /* 0x0000ffff00007812 */ /* 0x000fe200078ec0ff */
[----:B------:R-:W3:Y:S01]  /*3a170*/  LDL.LU R28, [R1+0xec] ;  /* 0x0000ec00011c7983 */ /* 0x000ee20000300800 */
[----:B------:R-:W-:-:S02]  /*3a180*/  LOP3.LUT R3, R3, 0xffff, RZ, 0xc0, !PT ;  /* 0x0000ffff03037812 */ /* 0x000fc400078ec0ff */
[----:B------:R-:W-:Y:S02]  /*3a190*/  PRMT R0, R4, 0x3340, R0 ;  /* 0x0000334004007816 */ /* 0x000fe40000000000 */
[----:B------:R-:W-:Y:S02]  /*3a1a0*/  PRMT R3, R6, 0x3340, R3 ;  /* 0x0000334006037816 */ /* 0x000fe40000000003 */
[----:B------:R-:W4:Y:S04]  /*3a1b0*/  LDL.LU R6, [R1+0xd4] ;  /* 0x0000d40001067983 */ /* 0x000f280000300800 */
[----:B------:R-:W5:Y:S04]  /*3a1c0*/  LDL.LU R4, [R1+0xc8] ;  /* 0x0000c80001047983 */ /* 0x000f680000300800 */
[----:B------:R-:W3:Y:S01]  /*3a1d0*/  LDL.LU R29, [R1+0xfc] ;  /* 0x0000fc00011d7983 */ /* 0x000ee20000300800 */
[----:B------:R-:W-:-:S04]  /*3a1e0*/  SHF.R.U32.HI R10, RZ, 0x8, R21 ;  /* 0x00000008ff0a7819 */ /* 0x000fc80000011615 */
[----:B------:R-:W-:Y:S02]  /*3a1f0*/  LOP3.LUT R10, R10, 0xffff, RZ, 0xc0, !PT ;  /* 0x0000ffff0a0a7812 */ /* 0x000fe400078ec0ff */
[----:B------:R-:W-:Y:S02]  /*3a200*/  SHF.R.U32.HI R21, RZ, 0x8, R23 ;  /* 0x00000008ff157819 */ /* 0x000fe40000011617 */
[----:B------:R-:W-:Y:S02]  /*3a210*/  SHF.R.U32.HI R23, RZ, 0x8, R2 ;  /* 0x00000008ff177819 */ /* 0x000fe40000011602 */
[----:B------:R-:W-:Y:S02]  /*3a220*/  PRMT R2, R10, 0x3340, R8 ;  /* 0x000033400a027816 */ /* 0x000fe40000000008 */
[----:B------:R-:W3:Y:S04]  /*3a230*/  LDL.LU R10, [R1+0xe0] ;  /* 0x0000e000010a7983 */ /* 0x000ee80000300800 */
[----:B------:R-:W3:Y:S04]  /*3a240*/  LDL.LU R8, [R1+0x104] ;  /* 0x0001040001087983 */ /* 0x000ee80000300800 */
[----:B------:R0:W-:Y:S04]  /*3a250*/  STL [R1], R2 ;  /* 0x0000000201007387 */ /* 0x0001e80000100800 */
[----:B0-----:R-:W3:Y:S01]  /*3a260*/  LDL.LU R2, [R1+0xe4] ;  /* 0x0000e40001027983 */ /* 0x001ee20000300800 */
[----:B------:R-:W-:-:S02]  /*3a270*/  LOP3.LUT R23, R23, 0xffff, RZ, 0xc0, !PT ;  /* 0x0000ffff17177812 */ /* 0x000fc400078ec0ff */
[----:B------:R-:W-:Y:S02]  /*3a280*/  SHF.R.U32.HI R25, RZ, 0x8, R25 ;  /* 0x00000008ff197819 */ /* 0x000fe40000011619 */
[--C-:B------:R-:W-:Y:S02]  /*3a290*/  PRMT R23, R23, 0x3340, R1.reuse ;  /* 0x0000334017177816 */ /* 0x100fe40000000001 */
[----:B------:R-:W-:Y:S02]  /*3a2a0*/  LOP3.LUT R25, R25, 0xffff, RZ, 0xc0, !PT ;  /* 0x0000ffff19197812 */ /* 0x000fe400078ec0ff */
[----:B------:R-:W-:Y:S02]  /*3a2b0*/  SHF.R.U32.HI R26, RZ, 0x8, R26 ;  /* 0x00000008ff1a7819 */ /* 0x000fe4000001161a */
[----:B------:R-:W-:Y:S02]  /*3a2c0*/  PRMT R25, R25, 0x3340, R1 ;  /* 0x0000334019197816 */ /* 0x000fe40000000001 */
[----:B------:R-:W-:-:S02]  /*3a2d0*/  SHF.R.U32.HI R27, RZ, 0x8, R27 ;  /* 0x00000008ff1b7819 */ /* 0x000fc4000001161b */
[----:B------:R-:W-:Y:S02]  /*3a2e0*/  LOP3.LUT R26, R26, 0xffff, RZ, 0xc0, !PT ;  /* 0x0000ffff1a1a7812 */ /* 0x000fe400078ec0ff */
[----:B------:R-:W-:Y:S02]  /*3a2f0*/  LOP3.LUT R27, R27, 0xffff, RZ, 0xc0, !PT ;  /* 0x0000ffff1b1b7812 */ /* 0x000fe400078ec0ff */
[----:B--2---:R-:W-:-:S04]  /*3a300*/  SHF.R.U32.HI R14, RZ, 0x8, R14 ;  /* 0x00000008ff0e7819 */ /* 0x004fc8000001160e */
[----:B------:R-:W-:Y:S02]  /*3a310*/  LOP3.LUT R14, R14, 0xffff, RZ, 0xc0, !PT ;  /* 0x0000ffff0e0e7812 */ /* 0x000fe400078ec0ff */
[----:B----4-:R-:W-:Y:S02]  /*3a320*/  SHF.R.U32.HI R6, RZ, 0x8, R6 ;  /* 0x00000008ff067819 */ /* 0x010fe40000011606 */
[----:B-----5:R-:W-:Y:S02]  /*3a330*/  SHF.R.U32.HI R4, RZ, 0x8, R4 ;  /* 0x00000008ff047819 */ /* 0x020fe40000011604 */
[----:B------:R-:W-:Y:S02]  /*3a340*/  LOP3.LUT R6, R6, 0xffff, RZ, 0xc0, !PT ;  /* 0x0000ffff06067812 */ /* 0x000fe400078ec0ff */
[----:B------:R-:W-:-:S04]  /*3a350*/  LOP3.LUT R4, R4, 0xffff, RZ, 0xc0, !PT ;  /* 0x0000ffff04047812 */ /* 0x000fc800078ec0ff */
[----:B------:R-:W-:Y:S02]  /*3a360*/  PRMT R4, R6, 0x3340, R4 ;  /* 0x0000334006047816 */ /* 0x000fe40000000004 */
[----:B---3--:R-:W-:-:S03]  /*3a370*/  SHF.R.U32.HI R6, RZ, 0x8, R29 ;  /* 0x00000008ff067819 */ /* 0x008fc6000001161d */
[----:B------:R0:W-:Y:S01]  /*3a380*/  STL [R1+0xc], R4 ;  /* 0x00000c0401007387 */ /* 0x0001e20000100800 */
[----:B------:R-:W-:-:S03]  /*3a390*/  LOP3.LUT R6, R6, 0xffff, RZ, 0xc0, !PT ;  /* 0x0000ffff06067812 */ /* 0x000fc600078ec0ff */
[----:B------:R1:W-:Y:S01]  /*3a3a0*/  STL [R1+0x1094], R23 ;  /* 0x0010941701007387 */ /* 0x0003e20000100800 */
[----:B0-----:R-:W-:-:S03]  /*3a3b0*/  SHF.R.U32.HI R4, RZ, 0x8, R28 ;  /* 0x00000008ff047819 */ /* 0x001fc6000001161c */
[----:B------:R-:W2:Y:S01]  /*3a3c0*/  LDL.LU R28, [R1+0x110] ;  /* 0x00011000011c7983 */ /* 0x000ea20000300800 */
[----:B------:R-:W-:-:S03]  /*3a3d0*/  LOP3.LUT R4, R4, 0xffff, RZ, 0xc0, !PT ;  /* 0x0000ffff04047812 */ /* 0x000fc600078ec0ff */
[----:B------:R-:W3:Y:S04]  /*3a3e0*/  LDL.LU R29, [R1+0xe8] ;  /* 0x0000e800011d7983 */ /* 0x000ee80000300800 */
[----:B-1----:R-:W4:Y:S01]  /*3a3f0*/  LDL.LU R23, [R1+0x100] ;  /* 0x0001000001177983 */ /* 0x002f220000300800 */
[----:B------:R-:W-:Y:S02]  /*3a400*/  PRMT R4, R4, 0x3340, R1 ;  /* 0x0000334004047816 */ /* 0x000fe40000000001 */
[----:B------:R-:W-:-:S04]  /*3a410*/  SHF.R.U32.HI R10, RZ, 0x8, R10 ;  /* 0x00000008ff0a7819 */ /* 0x000fc8000001160a */
[----:B------:R-:W-:Y:S02]  /*3a420*/  LOP3.LUT R10, R10, 0xffff, RZ, 0xc0, !PT ;  /* 0x0000ffff0a0a7812 */ /* 0x000fe400078ec0ff */
[----:B------:R-:W-:Y:S02]  /*3a430*/  SHF.R.U32.HI R8, RZ, 0x8, R8 ;  /* 0x00000008ff087819 */ /* 0x000fe40000011608 */
[----:B------:R-:W-:Y:S02]  /*3a440*/  PRMT R10, R14, 0x3340, R10 ;  /* 0x000033400e0a7816 */ /* 0x000fe4000000000a */
[----:B------:R-:W-:Y:S01]  /*3a450*/  LOP3.LUT R8, R8, 0xffff, RZ, 0xc0, !PT ;  /* 0x0000ffff08087812 */ /* 0x000fe200078ec0ff */
[----:B------:R-:W5:Y:S04]  /*3a460*/  LDL.LU R14, [R1+0xf4] ;  /* 0x0000f400010e7983 */ /* 0x000f680000300800 */
[----:B------:R0:W-:Y:S01]  /*3a470*/  STL [R1+0x10], R10 ;  /* 0x0000100a01007387 */ /* 0x0001e20000100800 */
[----:B------:R-:W-:-:S03]  /*3a480*/  PRMT R8, R8, 0x3340, R6 ;  /* 0x0000334008087816 */ /* 0x000fc60000000006 */
[----:B0-----:R-:W2:Y:S04]  /*3a490*/  LDL.LU R10, [R1+0x1c] ;  /* 0x00001c00010a7983 */ /* 0x001ea80000300800 */
[----:B------:R0:W-:Y:S04]  /*3a4a0*/  STL [R1+0x1090], R25 ;  /* 0x0010901901007387 */ /* 0x0001e80000100800 */
[----:B0-----:R-:W3:Y:S04]  /*3a4b0*/  LDL.LU R25, [R1+0xf8] ;  /* 0x0000f80001197983 */ /* 0x001ee80000300800 */
[----:B------:R-:W3:Y:S04]  /*3a4c0*/  LDL.LU R6, [R1+0x20] ;  /* 0x0000200001067983 */ /* 0x000ee80000300800 */
[----:B------:R0:W-:Y:S04]  /*3a4d0*/  STL [R1+0x14], R8 ;  /* 0x0000140801007387 */ /* 0x0001e80000100800 */
[----:B------:R1:W-:Y:S01]  /*3a4e0*/  STL [R1+0x108c], R4 ;  /* 0x00108c0401007387 */ /* 0x0003e20000100800 */
[----:B0-----:R-:W-:-:S02]  /*3a4f0*/  SHF.R.U32.HI R8, RZ, 0x8, R2 ;  /* 0x00000008ff087819 */ /* 0x001fc40000011602 */
[----:B------:R-:W-:Y:S01]  /*3a500*/  PRMT R2, R27, 0x3340, R26 ;  /* 0x000033401b027816 */ /* 0x000fe2000000001a */
[----:B-1----:R-:W3:Y:S04]  /*3a510*/  LDL.LU R4, [R1+0x10c] ;  /* 0x00010c0001047983 */ /* 0x002ee80000300800 */
[----:B------:R-:W4:Y:S04]  /*3a520*/  LDL.LU R26, [R1+0x108] ;  /* 0x00010800011a7983 */ /* 0x000f280000300800 */
[----:B------:R0:W-:Y:S01]  /*3a530*/  STL [R1+0x4], R2 ;  /* 0x0000040201007387 */ /* 0x0001e20000100800 */
[----:B-----5:R-:W-:-:S04]  /*3a540*/  SHF.R.U32.HI R14, RZ, 0x8, R14 ;  /* 0x00000008ff0e7819 */ /* 0x020fc8000001160e */
[----:B------:R-:W-:Y:S02]  /*3a550*/  LOP3.LUT R14, R14, 0xffff, RZ, 0xc0, !PT ;  /* 0x0000ffff0e0e7812 */ /* 0x000fe400078ec0ff */
[----:B--2---:R-:W-:-:S04]  /*3a560*/  SHF.R.U32.HI R10, RZ, 0x8, R10 ;  /* 0x00000008ff0a7819 */ /* 0x004fc8000001160a */
[----:B------:R-:W-:-:S04]  /*3a570*/  LOP3.LUT R10, R10, 0xffff, RZ, 0xc0, !PT ;  /* 0x0000ffff0a0a7812 */ /* 0x000fc800078ec0ff */
[----:B0-----:R-:W-:Y:S02]  /*3a580*/  PRMT R2, R14, 0x3340, R10 ;  /* 0x000033400e027816 */ /* 0x001fe4000000000a */
[----:B----4-:R-:W-:Y:S02]  /*3a590*/  SHF.R.U32.HI R10, RZ, 0x8, R26 ;  /* 0x00000008ff0a7819 */ /* 0x010fe4000001161a */
[----:B------:R-:W-:Y:S02]  /*3a5a0*/  SHF.R.U32.HI R26, RZ, 0x8, R23 ;  /* 0x00000008ff1a7819 */ /* 0x000fe40000011617 */
[----:B------:R-:W2:Y:S01]  /*3a5b0*/  LDL.LU R23, [R1] ;  /* 0x0000000001177983 */ /* 0x000ea20000300800 */
[----:B------:R-:W-:Y:S02]  /*3a5c0*/  SHF.R.U32.HI R28, RZ, 0x8, R28 ;  /* 0x00000008ff1c7819 */ /* 0x000fe4000001161c */
[----:B---3--:R-:W-:Y:S02]  /*3a5d0*/  SHF.R.U32.HI R27, RZ, 0x8, R4 ;  /* 0x00000008ff1b7819 */ /* 0x008fe40000011604 */
[----:B------:R-:W-:-:S02]  /*3a5e0*/  SHF.R.U32.HI R9, RZ, 0x8, R9 ;  /* 0x00000008ff097819 */ /* 0x000fc40000011609 */
[----:B------:R-:W-:Y:S02]  /*3a5f0*/  SHF.R.U32.HI R14, RZ, 0x8, R25 ;  /* 0x00000008ff0e7819 */ /* 0x000fe40000011619 */
[----:B------:R-:W-:Y:S01]  /*3a600*/  SHF.R.U32.HI R29, RZ, 0x8, R29 ;  /* 0x00000008ff1d7819 */ /* 0x000fe2000001161d */
[----:B------:R-:W3:Y:S01]  /*3a610*/  LDL.LU R25, [R1+0xc] ;  /* 0x00000c0001197983 */ /* 0x000ee20000300800 */
[----:B------:R-:W-:Y:S02]  /*3a620*/  SHF.R.U32.HI R16, RZ, 0x8, R16 ;  /* 0x00000008ff107819 */ /* 0x000fe40000011610 */
[----:B------:R-:W-:Y:S01]  /*3a630*/  LOP3.LUT R10, R10, 0xffff, RZ, 0xc0, !PT ;  /* 0x0000ffff0a0a7812 */ /* 0x000fe200078ec0ff */
[----:B------:R-:W4:Y:S01]  /*3a640*/  LDL.LU R4, [R1+0x10] ;  /* 0x0000100001047983 */ /* 0x000f220000300800 */
[----:B------:R-:W-:Y:S02]  /*3a650*/  LOP3.LUT R28, R28, 0xffff, RZ, 0xc0, !PT ;  /* 0x0000ffff1c1c7812 */ /* 0x000fe400078ec0ff */
[----:B------:R-:W-:-:S02]  /*3a660*/  LOP3.LUT R27, R27, 0xffff, RZ, 0xc0, !PT ;  /* 0x0000ffff1b1b7812 */ /* 0x000fc400078ec0ff */
[----:B------:R-:W-:Y:S02]  /*3a670*/  LOP3.LUT R9, R9, 0xffff, RZ, 0xc0, !PT ;  /* 0x0000ffff09097812 */ /* 0x000fe400078ec0ff */
[----:B------:R-:W-:Y:S02]  /*3a680*/  SHF.R.U32.HI R15, RZ, 0x8, R15 ;  /* 0x00000008ff0f7819 */ /* 0x000fe4000001160f */
[----:B------:R-:W-:Y:S02]  /*3a690*/  LOP3.LUT R29, R29, 0xffff, RZ, 0xc0, !PT ;  /* 0x0000ffff1d1d7812 */ /* 0x000fe400078ec0ff */
[----:B------:R-:W-:Y:S02]  /*3a6a0*/  LOP3.LUT R14, R14, 0xffff, RZ, 0xc0, !PT ;  /* 0x0000ffff0e0e7812 */ /* 0x000fe400078ec0ff */
[----:B------:R-:W-:Y:S02]  /*3a6b0*/  LOP3.LUT R26, R26, 0xffff, RZ, 0xc0, !PT ;  /* 0x0000ffff1a1a7812 */ /* 0x000fe400078ec0ff */
[----:B------:R-:W-:-:S02]  /*3a6c0*/  LOP3.LUT R11, R11, 0xffff, RZ, 0xc0, !PT ;  /* 0x0000ffff0b0b7812 */ /* 0x000fc400078ec0ff */
[----:B------:R-:W-:Y:S02]  /*3a6d0*/  LOP3.LUT R18, R18, 0xffff, RZ, 0xc0, !PT ;  /* 0x0000ffff12127812 */ /* 0x000fe400078ec0ff */
[----:B------:R-:W-:Y:S02]  /*3a6e0*/  LOP3.LUT R17, R17, 0xffff, RZ, 0xc0, !PT ;  /* 0x0000ffff11117812 */ /* 0x000fe400078ec0ff */
[--C-:B------:R-:W-:Y:S02]  /*3a6f0*/  PRMT R7, R7, 0x3340, R1.reuse ;  /* 0x0000334007077816 */ /* 0x100fe40000000001 */
[----:B------:R-:W-:Y:S02]  /*3a700*/  LOP3.LUT R16, R16, 0xffff, RZ, 0xc0, !PT ;  /* 0x0000ffff10107812 */ /* 0x000fe400078ec0ff */
[----:B------:R-:W-:Y:S02]  /*3a710*/  PRMT R28, R28, 0x3340, R10 ;  /* 0x000033401c1c7816 */ /* 0x000fe4000000000a */
[----:B------:R-:W-:-:S02]  /*3a720*/  PRMT R9, R9, 0x3340, R1 ;  /* 0x0000334009097816 */ /* 0x000fc40000000001 */
[----:B------:R-:W-:Y:S02]  /*3a730*/  LOP3.LUT R15, R15, 0xffff, RZ, 0xc0, !PT ;  /* 0x0000ffff0f0f7812 */ /* 0x000fe400078ec0ff */
[----:B------:R-:W-:Y:S02]  /*3a740*/  PRMT R10, R27, 0x3340, R1 ;  /* 0x000033401b0a7816 */ /* 0x000fe40000000001 */
[----:B------:R-:W-:Y:S01]  /*3a750*/  PRMT R29, R14, 0x3340, R29 ;  /* 0x000033400e1d7816 */ /* 0x000fe2000000001d */
[----:B------:R-:W5:Y:S01]  /*3a760*/  LDL.LU R27, [R1+0x14] ;  /* 0x00001400011b7983 */ /* 0x000f620000300800 */
[--C-:B------:R-:W-:Y:S02]  /*3a770*/  PRMT R11, R11, 0x3340, R1.reuse ;  /* 0x000033400b0b7816 */ /* 0x100fe40000000001 */
[--C-:B------:R-:W-:Y:S02]  /*3a780*/  PRMT R18, R18, 0x3340, R1.reuse ;  /* 0x0000334012127816 */ /* 0x100fe40000000001 */
[----:B------:R-:W-:-:S02]  /*3a790*/  PRMT R14, R26, 0x3340, R1 ;  /* 0x000033401a0e7816 */ /* 0x000fc40000000001 */
[----:B------:R-:W-:Y:S01]  /*3a7a0*/  PRMT R17, R17, 0x3340, R1 ;  /* 0x0000334011117816 */ /* 0x000fe20000000001 */
[----:B------:R-:W5:Y:S01]  /*3a7b0*/  LDL.LU R26, [R1+0x24c] ;  /* 0x00024c00011a7983 */ /* 0x000f620000300800 */
[----:B------:R-:W-:Y:S02]  /*3a7c0*/  LOP3.LUT R21, R21, 0xffff, RZ, 0xc0, !PT ;  /* 0x0000ffff15157812 */ /* 0x000fe400078ec0ff */
[----:B------:R-:W-:Y:S02]  /*3a7d0*/  PRMT R5, R24, 0x5410, R5 ;  /* 0x0000541018057816 */ /* 0x000fe40000000005 */
[----:B------:R-:W-:Y:S01]  /*3a7e0*/  PRMT R16, R16, 0x3340, R1 ;  /* 0x0000334010107816 */ /* 0x000fe20000000001 */
[----:B------:R-:W5:Y:S01]  /*3a7f0*/  LDL.LU R24, [R1+0x248] ;  /* 0x0002480001187983 */ /* 0x000f620000300800 */
[----:B------:R-:W-:Y:S02]  /*3a800*/  PRMT R7, R22, 0x5410, R7 ;  /* 0x0000541016077816 */ /* 0x000fe40000000007 */
[----:B------:R-:W-:Y:S01]  /*3a810*/  PRMT R15, R15, 0x3340, R1 ;  /* 0x000033400f0f7816 */ /* 0x000fe20000000001 */
[----:B------:R-:W5:Y:S01]  /*3a820*/  LDL.LU R22, [R1+0x168] ;  /* 0x0001680001167983 */ /* 0x000f620000300800 */
[----:B------:R-:W-:-:S02]  /*3a830*/  PRMT R9, R20, 0x5410, R9 ;  /* 0x0000541014097816 */ /* 0x000fc40000000009 */
[----:B------:R-:W-:Y:S01]  /*3a840*/  PRMT R11, R19, 0x5410, R11 ;  /* 0x00005410130b7816 */ /* 0x000fe2000000000b */
[----:B------:R-:W5:Y:S01]  /*3a850*/  LDL.LU R20, [R1+0x170] ;  /* 0x0001700001147983 */ /* 0x000f620000300800 */
[----:B------:R-:W-:Y:S02]  /*3a860*/  PRMT R21, R21, 0x3340, R1 ;  /* 0x0000334015157816 */ /* 0x000fe40000000001 */
[----:B------:R-:W-:Y:S01]  /*3a870*/  PRMT R13, R13, 0x5410, R18 ;  /* 0x000054100d0d7816 */ /* 0x000fe20000000012 */
[----:B------:R-:W5:Y:S01]  /*3a880*/  LDL.LU R19, [R1+0x150] ;  /* 0x0001500001137983 */ /* 0x000f620000300800 */
[----:B------:R-:W-:Y:S02]  /*3a890*/  PRMT R12, R12, 0x5410, R17 ;  /* 0x000054100c0c7816 */ /* 0x000fe40000000011 */
[----:B------:R-:W-:Y:S01]  /*3a8a0*/  PRMT R3, R3, 0x5410, R16 ;  /* 0x0000541003037816 */ /* 0x000fe20000000010 */
[----:B------:R-:W5:Y:S01]  /*3a8b0*/  LDL.LU R18, [R1+0x154] ;  /* 0x0001540001127983 */ /* 0x000f620000300800 */
[----:B------:R-:W-:-:S03]  /*3a8c0*/  PRMT R0, R0, 0x5410, R15 ;  /* 0x0000541000007816 */ /* 0x000fc6000000000f */
[----:B------:R-:W5:Y:S04]  /*3a8d0*/  LDL.LU R17, [R1+0x4] ;  /* 0x0000040001117983 */ /* 0x000f680000300800 */
[----:B------:R-:W5:Y:S04]  /*3a8e0*/  LDL.LU R16, [R1+0x178] ;  /* 0x0001780001107983 */ /* 0x000f680000300800 */
[----:B------:R-:W5:Y:S01]  /*3a8f0*/  LDL.LU R15, [R1+0x250] ;  /* 0x00025000010f7983 */ /* 0x000f620000300800 */
[----:B--2---:R-:W-:-:S03]  /*3a900*/  PRMT R21, R23, 0x5410, R21 ;  /* 0x0000541017157816 */ /* 0x004fc60000000015 */
[----:B------:R-:W3:Y:S02]  /*3a910*/  LDL.LU R23, [R1+0x1094] ;  /* 0x0010940001177983 */ /* 0x000ee40000300800 */
[----:B---3--:R-:W-:Y:S02]  /*3a920*/  PRMT R23, R25, 0x5410, R23 ;  /* 0x0000541019177816 */ /* 0x008fe40000000017 */
[----:B------:R-:W4:Y:S01]  /*3a930*/  LDL.LU R25, [R1+0x1090] ;  /* 0x0010900001197983 */ /* 0x000f220000300800 */
[----:B------:R-:W-:-:S04]  /*3a940*/  SHF.R.U32.HI R6, RZ, 0x8, R6 ;  /* 0x00000008ff067819 */ /* 0x000fc80000011606 */
[----:B------:R-:W-:Y:S02]  /*3a950*/  LOP3.LUT R6, R6, 0xffff, RZ, 0xc0, !PT ;  /* 0x0000ffff06067812 */ /* 0x000fe400078ec0ff */
[----:B----4-:R-:W-:Y:S02]  /*3a960*/  PRMT R25, R4, 0x5410, R25 ;  /* 0x0000541004197816 */ /* 0x010fe40000000019 */
[----:B------:R-:W5:Y:S01]  /*3a970*/  LDL.LU R4, [R1+0x108c] ;  /* 0x00108c0001047983 */ /* 0x000f620000300800 */
[----:B------:R-:W-:Y:S02]  /*3a980*/  PRMT R6, R6, 0x3340, R1 ;  /* 0x0000334006067816 */ /* 0x000fe40000000001 */
[----:B------:R-:W-:-:S04]  /*3a990*/  LOP3.LUT R8, R8, 0xffff, RZ, 0xc0, !PT ;  /* 0x0000ffff08087812 */ /* 0x000fc800078ec0ff */
[----:B------:R-:W-:-:S04]  /*3a9a0*/  PRMT R8, R8, 0x3340, R1 ;  /* 0x0000334008087816 */ /* 0x000fc80000000001 */
[----:B------:R-:W-:Y:S02]  /*3a9b0*/  PRMT R8, R2, 0x5410, R8 ;  /* 0x0000541002087816 */ /* 0x000fe40000000008 */
[----:B-----5:R-:W-:Y:S02]  /*3a9c0*/  PRMT R27, R27, 0x5410, R4 ;  /* 0x000054101b1b7816 */ /* 0x020fe40000000004 */
[----:B------:R-:W-:Y:S02]  /*3a9d0*/  PRMT R4, R17, 0x5410, R6 ;  /* 0x0000541011047816 */ /* 0x000fe40000000006 */
[----:B------:R-:W-:Y:S02]  /*3a9e0*/  LOP3.LUT R6, R26, 0xffff, RZ, 0xc0, !PT ;  /* 0x0000ffff1a067812 */ /* 0x000fe400078ec0ff */
[----:B------:R-:W2:Y:S04]  /*3a9f0*/  LDL.LU R26, [R1+0x134] ;  /* 0x00013400011a7983 */ /* 0x000ea80000300800 */
[----:B------:R0:W-:Y:S04]  /*3aa00*/  STL [R1], R4 ;  /* 0x0000000401007387 */ /* 0x0001e80000100800 */
[----:B------:R-:W3:Y:S01]  /*3aa10*/  LDL.LU R2, [R1+0x1088] ;  /* 0x0010880001027983 */ /* 0x000ee20000300800 */
[----:B0-----:R-:W-:-:S03]  /*3aa20*/  PRMT R4, R28, 0x5410, R10 ;  /* 0x000054101c047816 */ /* 0x001fc6000000000a */
[----:B------:R-:W4:Y:S04]  /*3aa30*/  LDL.LU R28, [R1+0x174] ;  /* 0x00017400011c7983 */ /* 0x000f280000300800 */
[----:B------:R0:W-:Y:S04]  /*3aa40*/  STL [R1+0x4], R8 ;  /* 0x0000040801007387 */ /* 0x0001e80000100800 */
[----:B------:R-:W5:Y:S01]  /*3aa50*/  LDL.LU R17, [R1+0x140] ;  /* 0x0001400001117983 */ /* 0x000f620000300800 */
[----:B------:R-:W-:-:S03]  /*3aa60*/  LOP3.LUT R10, R18, 0xffff, RZ, 0xc0, !PT ;  /* 0x0000ffff120a7812 */ /* 0x000fc600078ec0ff */
[----:B------:R1:W-:Y:S01]  /*3aa70*/  STL [R1+0x8], R4 ;  /* 0x0000080401007387 */ /* 0x0003e20000100800 */
[----:B0-----:R-:W-:Y:S02]  /*3aa80*/  LOP3.LUT R8, R15, 0xffff, RZ, 0xc0, !PT ;  /* 0x0000ffff0f087812 */ /* 0x001fe400078ec0ff */
[----:B------:R-:W-:Y:S02]  /*3aa90*/  LOP3.LUT R15, R19, 0xffff, RZ, 0xc0, !PT ;  /* 0x0000ffff130f7812 */ /* 0x000fe400078ec0ff */
[----:B------:R-:W-:Y:S02]  /*3aaa0*/  PRMT R5, R5, 0x5210, R6 ;  /* 0x0000521005057816 */ /* 0x000fe40000000006 */
[----:B------:R-:W-:Y:S02]  /*3aab0*/  PRMT R29, R29, 0x5410, R14 ;  /* 0x000054101d1d7816 */ /* 0x000fe4000000000e */
[----:B-1----:R-:W-:Y:S02]  /*3aac0*/  PRMT R4, R16, 0x4210, R6 ;  /* 0x0000421010047816 */ /* 0x002fe40000000006 */
[----:B------:R-:W2:Y:S01]  /*3aad0*/  LDL.LU R16, [R1+0x13c] ;  /* 0x00013c0001107983 */ /* 0x000ea20000300800 */
[----:B------:R-:W-:-:S02]  /*3aae0*/  PRMT R7, R7, 0x5210, R8 ;  /* 0x0000521007077816 */ /* 0x000fc40000000008 */
[----:B------:R-:W-:Y:S01]  /*3aaf0*/  PRMT R9, R9, 0x5210, R10 ;  /* 0x0000521009097816 */ /* 0x000fe2000000000a */
[----:B------:R-:W2:Y:S01]  /*3ab00*/  LDL.LU R18, [R1+0x14c] ;  /* 0x00014c0001127983 */ /* 0x000ea20000300800 */
[----:B------:R-:W-:-:S03]  /*3ab10*/  PRMT R11, R11, 0x5210, R15 ;  /* 0x000052100b0b7816 */ /* 0x000fc6000000000f */
[----:B------:R-:W2:Y:S01]  /*3ab20*/  LDL.LU R19, [R1+0x190] ;  /* 0x0001900001137983 */ /* 0x000ea20000300800 */
[----:B------:R-:W-:Y:S02]  /*3ab30*/  LOP3.LUT R14, R24, 0xffff, RZ, 0xc0, !PT ;  /* 0x0000ffff180e7812 */ /* 0x000fe400078ec0ff */
[----:B----4-:R-:W-:Y:S02]  /*3ab40*/  PRMT R6, R28, 0x4210, R8 ;  /* 0x000042101c067816 */ /* 0x010fe40000000008 */
[----:B------:R-:W-:Y:S02]  /*3ab50*/  PRMT R8, R20, 0x4210, R10 ;  /* 0x0000421014087816 */ /* 0x000fe4000000000a */
[----:B------:R-:W-:Y:S01]  /*3ab60*/  PRMT R10, R22, 0x4210, R15 ;  /* 0x00004210160a7816 */ /* 0x000fe2000000000f */
[----:B------:R-:W4:Y:S04]  /*3ab70*/  LDL.LU R20, [R1+0x11c] ;  /* 0x00011c0001147983 */ /* 0x000f280000300800 */
[----:B------:R-:W4:Y:S04]  /*3ab80*/  LDL.LU R15, [R1+0x148] ;  /* 0x00014800010f7983 */ /* 0x000f280000300800 */
[----:B------:R0:W-:Y:S04]  /*3ab90*/  STL [R1+0x1084], R29 ;  /* 0x0010841d01007387 */ /* 0x0001e80000100800 */
[----:B---3--:R1:W-:Y:S04]  /*3aba0*/  STSM.16.M88.4 [R2], R4 ;  /* 0x0000000402007844 */ /* 0x0083e80000000200 */
[----:B0-----:R-:W3:Y:S04]  /*3abb0*/  LDL.LU R29, [R1+0x138] ;  /* 0x00013800011d7983 */ /* 0x001ee80000300800 */
[----:B------:R-:W3:Y:S04]  /*3abc0*/  LDL.LU R28, [R1+0x158] ;  /* 0x00015800011c7983 */ /* 0x000ee80000300800 */
[----:B------:R-:W3:Y:S04]  /*3abd0*/  LDL.LU R22, [R1+0x130] ;  /* 0x0001300001167983 */ /* 0x000ee80000300800 */
[----:B------:R-:W3:Y:S04]  /*3abe0*/  LDL.LU R24, [R1+0x12c] ;  /* 0x00012c0001187983 */ /* 0x000ee80000300800 */
[----:B-1----:R-:W3:Y:S04]  /*3abf0*/  LDL.LU R7, [R1+0x240] ;  /* 0x0002400001077983 */ /* 0x002ee80000300800 */
[----:B------:R5:W-:Y:S02]  /*3ac00*/  STSM.16.M88.4 [R2+0x100], R8 ;  /* 0x0001000802007844 */ /* 0x000be40000000200 */
[----:B-----5:R-:W-:-:S02]  /*3ac10*/  LOP3.LUT R9, R17, 0xffff, RZ, 0xc0, !PT ;  /* 0x0000ffff11097812 */ /* 0x020fc400078ec0ff */
[----:B------:R-:W0:Y:S01]  /*3ac20*/  S2R R17, SR_TID.X ;  /* 0x0000000000117919 */ /* 0x000e220000002100 */
[--C-:B--2---:R-:W-:Y:S02]  /*3ac30*/  PRMT R4, R26, 0x4210, R14.reuse ;  /* 0x000042101a047816 */ /* 0x104fe4000000000e */
[----:B------:R-:W-:Y:S01]  /*3ac40*/  PRMT R5, R13, 0x5210, R14 ;  /* 0x000052100d057816 */ /* 0x000fe2000000000e */
[----:B------:R-:W2:Y:S01]  /*3ac50*/  LDL.LU R26, [R1+0x128] ;  /* 0x00012800011a7983 */ /* 0x000ea20000300800 */
[--C-:B------:R-:W-:Y:S02]  /*3ac60*/  PRMT R8, R16, 0x4210, R9.reuse ;  /* 0x0000421010087816 */ /* 0x100fe40000000009 */
[----:B0-----:R-:W-:Y:S02]  /*3ac70*/  LOP3.LUT R17, R17, 0x3f, RZ, 0xc0, !PT ;  /* 0x0000003f11117812 */ /* 0x001fe400078ec0ff */
[----:B------:R-:W-:Y:S02]  /*3ac80*/  PRMT R9, R3, 0x5210, R9 ;  /* 0x0000521003097816 */ /* 0x000fe40000000009 */
[----:B------:R-:W5:Y:S01]  /*3ac90*/  LDL.LU R3, [R1+0x19c] ;  /* 0x00019c0001037983 */ /* 0x000f620000300800 */
[----:B------:R-:W-:Y:S01]  /*3aca0*/  BAR.SYNC.DEFER_BLOCKING 0x0 ;  /* 0x0000000000007b1d */ /* 0x000fe20000010000 */
[----:B----4-:R-:W-:-:S04]  /*3acb0*/  LOP3.LUT R11, R15, 0xffff, RZ, 0xc0, !PT ;  /* 0x0000ffff0f0b7812 */ /* 0x010fc800078ec0ff */
[--C-:B------:R-:W-:Y:S02]  /*3acc0*/  PRMT R10, R18, 0x4210, R11.reuse ;  /* 0x00004210120a7816 */ /* 0x100fe4000000000b */
[----:B------:R-:W-:Y:S02]  /*3acd0*/  PRMT R11, R0, 0x5210, R11 ;  /* 0x00005210000b7816 */ /* 0x000fe4000000000b */
[----:B------:R-:W-:Y:S02]  /*3ace0*/  LOP3.LUT R0, R19, 0xffff, RZ, 0xc0, !PT ;  /* 0x0000ffff13007812 */ /* 0x000fe400078ec0ff */
[----:B---3--:R-:W-:-:S04]  /*3acf0*/  LOP3.LUT R7, R7, 0xffff, RZ, 0xc0, !PT ;  /* 0x0000ffff07077812 */ /* 0x008fc800078ec0ff */
[--C-:B------:R-:W-:Y:S02]  /*3ad00*/  PRMT R6, R29, 0x4210, R7.reuse ;  /* 0x000042101d067816 */ /* 0x100fe40000000007 */
[----:B------:R-:W-:Y:S01]  /*3ad10*/  LEA R29, R17, UR4, 0x4 ;  /* 0x00000004111d7c11 */ /* 0x000fe2000f8e20ff */
[----:B------:R-:W-:Y:S01]  /*3ad20*/  ULDC UR4, c[0x0][0x244] ;  /* 0x0000910000047ab9 */ /* 0x000fe20000000800 */
[----:B------:R-:W-:-:S03]  /*3ad30*/  PRMT R7, R12, 0x5210, R7 ;  /* 0x000052100c077816 */ /* 0x000fc60000000007 */
[----:B------:R-:W-:Y:S04]  /*3ad40*/  LDS.128 R12, [R29] ;  /* 0x000000001d0c7984 */ /* 0x000fe80000000c00 */
[----:B------:R-:W-:Y:S01]  /*3ad50*/  LDS.128 R16, [R29+0x400] ;  /* 0x000400001d107984 */ /* 0x000fe20000000c00 */
[----:B------:R-:W-:Y:S06]  /*3ad60*/  BAR.SYNC.DEFER_BLOCKING 0x0 ;  /* 0x0000000000007b1d */ /* 0x000fec0000010000 */
[----:B------:R-:W-:Y:S04]  /*3ad70*/  STL [R1+0x20], R29 ;  /* 0x0000201d01007387 */ /* 0x000fe80000100800 */
[----:B------:R0:W-:Y:S04]  /*3ad80*/  STSM.16.M88.4 [R2], R4 ;  /* 0x0000000402007844 */ /* 0x0001e80000000200 */
[----:B0-----:R-:W3:Y:S04]  /*3ad90*/  LDL.LU R6, [R1+0x15c] ;  /* 0x00015c0001067983 */ /* 0x001ee80000300800 */
[----:B------:R-:W4:Y:S04]  /*3ada0*/  LDL.LU R7, [R1+0x194] ;  /* 0x0001940001077983 */ /* 0x000f280000300800 */
[----:B------:R-:W-:Y:S01]  /*3adb0*/  STSM.16.M88.4 [R2+0x100], R8 ;  /* 0x0001000802007844 */ /* 0x000fe20000000200 */
[----:B------:R-:W-:Y:S01]  /*3adc0*/  BAR.SYNC.DEFER_BLOCKING 0x0 ;  /* 0x0000000000007b1d */ /* 0x000fe20000010000 */
[----:B------:R-:W-:-:S02]  /*3add0*/  PRMT R20, R20, 0x4210, R0 ;  /* 0x0000421014147816 */ /* 0x000fc40000000000 */
[----:B------:R-:W-:Y:S02]  /*3ade0*/  PRMT R21, R21, 0x5210, R0 ;  /* 0x0000521015157816 */ /* 0x000fe40000000000 */
[----:B------:R-:W-:-:S04]  /*3adf0*/  LOP3.LUT R0, R28, 0xffff, RZ, 0xc0, !PT ;  /* 0x0000ffff1c007812 */ /* 0x000fc800078ec0ff */
[--C-:B--2---:R-:W-:Y:S02]  /*3ae00*/  PRMT R26, R26, 0x4210, R0.reuse ;  /* 0x000042101a1a7816 */ /* 0x104fe40000000000 */
[----:B------:R-:W-:Y:S01]  /*3ae10*/  PRMT R27, R27, 0x5210, R0 ;  /* 0x000052101b1b7816 */ /* 0x000fe20000000000 */
[----:B------:R-:W0:Y:S01]  /*3ae20*/  LDS.128 R8, [R29] ;  /* 0x000000001d087984 */ /* 0x000e220000000c00 */
[----:B-----5:R-:W-:-:S04]  /*3ae30*/  LOP3.LUT R3, R3, 0xffff, RZ, 0xc0, !PT ;  /* 0x0000ffff03037812 */ /* 0x020fc800078ec0ff */
[--C-:B------:R-:W-:Y:S02]  /*3ae40*/  PRMT R22, R22, 0x4210, R3.reuse ;  /* 0x0000421016167816 */ /* 0x100fe40000000003 */
[----:B------:R-:W-:Y:S02]  /*3ae50*/  PRMT R23, R23, 0x5210, R3 ;  /* 0x0000521017177816 */ /* 0x000fe40000000003 */
[----:B------:R-:W2:Y:S04]  /*3ae60*/  LDL.LU R3, [R1+0x1b0] ;  /* 0x0001b00001037983 */ /* 0x000ea80000300800 */
[----:B------:R-:W5:Y:S04]  /*3ae70*/  LDL.LU R28, [R1+0x160] ;  /* 0x00016000011c7983 */ /* 0x000f680000300800 */
[----:B0-----:R0:W-:Y:S04]  /*3ae80*/  STL [R1+0x1060], R8 ;  /* 0x0010600801007387 */ /* 0x0011e80000100800 */
[----:B0-----:R-:W5:Y:S04]  /*3ae90*/  LDL.LU R8, [R1+0x8] ;  /* 0x0000080001087983 */ /* 0x001f680000300800 */
[----:B------:R-:W-:Y:S04]  /*3aea0*/  STL [R1+0x1050], R9 ;  /* 0x0010500901007387 */ /* 0x000fe80000100800 */
[----:B------:R0:W-:Y:S04]  /*3aeb0*/  STL [R1+0x104c], R10 ;  /* 0x00104c0a01007387 */ /* 0x0001e80000100800 */
[----:B0-----:R-:W5:Y:S04]  /*3aec0*/  LDL.LU R10, [R1+0x164] ;  /* 0x00016400010a7983 */ /* 0x001f680000300800 */
[----:B------:R-:W-:Y:S01]  /*3aed0*/  STL [R1+0x1048], R11 ;  /* 0x0010480b01007387 */ /* 0x000fe20000100800 */
[----:B---3--:R-:W-:-:S04]  /*3aee0*/  LOP3.LUT R4, R6, 0xffff, RZ, 0xc0, !PT ;  /* 0x0000ffff06047812 */ /* 0x008fc800078ec0ff */
[--C-:B------:R-:W-:Y:S02]  /*3aef0*/  PRMT R24, R24, 0x4210, R4.reuse ;  /* 0x0000421018187816 */ /* 0x100fe40000000004 */
[----:B------:R-:W-:Y:S02]  /*3af00*/  PRMT R25, R25, 0x5210, R4 ;  /* 0x0000521019197816 */ /* 0x000fe40000000004 */
[----:B----4-:R-:W-:Y:S02]  /*3af10*/  LOP3.LUT R0, R7, 0xffff, RZ, 0xc0, !PT ;  /* 0x0000ffff07007812 */ /* 0x010fe400078ec0ff */
[----:B------:R0:W1:Y:S01]  /*3af20*/  LDS.128 R4, [R29+0x400] ;  /* 0x000400001d047984 */ /* 0x0000620000000c00 */
[----:B------:R-:W-:Y:S06]  /*3af30*/  BAR.SYNC.DEFER_BLOCKING 0x0 ;  /* 0x0000000000007b1d */ /* 0x000fec0000010000 */
[----:B0-----:R-:W3:Y:S04]  /*3af40*/  LDL.LU R29, [R1+0x1084] ;  /* 0x00108400011d7983 */ /* 0x001ee80000300800 */
[----:B------:R-:W4:Y:S04]  /*3af50*/  LDL.LU R9, [R1+0x1044] ;  /* 0x0010440001097983 */ /* 0x000f280000300800 */
[----:B------:R-:W-:Y:S04]  /*3af60*/  STSM.16.M88.4 [R2], R20 ;  /* 0x0000001402007844 */ /* 0x000fe80000000200 */
[----:B-1----:R0:W-:Y:S04]  /*3af70*/  STL.64 [R1+0x1068], R4 ;  /* 0x0010680401007387 */ /* 0x0021e80000100a00 */
[----:B0-----:R-:W5:Y:S04]  /*3af80*/  LDL.LU R4, [R1+0x4] ;  /* 0x0000040001047983 */ /* 0x001f680000300800 */
[----:B------:R-:W3:Y:S04]  /*3af90*/  LDL.LU R5, [R1+0x118] ;  /* 0x0001180001057983 */ /* 0x000ee80000300800 */
[----:B------:R0:W-:Y:S04]  /*3afa0*/  STL.64 [R1+0x1058], R6 ;  /* 0x0010580601007387 */ /* 0x0001e80000100a00 */
[----:B0-----:R-:W3:Y:S04]  /*3afb0*/  LDL.LU R6, [R1+0x124] ;  /* 0x0001240001067983 */ /* 0x001ee80000300800 */
[----:B------:R-:W3:Y:S04]  /*3afc0*/  LDL.LU R7, [R1+0x114] ;  /* 0x0001140001077983 */ /* 0x000ee80000300800 */
[----:B------:R-:W3:Y:S04]  /*3afd0*/  LDL.LU R22, [R1] ;  /* 0x0000000001167983 */ /* 0x000ee80000300800 */
[----:B------:R-:W3:Y:S04]  /*3afe0*/  LDL.LU R23, [R1+0x120] ;  /* 0x0001200001177983 */ /* 0x000ee80000300800 */
[----:B------:R-:W3:Y:S04]  /*3aff0*/  LDL.LU R11, [R1+0x24] ;  /* 0x00002400010b7983 */ /* 0x000ee80000300800 */
[----:B------:R0:W-:Y:S04]  /*3b000*/  STSM.16.M88.4 [R2+0x100], R24 ;  /* 0x0001001802007844 */ /* 0x0001e80000000200 */
[----:B0-----:R-:W3:Y:S01]  /*3b010*/  LDL R27, [R1+0x20] ;  /* 0x00002000011b7983 */ /* 0x001ee20000100800 */
[----:B--2---:R-:W-:Y:S01]  /*3b020*/  LOP3.LUT R3, R3, 0xffff, RZ, 0xc0, !PT ;  /* 0x0000ffff03037812 */ /* 0x004fe200078ec0ff */
[----:B------:R-:W-:Y:S01]  /*3b030*/  BAR.SYNC.DEFER_BLOCKING 0x0 ;  /* 0x0000000000007b1d */ /* 0x000fe20000010000 */
[----:B----4-:R-:W-:-:S05]  /*3b040*/  ISETP.GE.AND P0, PT, R9, UR6, PT ;  /* 0x0000000609007c0c */ /* 0x010fca000bf06270 */
[----:B------:R-:W-:Y:S01]  /*3b050*/  ULDC UR6, c[0x0][0x248] ;  /* 0x0000920000067ab9 */ /* 0x000fe20000000800 */
[--C-:B-----5:R-:W-:Y:S02]  /*3b060*/  PRMT R24, R4, 0x5210, R3.reuse ;  /* 0x0000521004187816 */ /* 0x120fe40000000003 */
[--C-:B---3--:R-:W-:Y:S02]  /*3b070*/  PRMT R6, R6, 0x4210, R0.reuse ;  /* 0x0000421006067816 */ /* 0x108fe40000000000 */
[----:B------:R-:W-:Y:S02]  /*3b080*/  PRMT R25, R23, 0x4210, R3 ;  /* 0x0000421017197816 */ /* 0x000fe40000000003 */
[----:B------:R-:W-:Y:S02]  /*3b090*/  LOP3.LUT R3, R10, 0xffff, RZ, 0xc0, !PT ;  /* 0x0000ffff0a037812 */ /* 0x000fe400078ec0ff */
[----:B------:R-:W2:Y:S01]  /*3b0a0*/  LDL.LU R10, [R1+0x28] ;  /* 0x00002800010a7983 */ /* 0x000ea20000300800 */
[----:B------:R-:W-:-:S02]  /*3b0b0*/  PRMT R26, R22, 0x5210, R0 ;  /* 0x00005210161a7816 */ /* 0x000fc40000000000 */
[----:B------:R-:W-:Y:S01]  /*3b0c0*/  LOP3.LUT R0, R28, 0xffff, RZ, 0xc0, !PT ;  /* 0x0000ffff1c007812 */ /* 0x000fe200078ec0ff */
[----:B------:R-:W-:Y:S01]  /*3b0d0*/  IMAD R28, R9, UR4, RZ ;  /* 0x00000004091c7c24 */ /* 0x000fe2000f8e02ff */
[--C-:B------:R-:W-:Y:S01]  /*3b0e0*/  PRMT R4, R5, 0x4210, R3.reuse ;  /* 0x0000421005047816 */ /* 0x100fe20000000003 */
[----:B------:R-:W3:Y:S01]  /*3b0f0*/  LDL.LU R9, [R1+0x2c] ;  /* 0x00002c0001097983 */ /* 0x000ee20000300800 */
[----:B------:R-:W-:Y:S01]  /*3b100*/  PRMT R5, R8, 0x5210, R3 ;  /* 0x0000521008057816 */ /* 0x000fe20000000003 */
[----:B------:R-:W-:Y:S02]  /*3b110*/  ULDC.64 UR4, c[0x0][0x220] ;  /* 0x0000880000047ab9 */ /* 0x000fe40000000a00 */
[----:B------:R-:W4:Y:S04]  /*3b120*/  LDL.LU R8, [R1+0x30] ;  /* 0x0000300001087983 */ /* 0x000f280000300800 */
[----:B------:R-:W0:Y:S01]  /*3b130*/  LDS.128 R20, [R27] ;  /* 0x000000001b147984 */ /* 0x000e220000000c00 */
[----:B------:R-:W-:Y:S01]  /*3b140*/  IMAD.MOV.U32 R3, RZ, RZ, R6 ;  /* 0x000000ffff037224 */ /* 0x000fe200078e0006 */
[----:B------:R-:W-:-:S02]  /*3b150*/  PRMT R6, R7, 0x4210, R0 ;  /* 0x0000421007067816 */ /* 0x000fc40000000000 */
[----:B------:R-:W-:Y:S02]  /*3b160*/  PRMT R7, R29, 0x5210, R0 ;  /* 0x000052101d077816 */ /* 0x000fe40000000000 */
[----:B------:R-:W-:Y:S01]  /*3b170*/  IADD3 R0, P1, R28, UR4, RZ ;  /* 0x000000041c007c10 */ /* 0x000fe2000ff3e0ff */
[----:B------:R-:W-:-:S03]  /*3b180*/  ULDC UR4, c[0x0][0x248] ;  /* 0x0000920000047ab9 */ /* 0x000fc60000000800 */
[----:B------:R-:W-:Y:S01]  /*3b190*/  LEA.HI.X.SX32 R28, R28, UR5, 0x1, P1 ;  /* 0x000000051c1c7c11 */ /* 0x000fe200088f0eff */
[----:B------:R-:W-:Y:S01]  /*3b1a0*/  ULDC UR5, c[0x0][0x248] ;  /* 0x0000920000057ab9 */ /* 0x000fe20000000800 */
[----:B------:R-:W-:Y:S01]  /*3b1b0*/  ISETP.LT.AND P1, PT, R11, UR7, !P0 ;  /* 0x000000070b007c0c */ /* 0x000fe2000c721270 */
[----:B------:R-:W-:Y:S01]  /*3b1c0*/  ULDC UR7, c[0x0][0x22c] ;  /* 0x00008b0000077ab9 */ /* 0x000fe20000000800 */
[----:B0-----:R0:W-:Y:S04]  /*3b1d0*/  STL.64 [R1+0x1078], R20 ;  /* 0x0010781401007387 */ /* 0x0011e80000100a00 */
[----:B------:R1:W-:Y:S04]  /*3b1e0*/  STL [R1+0x1070], R23 ;  /* 0x0010701701007387 */ /* 0x0003e80000100800 */
[----:B------:R5:W-:Y:S01]  /*3b1f0*/  STL [R1+0x1080], R22 ;  /* 0x0010801601007387 */ /* 0x000be20000100800 */
[----:B0-----:R-:W-:-:S02]  /*3b200*/  IMAD.MOV.U32 R21, RZ, RZ, R26 ;  /* 0x000000ffff157224 */ /* 0x001fc400078e001a */
[----:B-1----:R-:W-:Y:S02]  /*3b210*/  IMAD.MOV.U32 R23, RZ, RZ, R24 ;  /* 0x000000ffff177224 */ /* 0x002fe400078e0018 */
[----:B-----5:R-:W-:Y:S02]  /*3b220*/  IMAD.MOV.U32 R22, RZ, RZ, R25 ;  /* 0x000000ffff167224 */ /* 0x020fe400078e0019 */
[----:B------:R-:W0:Y:S01]  /*3b230*/  LDS.128 R24, [R27+0x400] ;  /* 0x000400001b187984 */ /* 0x000e220000000c00 */
[----:B------:R-:W-:Y:S01]  /*3b240*/  IMAD.MOV.U32 R20, RZ, RZ, R3 ;  /* 0x000000ffff147224 */ /* 0x000fe200078e0003 */
[----:B------:R-:W-:Y:S01]  /*3b250*/  BAR.SYNC.DEFER_BLOCKING 0x0 ;  /* 0x0000000000007b1d */ /* 0x000fe20000010000 */
[----:B------:R-:W-:-:S05]  /*3b260*/  IMAD R3, R11, UR4, RZ ;  /* 0x000000040b037c24 */ /* 0x000fca000f8e02ff */
[----:B------:R-:W-:Y:S01]  /*3b270*/  ULDC UR4, c[0x0][0x248] ;  /* 0x0000920000047ab9 */ /* 0x000fe20000000800 */
[----:B------:R-:W-:Y:S04]  /*3b280*/  STSM.16.M88.4 [R2], R20 ;  /* 0x0000001402007844 */ /* 0x000fe80000000200 */
[----:B------:R1:W-:Y:S01]  /*3b290*/  STSM.16.M88.4 [R2+0x100], R4 ;  /* 0x0001000402007844 */ /* 0x0003e20000000200 */
[C---:B--2---:R-:W-:Y:S01]  /*3b2a0*/  ISETP.LT.AND P2, PT, R10.reuse, UR7, !P0 ;  /* 0x000000070a007c0c */ /* 0x044fe2000c741270 */
[----:B-1----:R-:W-:Y:S01]  /*3b2b0*/  IMAD R5, R10, UR5, RZ ;  /* 0x000000050a057c24 */ /* 0x002fe2000f8e02ff */
[C---:B---3--:R-:W-:Y:S01]  /*3b2c0*/  ISETP.LT.AND P3, PT, R9.reuse, UR8, !P0 ;  /* 0x0000000809007c0c */ /* 0x048fe2000c761270 */
[----:B------:R-:W2:Y:S01]  /*3b2d0*/  LDL.LU R10, [R1+0x34] ;  /* 0x00003400010a7983 */ /* 0x000ea20000300800 */
[----:B------:R-:W-:Y:S01]  /*3b2e0*/  IMAD R4, R9, UR6, RZ ;  /* 0x0000000609047c24 */ /* 0x000fe2000f8e02ff */
[----:B----4-:R-:W-:-:S02]  /*3b2f0*/  ISETP.LT.AND P4, PT, R8, UR12, !P0 ;  /* 0x0000000c08007c0c */ /* 0x010fc4000c781270 */
[----:B------:R-:W3:Y:S01]  /*3b300*/  LDL.LU R9, [R1+0x38] ;  /* 0x0000380001097983 */ /* 0x000ee20000300800 */
[----:B------:R-:W-:Y:S01]  /*3b310*/  IMAD R29, R8, UR4, RZ ;  /* 0x00000004081d7c24 */ /* 0x000fe2000f8e02ff */
[C---:B------:R-:W-:Y:S01]  /*3b320*/  IADD3 R2, P5, R3.reuse, R0, RZ ;  /* 0x0000000003027210 */ /* 0x040fe20007fbe0ff */
[----:B------:R-:W-:Y:S01]  /*3b330*/  ULDC UR4, c[0x0][0x248] ;  /* 0x0000920000047ab9 */ /* 0x000fe20000000800 */
[----:B------:R-:W4:Y:S01]  /*3b340*/  LDL.LU R8, [R1+0x3c] ;  /* 0x00003c0001087983 */ /* 0x000f220000300800 */
[----:B------:R-:W-:Y:S01]  /*3b350*/  PRMT R22, R12, 0x7770, RZ ;  /* 0x000077700c167816 */ /* 0x000fe200000000ff */
[----:B------:R-:W-:Y:S01]  /*3b360*/  ULDC UR7, c[0x0][0x22c] ;  /* 0x00008b0000077ab9 */ /* 0x000fe20000000800 */
[----:B------:R-:W-:Y:S01]  /*3b370*/  LEA.HI.X.SX32 R3, R3, R28, 0x1, P5 ;  /* 0x0000001c03037211 */ /* 0x000fe200028f0eff */
[----:B------:R-:W-:Y:S01]  /*3b380*/  BAR.SYNC.DEFER_BLOCKING 0x0 ;  /* 0x0000000000007b1d */ /* 0x000fe20000010000 */
[-C--:B------:R-:W-:Y:S02]  /*3b390*/  IADD3 R20, P6, R5, R0.reuse, RZ ;  /* 0x0000000005147210 */ /* 0x080fe40007fde0ff */
[----:B------:R-:W-:-:S03]  /*3b3a0*/  IADD3 R6, P5, R4, R0, RZ ;  /* 0x0000000004067210 */ /* 0x000fc60007fbe0ff */
[----:B------:R-:W-:Y:S01]  /*3b3b0*/  ULDC UR5, c[0x0][0x248] ;  /* 0x0000920000057ab9 */ /* 0x000fe20000000800 */
[----:B------:R-:W-:Y:S01]  /*3b3c0*/  ULDC UR8, c[0x0][0x22c] ;  /* 0x00008b0000087ab9 */ /* 0x000fe20000000800 */
[----:B------:R-:W5:Y:S01]  /*3b3d0*/  LDL.LU R11, [R1+0x40] ;  /* 0x00004000010b7983 */ /* 0x000f620000300800 */
[-C--:B------:R-:W-:Y:S01]  /*3b3e0*/  LEA.HI.X.SX32 R21, R5, R28.reuse, 0x1, P6 ;  /* 0x0000001c05157211 */ /* 0x080fe200030f0eff */
[----:B------:R-:W-:Y:S01]  /*3b3f0*/  ULDC UR6, c[0x0][0x248] ;  /* 0x0000920000067ab9 */ /* 0x000fe20000000800 */
[----:B------:R-:W-:Y:S01]  /*3b400*/  PRMT R5, R13, 0x7770, RZ ;  /* 0x000077700d057816 */ /* 0x000fe200000000ff */
[----:B------:R-:W-:Y:S01]  /*3b410*/  ULDC UR12, c[0x0][0x22c] ;  /* 0x00008b00000c7ab9 */ /* 0x000fe20000000800 */
[----:B------:R-:W-:Y:S02]  /*3b420*/  LEA.HI.X.SX32 R7, R4, R28, 0x1, P5 ;  /* 0x0000001c04077211 */ /* 0x000fe400028f0eff */
[----:B------:R-:W-:Y:S01]  /*3b430*/  PRMT R4, R15, 0x7770, RZ ;  /* 0x000077700f047816 */ /* 0x000fe200000000ff */
[----:B------:R1:W-:Y:S02]  /*3b440*/  @P1 STG.E.U8 desc[UR10][R2.64], R22 ;  /* 0x0000001602001986 */ /* 0x0003e4000c10110a */
[----:B-1----:R-:W-:-:S04]  /*3b450*/  IADD3 R2, P1, R29, R0, RZ ;  /* 0x000000001d027210 */ /* 0x002fc80007f3e0ff */
[----:B------:R-:W-:Y:S02]  /*3b460*/  LEA.HI.X.SX32 R3, R29, R28, 0x1, P1 ;  /* 0x0000001c1d037211 */ /* 0x000fe400008f0eff */
[----:B------:R-:W-:Y:S01]  /*3b470*/  PRMT R29, R14, 0x7770, RZ ;  /* 0x000077700e1d7816 */ /* 0x000fe200000000ff */
[----:B------:R-:W-:Y:S04]  /*3b480*/  @P2 STG.E.U8 desc[UR10][R20.64], R5 ;  /* 0x0000000514002986 */ /* 0x000fe8000c10110a */
[----:B------:R-:W-:Y:S04]  /*3b490*/  @P3 STG.E.U8 desc[UR10][R6.64], R29 ;  /* 0x0000001d06003986 */ /* 0x000fe8000c10110a */
[----:B------:R1:W-:Y:S01]  /*3b4a0*/  @P4 STG.E.U8 desc[UR10][R2.64], R4 ;  /* 0x0000000402004986 */ /* 0x0003e2000c10110a */
[C---:B--2---:R-:W-:Y:S01]  /*3b4b0*/  ISETP.LT.AND P1, PT, R10.reuse, UR7, !P0 ;  /* 0x000000070a007c0c */ /* 0x044fe2000c721270 */
[----:B-1----:R-:W-:Y:S01]  /*3b4c0*/  IMAD R3, R10, UR4, RZ ;  /* 0x000000040a037c24 */ /* 0x002fe2000f8e02ff */
[----:B------:R-:W-:Y:S01]  /*3b4d0*/  ULDC UR4, c[0x0][0x248] ;  /* 0x0000920000047ab9 */ /* 0x000fe20000000800 */
[----:B------:R-:W2:Y:S01]  /*3b4e0*/  LDL.LU R10, [R1+0x44] ;  /* 0x00004400010a7983 */ /* 0x000ea20000300800 */
[C---:B---3--:R-:W-:Y:S01]  /*3b4f0*/  ISETP.LT.AND P2, PT, R9.reuse, UR8, !P0 ;  /* 0x0000000809007c0c */ /* 0x048fe2000c741270 */
[----:B------:R-:W-:Y:S01]  /*3b500*/  IMAD R5, R9, UR5, RZ ;  /* 0x0000000509057c24 */ /* 0x000fe2000f8e02ff */
[C---:B----4-:R-:W-:Y:S01]  /*3b510*/  ISETP.LT.AND P3, PT, R8.reuse, UR12, !P0 ;  /* 0x0000000c08007c0c */ /* 0x050fe2000c761270 */
[----:B------:R-:W-:Y:S01]  /*3b520*/  IMAD R4, R8, UR6, RZ ;  /* 0x0000000608047c24 */ /* 0x000fe2000f8e02ff */
[----:B------:R-:W3:Y:S01]  /*3b530*/  LDL.LU R9, [R1+0x48] ;  /* 0x0000480001097983 */ /* 0x000ee20000300800 */
[C---:B------:R-:W-:Y:S01]  /*3b540*/  IADD3 R2, P5, R3.reuse, R0, RZ ;  /* 0x0000000003027210 */ /* 0x040fe20007fbe0ff */
[----:B------:R-:W-:Y:S01]  /*3b550*/  ULDC UR7, c[0x0][0x22c] ;  /* 0x00008b0000077ab9 */ /* 0x000fe20000000800 */
[----:B------:R-:W-:Y:S01]  /*3b560*/  PRMT R22, R16, 0x7770, RZ ;  /* 0x0000777010167816 */ /* 0x000fe200000000ff */
[----:B------:R-:W4:Y:S01]  /*3b570*/  LDL.LU R8, [R1+0x4c] ;  /* 0x00004c0001087983 */ /* 0x000f220000300800 */
[----:B------:R-:W-:Y:S01]  /*3b580*/  LEA.HI.X.SX32 R3, R3, R28, 0x1, P5 ;  /* 0x0000001c03037211 */ /* 0x000fe200028f0eff */
[----:B------:R-:W-:Y:S01]  /*3b590*/  ULDC UR6, c[0x0][0x248] ;  /* 0x0000920000067ab9 */ /* 0x000fe20000000800 */
[C---:B-----5:R-:W-:Y:S01]  /*3b5a0*/  IMAD R29, R11.reuse, UR4, RZ ;  /* 0x000000040b1d7c24 */ /* 0x060fe2000f8e02ff */
[----:B------:R-:W-:-:S02]  /*3b5b0*/  ISETP.LT.AND P4, PT, R11, UR7, !P0 ;  /* 0x000000070b007c0c */ /* 0x000fc4000c781270 */
[----:B------:R1:W-:Y:S01]  /*3b5c0*/  @P1 STG.E.U8 desc[UR10][R2.64], R22 ;  /* 0x0000001602001986 */ /* 0x0003e2000c10110a */
[CC--:B------:R-:W-:Y:S01]  /*3b5d0*/  IADD3 R20, P6, R5.reuse, R0.reuse, RZ ;  /* 0x0000000005147210 */ /* 0x0c0fe20007fde0ff */
[----:B------:R-:W-:Y:S01]  /*3b5e0*/  ULDC UR4, c[0x0][0x248] ;  /* 0x0000920000047ab9 */ /* 0x000fe20000000800 */
[----:B------:R-:W-:Y:S01]  /*3b5f0*/  IADD3 R6, P5, R4, R0, RZ ;  /* 0x0000000004067210 */ /* 0x000fe20007fbe0ff */
[----:B------:R-:W5:Y:S01]  /*3b600*/  LDL.LU R11, [R1+0x50] ;  /* 0x00005000010b7983 */ /* 0x000f620000300800 */
[----:B------:R-:W-:Y:S01]  /*3b610*/  LEA.HI.X.SX32 R21, R5, R28, 0x1, P6 ;  /* 0x0000001c05157211 */ /* 0x000fe200030f0eff */
[----:B------:R-:W-:Y:S01]  /*3b620*/  ULDC UR7, c[0x0][0x22c] ;  /* 0x00008b0000077ab9 */ /* 0x000fe20000000800 */
[----:B------:R-:W-:Y:S01]  /*3b630*/  PRMT R5, R17, 0x7770, RZ ;  /* 0x0000777011057816 */ /* 0x000fe200000000ff */
[----:B------:R-:W-:Y:S01]  /*3b640*/  ULDC UR12, c[0x0][0x22c] ;  /* 0x00008b00000c7ab9 */ /* 0x000fe20000000800 */
[----:B------:R-:W-:Y:S01]  /*3b650*/  ULDC UR5, c[0x0][0x248] ;  /* 0x0000920000057ab9 */ /* 0x000fe20000000800 */
[----:B------:R-:W-:Y:S01]  /*3b660*/  ULDC UR8, c[0x0][0x22c] ;  /* 0x00008b0000087ab9 */ /* 0x000fe20000000800 */
[----:B-1----:R-:W-:-:S02]  /*3b670*/  IADD3 R2, P1, R29, R0, RZ ;  /* 0x000000001d027210 */ /* 0x002fc40007f3e0ff */
[-C--:B------:R-:W-:Y:S02]  /*3b680*/  LEA.HI.X.SX32 R7, R4, R28.reuse, 0x1, P5 ;  /* 0x0000001c04077211 */ /* 0x080fe400028f0eff */
[----:B------:R-:W-:Y:S02]  /*3b690*/  LEA.HI.X.SX32 R3, R29, R28, 0x1, P1 ;  /* 0x0000001c1d037211 */ /* 0x000fe400008f0eff */
[----:B------:R-:W-:Y:S02]  /*3b6a0*/  PRMT R29, R18, 0x7770, RZ ;  /* 0x00007770121d7816 */ /* 0x000fe400000000ff */
        /* <DEDUP_REMOVED lines=12> */
[-C--:B------:R-:W-:Y:S01]  /*3b770*/  IADD3 R2, P5, R3, R0.reuse, RZ ;  /* 0x0000000003027210 */ /* 0x080fe20007fbe0ff */
[----:B------:R-:W3:Y:S01]  /*3b780*/  LDL.LU R8, [R1+0x58] ;  /* 0x0000580001087983 */ /* 0x000ee20000300800 */
[----:B------:R-:W-:Y:S01]  /*3b790*/  PRMT R6, R12, 0x7771, RZ ;  /* 0x000077710c067816 */ /* 0x000fe200000000ff */
[----:B------:R-:W-:Y:S01]  /*3b7a0*/  ULDC UR7, c[0x0][0x22c] ;  /* 0x00008b0000077ab9 */ /* 0x000fe20000000800 */
[----:B------:R-:W-:Y:S01]  /*3b7b0*/  IADD3 R22, P6, R5, R0, RZ ;  /* 0x0000000005167210 */ /* 0x000fe20007fde0ff */
[----:B------:R-:W4:Y:S01]  /*3b7c0*/  LDL.LU R9, [R1+0x5c] ;  /* 0x00005c0001097983 */ /* 0x000f220000300800 */
[----:B------:R-:W-:Y:S01]  /*3b7d0*/  LEA.HI.X.SX32 R3, R3, R28, 0x1, P5 ;  /* 0x0000001c03037211 */ /* 0x000fe200028f0eff */
[----:B------:R-:W-:Y:S01]  /*3b7e0*/  ULDC UR6, c[0x0][0x248] ;  /* 0x0000920000067ab9 */ /* 0x000fe20000000800 */
[----:B------:R-:W-:Y:S01]  /*3b7f0*/  ULDC UR12, c[0x0][0x22c] ;  /* 0x00008b00000c7ab9 */ /* 0x000fe20000000800 */
[----:B------:R-:W3:Y:S01]  /*3b800*/  LDL.LU R7, [R1+0x60] ;  /* 0x0000600001077983 */ /* 0x000ee20000300800 */
[C---:B-----5:R-:W-:Y:S01]  /*3b810*/  IMAD R29, R11.reuse, UR4, RZ ;  /* 0x000000040b1d7c24 */ /* 0x060fe2000f8e02ff */
[----:B------:R-:W-:Y:S01]  /*3b820*/  ISETP.LT.AND P4, PT, R11, UR7, !P0 ;  /* 0x000000070b007c0c */ /* 0x000fe2000c781270 */
[----:B------:R-:W-:Y:S01]  /*3b830*/  ULDC UR4, c[0x0][0x248] ;  /* 0x0000920000047ab9 */ /* 0x000fe20000000800 */
[----:B------:R1:W-:Y:S01]  /*3b840*/  @P1 STG.E.U8 desc[UR10][R2.64], R6 ;  /* 0x0000000602001986 */ /* 0x0003e2000c10110a */
[C---:B------:R-:W-:Y:S01]  /*3b850*/  IADD3 R20, P5, R4.reuse, R0, RZ ;  /* 0x0000000004147210 */ /* 0x040fe20007fbe0ff */
[----:B------:R-:W-:Y:S01]  /*3b860*/  ULDC UR7, c[0x0][0x22c] ;  /* 0x00008b0000077ab9 */ /* 0x000fe20000000800 */
[-C--:B------:R-:W-:Y:S01]  /*3b870*/  LEA.HI.X.SX32 R23, R5, R28.reuse, 0x1, P6 ;  /* 0x0000001c05177211 */ /* 0x080fe200030f0eff */
[----:B------:R-:W-:Y:S01]  /*3b880*/  ULDC UR8, c[0x0][0x22c] ;  /* 0x00008b0000087ab9 */ /* 0x000fe20000000800 */
[----:B------:R-:W-:Y:S01]  /*3b890*/  PRMT R5, R13, 0x7771, RZ ;  /* 0x000077710d057816 */ /* 0x000fe200000000ff */
[----:B------:R-:W-:Y:S01]  /*3b8a0*/  ULDC UR5, c[0x0][0x248] ;  /* 0x0000920000057ab9 */ /* 0x000fe20000000800 */
[----:B------:R-:W-:-:S02]  /*3b8b0*/  LEA.HI.X.SX32 R21, R4, R28, 0x1, P5 ;  /* 0x0000001c04157211 */ /* 0x000fc400028f0eff */
[----:B-1----:R-:W-:Y:S02]  /*3b8c0*/  IADD3 R2, P1, R29, R0, RZ ;  /* 0x000000001d027210 */ /* 0x002fe40007f3e0ff */
[----:B------:R-:W-:Y:S02]  /*3b8d0*/  PRMT R4, R15, 0x7771, RZ ;  /* 0x000077710f047816 */ /* 0x000fe400000000ff */
[----:B------:R-:W-:Y:S02]  /*3b8e0*/  LEA.HI.X.SX32 R3, R29, R28, 0x1, P1 ;  /* 0x0000001c1d037211 */ /* 0x000fe400008f0eff */
[----:B------:R-:W-:Y:S01]  /*3b8f0*/  PRMT R29, R14, 0x7771, RZ ;  /* 0x000077710e1d7816 */ /* 0x000fe200000000ff */
[----:B------:R1:W-:Y:S04]  /*3b900*/  @P2 STG.E.U8 desc[UR10][R22.64], R5 ;  /* 0x0000000516002986 */ /* 0x0003e8000c10110a */
[----:B------:R-:W-:Y:S04]  /*3b910*/  @P3 STG.E.U8 desc[UR10][R20.64], R29 ;  /* 0x0000001d14003986 */ /* 0x000fe8000c10110a */
[----:B------:R2:W-:Y:S04]  /*3b920*/  @P4 STG.E.U8 desc[UR10][R2.64], R4 ;  /* 0x0000000402004986 */ /* 0x0005e8000c10110a */
[----:B-1----:R-:W5:Y:S04]  /*3b930*/  LDL.LU R22, [R1+0x1080] ;  /* 0x0010800001167983 */ /* 0x002f680000300800 */
[----:B------:R-:W5:Y:S04]  /*3b940*/  LDL.LU R5, [R1+0x6c] ;  /* 0x00006c0001057983 */ /* 0x000f680000300800 */
[----:B------:R-:W5:Y:S01]  /*3b950*/  LDL.LU R11, [R1+0x70] ;  /* 0x00007000010b7983 */ /* 0x000f620000300800 */
[C---:B--2---:R-:W-:Y:S01]  /*3b960*/  IMAD R3, R10.reuse, UR4, RZ ;  /* 0x000000040a037c24 */ /* 0x044fe2000f8e02ff */
[----:B------:R-:W-:Y:S01]  /*3b970*/  ISETP.LT.AND P1, PT, R10, UR7, !P0 ;  /* 0x000000070a007c0c */ /* 0x000fe2000c721270 */
[----:B------:R-:W-:Y:S01]  /*3b980*/  ULDC UR4, c[0x0][0x248] ;  /* 0x0000920000047ab9 */ /* 0x000fe20000000800 */
[----:B------:R-:W2:Y:S01]  /*3b990*/  LDL.LU R10, [R1+0x74] ;  /* 0x00007400010a7983 */ /* 0x000ea20000300800 */
[----:B------:R-:W-:Y:S01]  /*3b9a0*/  ULDC UR7, c[0x0][0x22c] ;  /* 0x00008b0000077ab9 */ /* 0x000fe20000000800 */
[----:B------:R-:W-:-:S04]  /*3b9b0*/  IADD3 R2, P5, R3, R0, RZ ;  /* 0x0000000003027210 */ /* 0x000fc80007fbe0ff */
[----:B------:R-:W-:Y:S02]  /*3b9c0*/  LEA.HI.X.SX32 R3, R3, R28, 0x1, P5 ;  /* 0x0000001c03037211 */ /* 0x000fe400028f0eff */
[C---:B----4-:R-:W-:Y:S01]  /*3b9d0*/  ISETP.LT.AND P3, PT, R9.reuse, UR12, !P0 ;  /* 0x0000000c09007c0c */ /* 0x050fe2000c761270 */
[----:B------:R-:W-:Y:S01]  /*3b9e0*/  IMAD R4, R9, UR6, RZ ;  /* 0x0000000609047c24 */ /* 0x000fe2000f8e02ff */
[----:B------:R-:W-:Y:S01]  /*3b9f0*/  PRMT R9, R16, 0x7771, RZ ;  /* 0x0000777110097816 */ /* 0x000fe200000000ff */
[----:B------:R-:W-:Y:S01]  /*3ba00*/  ULDC UR6, c[0x0][0x22c] ;  /* 0x00008b0000067ab9 */ /* 0x000fe20000000800 */
[C---:B---3--:R-:W-:Y:S01]  /*3ba10*/  ISETP.LT.AND P2, PT, R8.reuse, UR8, !P0 ;  /* 0x0000000808007c0c */ /* 0x048fe2000c741270 */
[C---:B------:R-:W-:Y:S01]  /*3ba20*/  IMAD R29, R7.reuse, UR4, RZ ;  /* 0x00000004071d7c24 */ /* 0x040fe2000f8e02ff */
[----:B------:R-:W-:Y:S01]  /*3ba30*/  ISETP.LT.AND P4, PT, R7, UR7, !P0 ;  /* 0x0000000707007c0c */ /* 0x000fe2000c781270 */
[----:B------:R1:W-:Y:S01]  /*3ba40*/  @P1 STG.E.U8 desc[UR10][R2.64], R9 ;  /* 0x0000000902001986 */ /* 0x0003e2000c10110a */
[----:B------:R-:W-:Y:S01]  /*3ba50*/  IMAD R8, R8, UR5, RZ ;  /* 0x0000000508087c24 */ /* 0x000fe2000f8e02ff */
[-C--:B------:R-:W-:Y:S01]  /*3ba60*/  IADD3 R6, P5, R4, R0.reuse, RZ ;  /* 0x0000000004067210 */ /* 0x080fe20007fbe0ff */
[----:B------:R-:W-:Y:S01]  /*3ba70*/  ULDC UR4, c[0x0][0x248] ;  /* 0x0000920000047ab9 */ /* 0x000fe20000000800 */
[----:B------:R-:W-:Y:S01]  /*3ba80*/  ULDC UR5, c[0x0][0x248] ;  /* 0x0000920000057ab9 */ /* 0x000fe20000000800 */
[----:B------:R-:W-:Y:S01]  /*3ba90*/  ULDC UR7, c[0x0][0x22c] ;  /* 0x00008b0000077ab9 */ /* 0x000fe20000000800 */
[----:B------:R-:W-:Y:S01]  /*3baa0*/  ULDC UR8, c[0x0][0x22c] ;  /* 0x00008b0000087ab9 */ /* 0x000fe20000000800 */
[----:B------:R-:W-:Y:S01]  /*3bab0*/  ULDC UR12, c[0x0][0x22c] ;  /* 0x00008b00000c7ab9 */ /* 0x000fe20000000800 */
[----:B-1----:R-:W3:Y:S01]  /*3bac0*/  LDL.LU R9, [R1+0x78] ;  /* 0x0000780001097983 */ /* 0x002ee20000300800 */
[----:B------:R-:W-:-:S04]  /*3bad0*/  IADD3 R20, P6, R8, R0, RZ ;  /* 0x0000000008147210 */ /* 0x000fc80007fde0ff */
[----:B------:R-:W-:Y:S02]  /*3bae0*/  LEA.HI.X.SX32 R21, R8, R28, 0x1, P6 ;  /* 0x0000001c08157211 */ /* 0x000fe400030f0eff */
[----:B------:R-:W-:-:S05]  /*3baf0*/  PRMT R8, R17, 0x7771, RZ ;  /* 0x0000777111087816 */ /* 0x000fca00000000ff */
[----:B------:R1:W-:Y:S01]  /*3bb00*/  @P2 STG.E.U8 desc[UR10][R20.64], R8 ;  /* 0x0000000814002986 */ /* 0x0003e2000c10110a */
[----:B------:R-:W-:-:S03]  /*3bb10*/  IADD3 R2, P1, R29, R0, RZ ;  /* 0x000000001d027210 */ /* 0x000fc60007f3e0ff */
[----:B-1----:R-:W4:Y:S01]  /*3bb20*/  LDL.LU R8, [R1+0x144] ;  /* 0x0001440001087983 */ /* 0x002f220000300800 */
[-C--:B------:R-:W-:Y:S02]  /*3bb30*/  LEA.HI.X.SX32 R3, R29, R28.reuse, 0x1, P1 ;  /* 0x0000001c1d037211 */ /* 0x080fe400008f0eff */
[----:B------:R-:W-:Y:S02]  /*3bb40*/  LEA.HI.X.SX32 R7, R4, R28, 0x1, P5 ;  /* 0x0000001c04077211 */ /* 0x000fe400028f0eff */
[----:B------:R-:W-:Y:S02]  /*3bb50*/  PRMT R29, R18, 0x7771, RZ ;  /* 0x00007771121d7816 */ /* 0x000fe400000000ff */
[----:B------:R-:W-:-:S03]  /*3bb60*/  PRMT R4, R19, 0x7771, RZ ;  /* 0x0000777113047816 */ /* 0x000fc600000000ff */
[----:B------:R-:W-:Y:S01]  /*3bb70*/  @P3 STG.E.U8 desc[UR10][R6.64], R29 ;  /* 0x0000001d06003986 */ /* 0x000fe2000c10110a */
[----:B-----5:R-:W-:Y:S01]  /*3bb80*/  ISETP.LT.AND P5, PT, R5, UR6, !P0 ;  /* 0x0000000605007c0c */ /* 0x020fe2000c7a1270 */
[----:B------:R-:W-:Y:S02]  /*3bb90*/  ULDC UR6, c[0x0][0x248] ;  /* 0x0000920000067ab9 */ /* 0x000fe40000000800 */
[----:B------:R1:W-:Y:S01]  /*3bba0*/  @P4 STG.E.U8 desc[UR10][R2.64], R4 ;  /* 0x0000000402004986 */ /* 0x0003e2000c10110a */
[----:B------:R-:W-:Y:S01]  /*3bbb0*/  ISETP.LT.AND P2, PT, R11, UR7, !P0 ;  /* 0x000000070b007c0c */ /* 0x000fe2000c741270 */
[----:B------:R-:W-:Y:S01]  /*3bbc0*/  ULDC UR7, c[0x0][0x22c] ;  /* 0x00008b0000077ab9 */ /* 0x000fe20000000800 */
[----:B-1----:R-:W-:Y:S01]  /*3bbd0*/  IMAD R3, R5, UR4, RZ ;  /* 0x0000000405037c24 */ /* 0x002fe2000f8e02ff */
[----:B------:R-:W-:Y:S01]  /*3bbe0*/  ULDC UR4, c[0x0][0x248] ;  /* 0x0000920000047ab9 */ /* 0x000fe20000000800 */
[----:B------:R-:W-:Y:S01]  /*3bbf0*/  IMAD R5, R11, UR5, RZ ;  /* 0x000000050b057c24 */ /* 0x000fe2000f8e02ff */
[----:B------:R-:W-:Y:S01]  /*3bc00*/  PRMT R6, R12, 0x7772, RZ ;  /* 0x000077720c067816 */ /* 0x000fe200000000ff */
[----:B------:R-:W5:Y:S01]  /*3bc10*/  LDL.LU R11, [R1+0x88] ;  /* 0x00008800010b7983 */ /* 0x000f620000300800 */
[C---:B--2---:R-:W-:Y:S01]  /*3bc20*/  ISETP.LT.AND P3, PT, R10.reuse, UR8, !P0 ;  /* 0x000000080a007c0c */ /* 0x044fe2000c761270 */
[----:B------:R-:W-:Y:S01]  /*3bc30*/  IMAD R4, R10, UR4, RZ ;  /* 0x000000040a047c24 */ /* 0x000fe2000f8e02ff */
[C---:B---3--:R-:W-:Y:S01]  /*3bc40*/  ISETP.LT.AND P4, PT, R9.reuse, UR12, !P0 ;  /* 0x0000000c09007c0c */ /* 0x048fe2000c781270 */
[----:B------:R-:W2:Y:S01]  /*3bc50*/  LDL.LU R10, [R1+0x8c] ;  /* 0x00008c00010a7983 */ /* 0x000ea20000300800 */
[----:B------:R-:W-:Y:S01]  /*3bc60*/  IMAD R29, R9, UR6, RZ ;  /* 0x00000006091d7c24 */ /* 0x000fe2000f8e02ff */
[C---:B------:R-:W-:Y:S01]  /*3bc70*/  IADD3 R2, P1, R3.reuse, R0, RZ ;  /* 0x0000000003027210 */ /* 0x040fe20007f3e0ff */
[----:B------:R-:W-:Y:S01]  /*3bc80*/  ULDC UR4, c[0x0][0x22c] ;  /* 0x00008b0000047ab9 */ /* 0x000fe20000000800 */
[----:B------:R-:W3:Y:S01]  /*3bc90*/  LDL.LU R9, [R1+0x90] ;  /* 0x0000900001097983 */ /* 0x000ee20000300800 */
[----:B------:R-:W-:Y:S01]  /*3bca0*/  ULDC UR5, c[0x0][0x248] ;  /* 0x0000920000057ab9 */ /* 0x000fe20000000800 */
[----:B------:R-:W-:Y:S01]  /*3bcb0*/  LEA.HI.X.SX32 R3, R3, R28, 0x1, P1 ;  /* 0x0000001c03037211 */ /* 0x000fe200008f0eff */
[----:B------:R-:W-:Y:S01]  /*3bcc0*/  ULDC UR8, c[0x0][0x22c] ;  /* 0x00008b0000087ab9 */ /* 0x000fe20000000800 */
[----:B------:R-:W-:Y:S01]  /*3bcd0*/  IADD3 R20, P1, R5, R0, RZ ;  /* 0x0000000005147210 */ /* 0x000fe20007f3e0ff */
[----:B------:R-:W-:Y:S01]  /*3bce0*/  ULDC UR6, c[0x0][0x248] ;  /* 0x0000920000067ab9 */ /* 0x000fe20000000800 */
[----:B------:R-:W-:-:S02]  /*3bcf0*/  ULDC UR12, c[0x0][0x22c] ;  /* 0x00008b00000c7ab9 */ /* 0x000fc40000000800 */
[----:B------:R-:W-:Y:S02]  /*3bd00*/  LEA.HI.X.SX32 R21, R5, R28, 0x1, P1 ;  /* 0x0000001c05157211 */ /* 0x000fe400008f0eff */
[----:B------:R-:W3:Y:S04]  /*3bd10*/  LDL.LU R5, [R1+0x94] ;  /* 0x0000940001057983 */ /* 0x000ee80000300800 */
[----:B------:R1:W-:Y:S01]  /*3bd20*/  @P5 STG.E.U8 desc[UR10][R2.64], R6 ;  /* 0x0000000602005986 */ /* 0x0003e2000c10110a */
[----:B----4-:R-:W-:Y:S01]  /*3bd30*/  ISETP.LT.AND P1, PT, R8, UR4, !P0 ;  /* 0x0000000408007c0c */ /* 0x010fe2000c721270 */
[----:B------:R-:W-:Y:S01]  /*3bd40*/  ULDC UR4, c[0x0][0x248] ;  /* 0x0000920000047ab9 */ /* 0x000fe20000000800 */
[----:B------:R-:W-:-:S05]  /*3bd50*/  PRMT R8, R13, 0x7772, RZ ;  /* 0x000077720d087816 */ /* 0x000fca00000000ff */
[----:B------:R4:W-:Y:S01]  /*3bd60*/  @P2 STG.E.U8 desc[UR10][R20.64], R8 ;  /* 0x0000000814002986 */ /* 0x0009e2000c10110a */
[CC--:B-1----:R-:W-:Y:S02]  /*3bd70*/  IADD3 R2, P6, R29.reuse, R0.reuse, RZ ;  /* 0x000000001d027210 */ /* 0x0c2fe40007fde0ff */
[C---:B------:R-:W-:Y:S02]  /*3bd80*/  IADD3 R6, P5, R4.reuse, R0, RZ ;  /* 0x0000000004067210 */ /* 0x040fe40007fbe0ff */
[-C--:B------:R-:W-:Y:S01]  /*3bd90*/  LEA.HI.X.SX32 R3, R29, R28.reuse, 0x1, P6 ;  /* 0x0000001c1d037211 */ /* 0x080fe200030f0eff */
[----:B----4-:R-:W4:Y:S04]  /*3bda0*/  LDL.LU.64 R20, [R1+0x1078] ;  /* 0x0010780001147983 */ /* 0x010f280000300a00 */
[----:B------:R-:W4:Y:S01]  /*3bdb0*/  LDL.LU R8, [R1+0x16c] ;  /* 0x00016c0001087983 */ /* 0x000f220000300800 */
[----:B------:R-:W-:-:S02]  /*3bdc0*/  LEA.HI.X.SX32 R7, R4, R28, 0x1, P5 ;  /* 0x0000001c04077211 */ /* 0x000fc400028f0eff */
[----:B------:R-:W-:Y:S02]  /*3bdd0*/  PRMT R29, R14, 0x7772, RZ ;  /* 0x000077720e1d7816 */ /* 0x000fe400000000ff */
[----:B------:R-:W-:-:S03]  /*3bde0*/  PRMT R4, R15, 0x7772, RZ ;  /* 0x000077720f047816 */ /* 0x000fc600000000ff */
[----:B------:R-:W-:Y:S01]  /*3bdf0*/  @P3 STG.E.U8 desc[UR10][R6.64], R29 ;  /* 0x0000001d06003986 */ /* 0x000fe2000c10110a */
[C---:B-----5:R-:W-:Y:S01]  /*3be00*/  ISETP.LT.AND P2, PT, R11.reuse, UR7, !P0 ;  /* 0x000000070b007c0c */ /* 0x060fe2000c741270 */
[----:B------:R-:W-:Y:S02]  /*3be10*/  ULDC UR7, c[0x0][0x22c] ;  /* 0x00008b0000077ab9 */ /* 0x000fe40000000800 */
[----:B------:R1:W-:Y:S02]  /*3be20*/  @P4 STG.E.U8 desc[UR10][R2.64], R4 ;  /* 0x0000000402004986 */ /* 0x0003e4000c10110a */
[----:B-1----:R-:W-:Y:S01]  /*3be30*/  IMAD R3, R11, UR4, RZ ;  /* 0x000000040b037c24 */ /* 0x002fe2000f8e02ff */
[----:B------:R-:W-:Y:S01]  /*3be40*/  ULDC UR4, c[0x0][0x248] ;  /* 0x0000920000047ab9 */ /* 0x000fe20000000800 */
        /* <DEDUP_REMOVED lines=9> */
[----:B------:R-:W-:Y:S01]  /*3bee0*/  PRMT R6, R16, 0x7772, RZ ;  /* 0x0000777210067816 */ /* 0x000fe200000000ff */
[----:B------:R-:W-:Y:S01]  /*3bef0*/  ULDC UR5, c[0x0][0x248] ;  /* 0x0000920000057ab9 */ /* 0x000fe20000000800 */
[----:B------:R-:W-:Y:S01]  /*3bf00*/  LEA.HI.X.SX32 R3, R3, R28, 0x1, P3 ;  /* 0x0000001c03037211 */ /* 0x000fe200018f0eff */
[----:B------:R-:W-:Y:S01]  /*3bf10*/  ULDC UR7, c[0x0][0x22c] ;  /* 0x00008b0000077ab9 */ /* 0x000fe20000000800 */
[C---:B------:R-:W-:Y:S01]  /*3bf20*/  ISETP.LT.AND P3, PT, R5.reuse, UR12, !P0 ;  /* 0x0000000c05007c0c */ /* 0x040fe2000c761270 */
[----:B------:R-:W-:Y:S01]  /*3bf30*/  IMAD R23, R5, UR4, RZ ;  /* 0x0000000405177c24 */ /* 0x000fe2000f8e02ff */
[----:B------:R-:W-:Y:S01]  /*3bf40*/  IADD3 R4, P6, R29, R0, RZ ;  /* 0x000000001d047210 */ /* 0x000fe20007fde0ff */
[----:B------:R-:W-:Y:S01]  /*3bf50*/  IMAD.MOV.U32 R5, RZ, RZ, R7 ;  /* 0x000000ffff057224 */ /* 0x000fe200078e0007 */
[----:B------:R1:W-:Y:S01]  /*3bf60*/  @P2 STG.E.U8 desc[UR10][R2.64], R6 ;  /* 0x0000000602002986 */ /* 0x0003e2000c10110a */
[----:B------:R-:W-:-:S02]  /*3bf70*/  ULDC UR4, c[0x0][0x22c] ;  /* 0x00008b0000047ab9 */ /* 0x000fc40000000800 */
[----:B------:R-:W-:Y:S01]  /*3bf80*/  IMAD.MOV.U32 R7, RZ, RZ, R5 ;  /* 0x000000ffff077224 */ /* 0x000fe200078e0005 */
[----:B-1----:R-:W-:Y:S02]  /*3bf90*/  IADD3 R6, P2, R5, R0, RZ ;  /* 0x0000000005067210 */ /* 0x002fe40007f5e0ff */
[-C--:B------:R-:W-:Y:S02]  /*3bfa0*/  LEA.HI.X.SX32 R5, R29, R28.reuse, 0x1, P6 ;  /* 0x0000001c1d057211 */ /* 0x080fe400030f0eff */
[----:B------:R-:W-:Y:S02]  /*3bfb0*/  LEA.HI.X.SX32 R7, R7, R28, 0x1, P2 ;  /* 0x0000001c07077211 */ /* 0x000fe400010f0eff */
[----:B------:R-:W-:Y:S02]  /*3bfc0*/  PRMT R29, R18, 0x7772, RZ ;  /* 0x00007772121d7816 */ /* 0x000fe400000000ff */
[----:B------:R-:W-:Y:S02]  /*3bfd0*/  IADD3 R2, P6, R23, R0, RZ ;  /* 0x0000000017027210 */ /* 0x000fe40007fde0ff */
[----:B----4-:R-:W-:Y:S01]  /*3bfe0*/  ISETP.LT.AND P2, PT, R8, UR4, !P0 ;  /* 0x0000000408007c0c */ /* 0x010fe2000c741270 */
[----:B------:R-:W-:Y:S01]  /*3bff0*/  ULDC UR4, c[0x0][0x248] ;  /* 0x0000920000047ab9 */ /* 0x000fe20000000800 */
[----:B------:R-:W-:-:S02]  /*3c000*/  PRMT R8, R17, 0x7772, RZ ;  /* 0x0000777211087816 */ /* 0x000fc400000000ff */
[----:B------:R-:W-:Y:S02]  /*3c010*/  LEA.HI.X.SX32 R3, R23, R28, 0x1, P6 ;  /* 0x0000001c17037211 */ /* 0x000fe400030f0eff */
[----:B------:R-:W4:Y:S04]  /*3c020*/  LDL.LU R23, [R1+0x1070] ;  /* 0x0010700001177983 */ /* 0x000f280000300800 */
[----:B------:R1:W-:Y:S04]  /*3c030*/  @P5 STG.E.U8 desc[UR10][R4.64], R8 ;  /* 0x0000000804005986 */ /* 0x0003e8000c10110a */
[----:B------:R0:W-:Y:S01]  /*3c040*/  @P4 STG.E.U8 desc[UR10][R6.64], R29 ;  /* 0x0000001d06004986 */ /* 0x0001e2000c10110a */
[----:B------:R-:W-:-:S03]  /*3c050*/  PRMT R14, R14, 0x7773, RZ ;  /* 0x000077730e0e7816 */ /* 0x000fc600000000ff */
[----:B-1----:R-:W4:Y:S01]  /*3c060*/  LDL.LU.64 R4, [R1+0x1068] ;  /* 0x0010680001047983 */ /* 0x002f220000300a00 */
[----:B0-----:R-:W-:-:S03]  /*3c070*/  PRMT R29, R19, 0x7772, RZ ;  /* 0x00007772131d7816 */ /* 0x001fc600000000ff */
[----:B------:R-:W4:Y:S01]  /*3c080*/  LDL.LU R8, [R1+0x1060] ;  /* 0x0010600001087983 */ /* 0x000f220000300800 */
[C---:B-----5:R-:W-:Y:S01]  /*3c090*/  ISETP.LT.AND P4, PT, R11.reuse, UR6, !P0 ;  /* 0x000000060b007c0c */ /* 0x060fe2000c781270 */
[----:B------:R-:W-:Y:S02]  /*3c0a0*/  ULDC UR6, c[0x0][0x22c] ;  /* 0x00008b0000067ab9 */ /* 0x000fe40000000800 */
[----:B------:R0:W-:Y:S04]  /*3c0b0*/  @P3 STG.E.U8 desc[UR10][R2.64], R29 ;  /* 0x0000001d02003986 */ /* 0x0001e8000c10110a */
[----:B------:R-:W5:Y:S01]  /*3c0c0*/  LDL.LU.64 R6, [R1+0x1058] ;  /* 0x0010580001067983 */ /* 0x000f620000300a00 */
[----:B0-----:R-:W-:Y:S01]  /*3c0d0*/  IMAD R3, R11, UR4, RZ ;  /* 0x000000040b037c24 */ /* 0x001fe2000f8e02ff */
[----:B------:R-:W-:-:S04]  /*3c0e0*/  ULDC UR4, c[0x0][0x248] ;  /* 0x0000920000047ab9 */ /* 0x000fc80000000800 */
[----:B------:R-:W-:-:S04]  /*3c0f0*/  IADD3 R2, P6, R3, R0, RZ ;  /* 0x0000000003027210 */ /* 0x000fc80007fde0ff */
[----:B------:R-:W-:Y:S02]  /*3c100*/  LEA.HI.X.SX32 R3, R3, R28, 0x1, P6 ;  /* 0x0000001c03037211 */ /* 0x000fe400030f0eff */
[----:B------:R-:W-:Y:S02]  /*3c110*/  PRMT R11, R13, 0x7773, RZ ;  /* 0x000077730d0b7816 */ /* 0x000fe400000000ff */
[C---:B--2---:R-:W-:Y:S01]  /*3c120*/  ISETP.LT.AND P5, PT, R10.reuse, UR6, !P0 ;  /* 0x000000060a007c0c */ /* 0x044fe2000c7a1270 */
[----:B------:R-:W-:Y:S01]  /*3c130*/  IMAD R10, R10, UR5, RZ ;  /* 0x000000050a0a7c24 */ /* 0x000fe2000f8e02ff */
[----:B------:R-:W-:Y:S01]  /*3c140*/  ULDC UR5, c[0x0][0x22c] ;  /* 0x00008b0000057ab9 */ /* 0x000fe20000000800 */
[----:B------:R-:W-:Y:S01]  /*3c150*/  PRMT R15, R15, 0x7773, RZ ;  /* 0x000077730f0f7816 */ /* 0x000fe200000000ff */
[C---:B---3--:R-:W-:Y:S01]  /*3c160*/  IMAD R29, R9.reuse, UR4, RZ ;  /* 0x00000004091d7c24 */ /* 0x048fe2000f8e02ff */
[----:B------:R-:W-:Y:S01]  /*3c170*/  ISETP.LT.AND P3, PT, R9, UR7, !P0 ;  /* 0x0000000709007c0c */ /* 0x000fe2000c761270 */
[----:B------:R-:W-:Y:S01]  /*3c180*/  ULDC UR4, c[0x0][0x248] ;  /* 0x0000920000047ab9 */ /* 0x000fe20000000800 */
[----:B------:R-:W-:Y:S01]  /*3c190*/  PRMT R9, R12, 0x7773, RZ ;  /* 0x000077730c097816 */ /* 0x000fe200000000ff */
[----:B------:R-:W-:Y:S01]  /*3c1a0*/  ULDC UR6, c[0x0][0x22c] ;  /* 0x00008b0000067ab9 */ /* 0x000fe20000000800 */
[----:B------:R-:W-:-:S04]  /*3c1b0*/  IADD3 R12, P6, R10, R0, RZ ;  /* 0x000000000a0c7210 */ /* 0x000fc80007fde0ff */
[----:B------:R-:W-:Y:S01]  /*3c1c0*/  LEA.HI.X.SX32 R13, R10, R28, 0x1, P6 ;  /* 0x0000001c0a0d7211 */ /* 0x000fe200030f0eff */
[----:B------:R0:W-:Y:S04]  /*3c1d0*/  @P4 STG.E.U8 desc[UR10][R2.64], R9 ;  /* 0x0000000902004986 */ /* 0x0001e8000c10110a */
[----:B------:R1:W-:Y:S04]  /*3c1e0*/  @P5 STG.E.U8 desc[UR10][R12.64], R11 ;  /* 0x0000000b0c005986 */ /* 0x0003e8000c10110a */
[----:B0-----:R-:W2:Y:S01]  /*3c1f0*/  LDL.LU R9, [R1+0x1050] ;  /* 0x0010500001097983 */ /* 0x001ea20000300800 */
[----:B------:R-:W-:-:S03]  /*3c200*/  IADD3 R2, P4, R29, R0, RZ ;  /* 0x000000001d027210 */ /* 0x000fc60007f9e0ff */
[----:B------:R-:W3:Y:S01]  /*3c210*/  LDL.LU R10, [R1+0x104c] ;  /* 0x00104c00010a7983 */ /* 0x000ee20000300800 */
[----:B------:R-:W-:-:S03]  /*3c220*/  LEA.HI.X.SX32 R3, R29, R28, 0x1, P4 ;  /* 0x0000001c1d037211 */ /* 0x000fc600020f0eff */
[----:B-1----:R-:W5:Y:S04]  /*3c230*/  LDL.LU R11, [R1+0x1048] ;  /* 0x00104800010b7983 */ /* 0x002f680000300800 */
[----:B------:R-:W4:Y:S04]  /*3c240*/  LDL.LU R13, [R1+0xa8] ;  /* 0x0000a800010d7983 */ /* 0x000f280000300800 */
[----:B------:R-:W2:Y:S04]  /*3c250*/  LDL.LU R29, [R1+0xb0] ;  /* 0x0000b000011d7983 */ /* 0x000ea80000300800 */
[----:B------:R0:W-:Y:S04]  /*3c260*/  @P3 STG.E.U8 desc[UR10][R2.64], R14 ;  /* 0x0000000e02003986 */ /* 0x0001e8000c10110a */
[----:B0-----:R-:W3:Y:S01]  /*3c270*/  LDL.LU R3, [R1+0xac] ;  /* 0x0000ac0001037983 */ /* 0x001ee20000300800 */
[----:B------:R-:W-:-:S02]  /*3c280*/  PRMT R16, R16, 0x7773, RZ ;  /* 0x0000777310107816 */ /* 0x000fc400000000ff */
[----:B------:R-:W-:Y:S02]  /*3c290*/  PRMT R17, R17, 0x7773, RZ ;  /* 0x0000777311117816 */ /* 0x000fe400000000ff */
[C---:B----4-:R-:W-:Y:S01]  /*3c2a0*/  ISETP.LT.AND P6, PT, R13.reuse, UR5, !P0 ;  /* 0x000000050d007c0c */ /* 0x050fe2000c7c1270 */
[----:B------:R-:W-:Y:S01]  /*3c2b0*/  IMAD R13, R13, UR4, RZ ;  /* 0x000000040d0d7c24 */ /* 0x000fe2000f8e02ff */
[----:B------:R-:W-:Y:S01]  /*3c2c0*/  ULDC UR5, c[0x0][0x22c] ;  /* 0x00008b0000057ab9 */ /* 0x000fe20000000800 */
[----:B------:R-:W-:-:S03]  /*3c2d0*/  ULDC UR4, c[0x0][0x248] ;  /* 0x0000920000047ab9 */ /* 0x000fc60000000800 */
[----:B------:R-:W-:-:S04]  /*3c2e0*/  IADD3 R12, P3, R13, R0, RZ ;  /* 0x000000000d0c7210 */ /* 0x000fc80007f7e0ff */
[----:B------:R-:W-:Y:S02]  /*3c2f0*/  LEA.HI.X.SX32 R13, R13, R28, 0x1, P3 ;  /* 0x0000001c0d0d7211 */ /* 0x000fe400018f0eff */
[----:B--2---:R-:W-:Y:S02]  /*3c300*/  ISETP.LT.AND P3, PT, R29, UR6, !P0 ;  /* 0x000000061d007c0c */ /* 0x004fe4000c761270 */
[C---:B---3--:R-:W-:Y:S01]  /*3c310*/  ISETP.LT.AND P4, PT, R3.reuse, UR5, !P0 ;  /* 0x0000000503007c0c */ /* 0x048fe2000c781270 */
[----:B------:R-:W-:Y:S01]  /*3c320*/  IMAD R3, R3, UR4, RZ ;  /* 0x0000000403037c24 */ /* 0x000fe2000f8e02ff */
[----:B------:R-:W-:Y:S01]  /*3c330*/  ULDC UR4, c[0x0][0x248] ;  /* 0x0000920000047ab9 */ /* 0x000fe20000000800 */
[----:B------:R0:W-:Y:S01]  /*3c340*/  @P6 STG.E.U8 desc[UR10][R12.64], R15 ;  /* 0x0000000f0c006986 */ /* 0x0001e2000c10110a */
[----:B------:R-:W-:Y:S01]  /*3c350*/  IMAD R14, R29, UR4, RZ ;  /* 0x000000041d0e7c24 */ /* 0x000fe2000f8e02ff */
[----:B------:R-:W-:Y:S01]  /*3c360*/  ULDC UR5, c[0x0][0x22c] ;  /* 0x00008b0000057ab9 */ /* 0x000fe20000000800 */
[----:B------:R-:W-:Y:S01]  /*3c370*/  IADD3 R2, P5, R3, R0, RZ ;  /* 0x0000000003027210 */ /* 0x000fe20007fbe0ff */
[----:B------:R-:W2:Y:S01]  /*3c380*/  LDL.LU R29, [R1+0x17c] ;  /* 0x00017c00011d7983 */ /* 0x000ea20000300800 */
[----:B------:R-:W-:-:S02]  /*3c390*/  ULDC UR4, c[0x0][0x248] ;  /* 0x0000920000047ab9 */ /* 0x000fc40000000800 */
[----:B------:R-:W-:Y:S01]  /*3c3a0*/  LEA.HI.X.SX32 R3, R3, R28, 0x1, P5 ;  /* 0x0000001c03037211 */ /* 0x000fe200028f0eff */
[----:B0-----:R-:W3:Y:S01]  /*3c3b0*/  LDL.LU R15, [R1+0xb4] ;  /* 0x0000b400010f7983 */ /* 0x001ee20000300800 */
[----:B------:R-:W-:-:S04]  /*3c3c0*/  IADD3 R12, P6, R14, R0, RZ ;  /* 0x000000000e0c7210 */ /* 0x000fc80007fde0ff */
[----:B------:R-:W-:Y:S01]  /*3c3d0*/  LEA.HI.X.SX32 R13, R14, R28, 0x1, P6 ;  /* 0x0000001c0e0d7211 */ /* 0x000fe200030f0eff */
[----:B------:R0:W-:Y:S01]  /*3c3e0*/  @P4 STG.E.U8 desc[UR10][R2.64], R16 ;  /* 0x0000001002004986 */ /* 0x0001e2000c10110a */
[----:B------:R-:W-:Y:S01]  /*3c3f0*/  PRMT R18, R18, 0x7773, RZ ;  /* 0x0000777312127816 */ /* 0x000fe200000000ff */
[----:B------:R-:W1:Y:S02]  /*3c400*/  LDC R14, c[0x0][0x248] ;  /* 0x00009200ff0e7b82 */ /* 0x000e640000000800 */
[----:B------:R4:W-:Y:S04]  /*3c410*/  @P3 STG.E.U8 desc[UR10][R12.64], R17 ;  /* 0x000000110c003986 */ /* 0x0009e8000c10110a */
[----:B0-----:R-:W5:Y:S04]  /*3c420*/  LDL.LU R16, [R1+0x184] ;  /* 0x0001840001107983 */ /* 0x001f680000300800 */
[----:B----4-:R-:W4:Y:S01]  /*3c430*/  LDL.LU R12, [R1+0xb8] ;  /* 0x0000b800010c7983 */ /* 0x010f220000300800 */
[----:B------:R-:W-:Y:S01]  /*3c440*/  PRMT R19, R19, 0x7773, RZ ;  /* 0x0000777313137816 */ /* 0x000fe200000000ff */
[----:B------:R-:W0:Y:S02]  /*3c450*/  LDC R17, c[0x0][0x248] ;  /* 0x00009200ff117b82 */ /* 0x000e240000000800 */
[----:B------:R-:W2:Y:S01]  /*3c460*/  LDL.LU R13, [R1+0xbc] ;  /* 0x0000bc00010d7983 */ /* 0x000ea20000300800 */
[C---:B---3--:R-:W-:Y:S01]  /*3c470*/  ISETP.LT.AND P5, PT, R15.reuse, UR5, !P0 ;  /* 0x000000050f007c0c */ /* 0x048fe2000c7a1270 */
[----:B------:R-:W-:Y:S01]  /*3c480*/  IMAD R15, R15, UR4, RZ ;  /* 0x000000040f0f7c24 */ /* 0x000fe2000f8e02ff */
[----:B------:R-:W-:Y:S01]  /*3c490*/  ULDC UR5, c[0x0][0x22c] ;  /* 0x00008b0000057ab9 */ /* 0x000fe20000000800 */
[----:B------:R-:W-:-:S03]  /*3c4a0*/  ULDC UR4, c[0x0][0x248] ;  /* 0x0000920000047ab9 */ /* 0x000fc60000000800 */
[----:B------:R-:W-:-:S04]  /*3c4b0*/  IADD3 R2, P4, R15, R0, RZ ;  /* 0x000000000f027210 */ /* 0x000fc80007f9e0ff */
[----:B------:R-:W-:Y:S02]  /*3c4c0*/  LEA.HI.X.SX32 R3, R15, R28, 0x1, P4 ;  /* 0x0000001c0f037211 */ /* 0x000fe400020f0eff */
[----:B------:R-:W3:Y:S03]  /*3c4d0*/  LDC R15, c[0x0][0x248] ;  /* 0x00009200ff0f7b82 */ /* 0x000ee60000000800 */
[----:B------:R1:W-:Y:S01]  /*3c4e0*/  @P5 STG.E.U8 desc[UR10][R2.64], R18 ;  /* 0x0000001202005986 */ /* 0x0003e2000c10110a */
[C---:B----4-:R-:W-:Y:S01]  /*3c4f0*/  ISETP.LT.AND P3, PT, R12.reuse, UR5, !P0 ;  /* 0x000000050c007c0c */ /* 0x050fe2000c761270 */
[----:B------:R-:W-:Y:S01]  /*3c500*/  IMAD R12, R12, UR4, RZ ;  /* 0x000000040c0c7c24 */ /* 0x000fe2000f8e02ff */
[----:B------:R-:W-:Y:S01]  /*3c510*/  ULDC UR5, c[0x0][0x22c] ;  /* 0x00008b0000057ab9 */ /* 0x000fe20000000800 */
[----:B------:R-:W-:Y:S01]  /*3c520*/  ULDC UR4, c[0x0][0x248] ;  /* 0x0000920000047ab9 */ /* 0x000fe20000000800 */
[----:B-1----:R-:W4:Y:S02]  /*3c530*/  LDL.LU R18, [R1+0x18c] ;  /* 0x00018c0001127983 */ /* 0x002f240000300800 */
[----:B------:R-:W-:-:S02]  /*3c540*/  IADD3 R2, P4, R12, R0, RZ ;  /* 0x000000000c027210 */ /* 0x000fc40007f9e0ff */
[C---:B--2---:R-:W-:Y:S01]  /*3c550*/  ISETP.LT.AND P6, PT, R13.reuse, UR5, !P0 ;  /* 0x000000050d007c0c */ /* 0x044fe2000c7c1270 */
[----:B------:R-:W-:Y:S01]  /*3c560*/  IMAD R13, R13, UR4, RZ ;  /* 0x000000040d0d7c24 */ /* 0x000fe2000f8e02ff */
[----:B------:R-:W-:Y:S01]  /*3c570*/  LEA.HI.X.SX32 R3, R12, R28, 0x1, P4 ;  /* 0x0000001c0c037211 */ /* 0x000fe200020f0eff */
[----:B------:R-:W-:Y:S02]  /*3c580*/  ULDC UR4, c[0x0][0x22c] ;  /* 0x00008b0000047ab9 */ /* 0x000fe40000000800 */
[----:B------:R-:W-:Y:S01]  /*3c590*/  ISETP.LT.AND P5, PT, R29, UR4, !P0 ;  /* 0x000000041d007c0c */ /* 0x000fe2000c7a1270 */
[----:B------:R-:W-:Y:S01]  /*3c5a0*/  ULDC UR4, c[0x0][0x22c] ;  /* 0x00008b0000047ab9 */ /* 0x000fe20000000800 */
[----:B------:R-:W2:Y:S04]  /*3c5b0*/  LDL.LU R29, [R1+0x198] ;  /* 0x00019800011d7983 */ /* 0x000ea80000300800 */
[----:B------:R1:W-:Y:S04]  /*3c5c0*/  @P3 STG.E.U8 desc[UR10][R2.64], R19 ;  /* 0x0000001302003986 */ /* 0x0003e8000c10110a */
[----:B-1----:R-:W4:Y:S01]  /*3c5d0*/  LDL.LU R19, [R1+0x188] ;  /* 0x0001880001137983 */ /* 0x002f220000300800 */
[----:B------:R-:W-:Y:S01]  /*3c5e0*/  IADD3 R12, P4, R13, R0, RZ ;  /* 0x000000000d0c7210 */ /* 0x000fe20007f9e0ff */
[----:B------:R-:W-:-:S03]  /*3c5f0*/  IMAD R3, R14, 0x2, R13 ;  /* 0x000000020e037824 */ /* 0x000fc600078e020d */
[----:B------:R-:W-:Y:S02]  /*3c600*/  LEA.HI.X.SX32 R13, R13, R28, 0x1, P4 ;  /* 0x0000001c0d0d7211 */ /* 0x000fe400020f0eff */
[----:B-----5:R-:W-:Y:S01]  /*3c610*/  ISETP.LT.AND P4, PT, R16, UR4, !P0 ;  /* 0x0000000410007c0c */ /* 0x020fe2000c781270 */
[----:B------:R-:W-:Y:S01]  /*3c620*/  ULDC UR4, c[0x0][0x22c] ;  /* 0x00008b0000047ab9 */ /* 0x000fe20000000800 */
[----:B------:R-:W1:Y:S01]  /*3c630*/  LDC R16, c[0x0][0x248] ;  /* 0x00009200ff107b82 */ /* 0x000e620000000800 */
[----:B------:R-:W-:Y:S02]  /*3c640*/  PRMT R14, R8, 0x7770, RZ ;  /* 0x00007770080e7816 */ /* 0x000fe400000000ff */
[----:B------:R-:W-:-:S03]  /*3c650*/  IADD3 R2, P3, R3, R0, RZ ;  /* 0x0000000003027210 */ /* 0x000fc60007f7e0ff */
[----:B------:R3:W-:Y:S02]  /*3c660*/  @P6 STG.E.U8 desc[UR10][R12.64], R14 ;  /* 0x0000000e0c006986 */ /* 0x0007e4000c10110a */
[----:B---3--:R-:W-:Y:S01]  /*3c670*/  IMAD R13, R15, 0x2, R3 ;  /* 0x000000020f0d7824 */ /* 0x008fe200078e0203 */
[----:B------:R-:W-:Y:S01]  /*3c680*/  LEA.HI.X.SX32 R3, R3, R28, 0x1, P3 ;  /* 0x0000001c03037211 */ /* 0x000fe200018f0eff */
[----:B------:R-:W3:Y:S01]  /*3c690*/  LDC R15, c[0x0][0x248] ;  /* 0x00009200ff0f7b82 */ /* 0x000ee20000000800 */
[----:B------:R-:W-:Y:S02]  /*3c6a0*/  PRMT R14, R9, 0x7770, RZ ;  /* 0x00007770090e7816 */ /* 0x000fe400000000ff */
[----:B------:R-:W-:-:S03]  /*3c6b0*/  IADD3 R12, P6, R13, R0, RZ ;  /* 0x000000000d0c7210 */ /* 0x000fc60007fde0ff */
[----:B------:R0:W-:Y:S02]  /*3c6c0*/  @P2 STG.E.U8 desc[UR10][R2.64], R14 ;  /* 0x0000000e02002986 */ /* 0x0001e4000c10110a */
[----:B0-----:R-:W-:Y:S01]  /*3c6d0*/  IMAD R14, R17, 0x2, R13 ;  /* 0x00000002110e7824 */ /* 0x001fe200078e020d */
[----:B------:R-:W-:Y:S01]  /*3c6e0*/  LEA.HI.X.SX32 R13, R13, R28, 0x1, P6 ;  /* 0x0000001c0d0d7211 */ /* 0x000fe200030f0eff */
[----:B------:R-:W0:Y:S01]  /*3c6f0*/  LDC R17, c[0x0][0x248] ;  /* 0x00009200ff117b82 */ /* 0x000e220000000800 */
[----:B------:R-:W-:Y:S02]  /*3c700*/  PRMT R3, R10, 0x7770, RZ ;  /* 0x000077700a037816 */ /* 0x000fe400000000ff */
[----:B------:R-:W-:-:S03]  /*3c710*/  IADD3 R2, P2, R14, R0, RZ ;  /* 0x000000000e027210 */ /* 0x000fc60007f5e0ff */
[----:B------:R5:W-:Y:S02]  /*3c720*/  @P5 STG.E.U8 desc[UR10][R12.64], R3 ;  /* 0x000000030c005986 */ /* 0x000be4000c10110a */
[----:B-----5:R-:W-:Y:S01]  /*3c730*/  LEA.HI.X.SX32 R3, R14, R28, 0x1, P2 ;  /* 0x0000001c0e037211 */ /* 0x020fe200010f0eff */
[----:B-1----:R-:W-:Y:S01]  /*3c740*/  IMAD R14, R16, 0x2, R14 ;  /* 0x00000002100e7824 */ /* 0x002fe200078e020e */
[----:B------:R-:W-:-:S05]  /*3c750*/  PRMT R12, R11, 0x7770, RZ ;  /* 0x000077700b0c7816 */ /* 0x000fca00000000ff */
[----:B------:R1:W-:Y:S01]  /*3c760*/  @P4 STG.E.U8 desc[UR10][R2.64], R12 ;  /* 0x0000000c02004986 */ /* 0x0003e2000c10110a */
[----:B---3--:R-:W-:Y:S01]  /*3c770*/  IMAD R15, R15, 0x2, R14 ;  /* 0x000000020f0f7824 */ /* 0x008fe200078e020e */
[----:B-1----:R-:W-:-:S04]  /*3c780*/  IADD3 R2, P4, R14, R0, RZ ;  /* 0x000000000e027210 */ /* 0x002fc80007f9e0ff */
[----:B------:R-:W-:Y:S02]  /*3c790*/  LEA.HI.X.SX32 R3, R14, R28, 0x1, P4 ;  /* 0x0000001c0e037211 */ /* 0x000fe400020f0eff */
[----:B------:R-:W-:Y:S02]  /*3c7a0*/  PRMT R14, R4, 0x7770, RZ ;  /* 0x00007770040e7816 */ /* 0x000fe400000000ff */
[----:B----4-:R-:W-:Y:S01]  /*3c7b0*/  ISETP.LT.AND P3, PT, R19, UR4, !P0 ;  /* 0x0000000413007c0c */ /* 0x010fe2000c761270 */
[----:B------:R-:W-:Y:S01]  /*3c7c0*/  ULDC UR4, c[0x0][0x22c] ;  /* 0x00008b0000047ab9 */ /* 0x000fe20000000800 */
[----:B------:R-:W3:Y:S04]  /*3c7d0*/  LDL.LU R19, [R1+0x1a8] ;  /* 0x0001a80001137983 */ /* 0x000ee80000300800 */
[----:B------:R-:W4:Y:S07]  /*3c7e0*/  LDL.LU R13, [R1+0x1a0] ;  /* 0x0001a000010d7983 */ /* 0x000f2e0000300800 */
[----:B------:R1:W-:Y:S04]  /*3c7f0*/  @P3 STG.E.U8 desc[UR10][R2.64], R14 ;  /* 0x0000000e02003986 */ /* 0x0003e8000c10110a */
[----:B-1----:R-:W5:Y:S01]  /*3c800*/  LDL.LU R3, [R1+0x1a4] ;  /* 0x0001a40001037983 */ /* 0x002f620000300800 */
[----:B------:R-:W-:Y:S01]  /*3c810*/  ISETP.LT.AND P6, PT, R18, UR4, !P0 ;  /* 0x0000000412007c0c */ /* 0x000fe2000c7c1270 */
[----:B------:R-:W-:Y:S01]  /*3c820*/  ULDC UR4, c[0x0][0x22c] ;  /* 0x00008b0000047ab9 */ /* 0x000fe20000000800 */
[----:B------:R-:W1:Y:S01]  /*3c830*/  LDC R18, c[0x0][0x248] ;  /* 0x00009200ff127b82 */ /* 0x000e620000000800 */
[----:B--2---:R-:W-:Y:S01]  /*3c840*/  ISETP.LT.AND P2, PT, R29, UR4, !P0 ;  /* 0x000000041d007c0c */ /* 0x004fe2000c741270 */
[----:B------:R-:W-:-:S06]  /*3c850*/  ULDC UR4, c[0x0][0x22c] ;  /* 0x00008b0000047ab9 */ /* 0x000fcc0000000800 */
[----:B------:R-:W2:Y:S01]  /*3c860*/  LDC R29, c[0x0][0x248] ;  /* 0x00009200ff1d7b82 */ /* 0x000ea20000000800 */
[----:B------:R-:W-:Y:S02]  /*3c870*/  IADD3 R12, P4, R15, R0, RZ ;  /* 0x000000000f0c7210 */ /* 0x000fe40007f9e0ff */
[----:B------:R-:W-:Y:S02]  /*3c880*/  PRMT R16, R5, 0x7770, RZ ;  /* 0x0000777005107816 */ /* 0x000fe400000000ff */
[----:B----4-:R-:W-:Y:S01]  /*3c890*/  ISETP.LT.AND P5, PT, R13, UR4, !P0 ;  /* 0x000000040d007c0c */ /* 0x010fe2000c7a1270 */
[----:B------:R-:W-:Y:S01]  /*3c8a0*/  ULDC UR4, c[0x0][0x22c] ;  /* 0x00008b0000047ab9 */ /* 0x000fe20000000800 */
[----:B------:R-:W-:Y:S01]  /*3c8b0*/  LEA.HI.X.SX32 R13, R15, R28, 0x1, P4 ;  /* 0x0000001c0f0d7211 */ /* 0x000fe200020f0eff */
[----:B0-----:R-:W-:Y:S02]  /*3c8c0*/  IMAD R15, R17, 0x2, R15 ;  /* 0x00000002110f7824 */ /* 0x001fe400078e020f */
[----:B------:R-:W0:Y:S02]  /*3c8d0*/  LDC R17, c[0x0][0x248] ;  /* 0x00009200ff117b82 */ /* 0x000e240000000800 */
[----:B------:R1:W-:Y:S01]  /*3c8e0*/  @P6 STG.E.U8 desc[UR10][R12.64], R16 ;  /* 0x000000100c006986 */ /* 0x0003e2000c10110a */
[----:B------:R-:W-:-:S02]  /*3c8f0*/  IADD3 R2, P6, R15, R0, RZ ;  /* 0x000000000f027210 */ /* 0x000fc40007fde0ff */
[----:B-----5:R-:W-:Y:S01]  /*3c900*/  ISETP.LT.AND P4, PT, R3, UR4, !P0 ;  /* 0x0000000403007c0c */ /* 0x020fe2000c781270 */
[----:B-1----:R-:W-:Y:S01]  /*3c910*/  IMAD R13, R18, 0x2, R15 ;  /* 0x00000002120d7824 */ /* 0x002fe200078e020f */
[----:B------:R-:W-:Y:S01]  /*3c920*/  LEA.HI.X.SX32 R3, R15, R28, 0x1, P6 ;  /* 0x0000001c0f037211 */ /* 0x000fe200030f0eff */
[----:B------:R-:W4:Y:S01]  /*3c930*/  LDL.LU R18, [R1+0x1b4] ;  /* 0x0001b40001127983 */ /* 0x000f220000300800 */
[----:B------:R-:W-:Y:S01]  /*3c940*/  PRMT R16, R6, 0x7770, RZ ;  /* 0x0000777006107816 */ /* 0x000fe200000000ff */
[----:B--2---:R-:W-:Y:S01]  /*3c950*/  IMAD R14, R29, 0x2, R13 ;  /* 0x000000021d0e7824 */ /* 0x004fe200078e020d */
[----:B------:R-:W-:Y:S01]  /*3c960*/  ULDC UR4, c[0x0][0x22c] ;  /* 0x00008b0000047ab9 */ /* 0x000fe20000000800 */
[----:B------:R-:W2:Y:S04]  /*3c970*/  LDL.LU R29, [R1+0x1c0] ;  /* 0x0001c000011d7983 */ /* 0x000ea80000300800 */
[----:B------:R1:W-:Y:S04]  /*3c980*/  @P2 STG.E.U8 desc[UR10][R2.64], R16 ;  /* 0x0000001002002986 */ /* 0x0003e8000c10110a */
[----:B-1----:R-:W5:Y:S01]  /*3c990*/  LDL.LU R3, [R1+0x1ac] ;  /* 0x0001ac0001037983 */ /* 0x002f620000300800 */
[----:B------:R-:W-:Y:S01]  /*3c9a0*/  IADD3 R12, P6, R13, R0, RZ ;  /* 0x000000000d0c7210 */ /* 0x000fe20007fde0ff */
[----:B------:R-:W1:Y:S01]  /*3c9b0*/  LDC R16, c[0x0][0x248] ;  /* 0x00009200ff107b82 */ /* 0x000e620000000800 */
[----:B------:R-:W-:-:S02]  /*3c9c0*/  PRMT R15, R7, 0x7770, RZ ;  /* 0x00007770070f7816 */ /* 0x000fc400000000ff */
[----:B------:R-:W-:Y:S02]  /*3c9d0*/  LEA.HI.X.SX32 R13, R13, R28, 0x1, P6 ;  /* 0x0000001c0d0d7211 */ /* 0x000fe400030f0eff */
[----:B---3--:R-:W-:Y:S01]  /*3c9e0*/  ISETP.LT.AND P3, PT, R19, UR4, !P0 ;  /* 0x0000000413007c0c */ /* 0x008fe2000c761270 */
[----:B------:R-:W-:Y:S01]  /*3c9f0*/  ULDC UR4, c[0x0][0x22c] ;  /* 0x00008b0000047ab9 */ /* 0x000fe20000000800 */
[----:B------:R-:W-:Y:S01]  /*3ca00*/  IADD3 R2, P6, R14, R0, RZ ;  /* 0x000000000e027210 */ /* 0x000fe20007fde0ff */
[----:B------:R3:W-:Y:S01]  /*3ca10*/  @P5 STG.E.U8 desc[UR10][R12.64], R15 ;  /* 0x0000000f0c005986 */ /* 0x0007e2000c10110a */
[----:B------:R-:W1:Y:S01]  /*3ca20*/  LDC R19, c[0x0][0x248] ;  /* 0x00009200ff137b82 */ /* 0x000e620000000800 */
[----:B---3--:R-:W-:Y:S02]  /*3ca30*/  PRMT R12, R8, 0x7771, RZ ;  /* 0x00007771080c7816 */ /* 0x008fe400000000ff */
[----:B-----5:R-:W-:Y:S01]  /*3ca40*/  ISETP.LT.AND P2, PT, R3, UR4, !P0 ;  /* 0x0000000403007c0c */ /* 0x020fe2000c741270 */
[----:B------:R-:W-:Y:S01]  /*3ca50*/  ULDC UR4, c[0x0][0x22c] ;  /* 0x00008b0000047ab9 */ /* 0x000fe20000000800 */
[----:B------:R-:W-:Y:S01]  /*3ca60*/  LEA.HI.X.SX32 R3, R14, R28, 0x1, P6 ;  /* 0x0000001c0e037211 */ /* 0x000fe200030f0eff */
[----:B0-----:R-:W-:-:S02]  /*3ca70*/  IMAD R14, R17, 0x2, R14 ;  /* 0x00000002110e7824 */ /* 0x001fc400078e020e */
[----:B------:R-:W3:Y:S04]  /*3ca80*/  LDL.LU R17, [R1+0x1bc] ;  /* 0x0001bc0001117983 */ /* 0x000ee80000300800 */
[----:B------:R0:W-:Y:S04]  /*3ca90*/  @P4 STG.E.U8 desc[UR10][R2.64], R12 ;  /* 0x0000000c02004986 */ /* 0x0001e8000c10110a */
[----:B0-----:R-:W5:Y:S01]  /*3caa0*/  LDL.LU R12, [R1+0x1b8] ;  /* 0x0001b800010c7983 */ /* 0x001f620000300800 */
[----:B----4-:R-:W-:Y:S01]  /*3cab0*/  ISETP.LT.AND P6, PT, R18, UR4, !P0 ;  /* 0x0000000412007c0c */ /* 0x010fe2000c7c1270 */
[----:B-1----:R-:W-:Y:S01]  /*3cac0*/  IMAD R15, R19, 0x2, R14 ;  /* 0x00000002130f7824 */ /* 0x002fe200078e020e */
[----:B------:R-:W0:Y:S01]  /*3cad0*/  LDC R18, c[0x0][0x248] ;  /* 0x00009200ff127b82 */ /* 0x000e220000000800 */
[C---:B------:R-:W-:Y:S01]  /*3cae0*/  IADD3 R2, P4, R14.reuse, R0, RZ ;  /* 0x000000000e027210 */ /* 0x040fe20007f9e0ff */
[----:B------:R-:W-:Y:S01]  /*3caf0*/  ULDC UR4, c[0x0][0x22c] ;  /* 0x00008b0000047ab9 */ /* 0x000fe20000000800 */
[----:B------:R-:W-:Y:S01]  /*3cb00*/  PRMT R13, R9, 0x7771, RZ ;  /* 0x00007771090d7816 */ /* 0x000fe200000000ff */
[----:B------:R-:W4:Y:S01]  /*3cb10*/  LDL.LU R19, [R1+0x1c8] ;  /* 0x0001c80001137983 */ /* 0x000f220000300800 */
[----:B------:R-:W-:-:S05]  /*3cb20*/  LEA.HI.X.SX32 R3, R14, R28, 0x1, P4 ;  /* 0x0000001c0e037211 */ /* 0x000fca00020f0eff */
[----:B------:R1:W-:Y:S02]  /*3cb30*/  @P3 STG.E.U8 desc[UR10][R2.64], R13 ;  /* 0x0000000d02003986 */ /* 0x0003e4000c10110a */
[----:B-1----:R-:W-:Y:S02]  /*3cb40*/  PRMT R2, R10, 0x7771, RZ ;  /* 0x000077710a027816 */ /* 0x002fe400000000ff */
[----:B------:R-:W-:Y:S02]  /*3cb50*/  PRMT R14, R4, 0x7771, RZ ;  /* 0x00007771040e7816 */ /* 0x000fe400000000ff */
[----:B-----5:R-:W-:Y:S01]  /*3cb60*/  ISETP.LT.AND P5, PT, R12, UR4, !P0 ;  /* 0x000000040c007c0c */ /* 0x020fe2000c7a1270 */
[----:B------:R-:W-:Y:S01]  /*3cb70*/  ULDC UR4, c[0x0][0x22c] ;  /* 0x00008b0000047ab9 */ /* 0x000fe20000000800 */
[----:B------:R-:W-:-:S04]  /*3cb80*/  IADD3 R12, P4, R15, R0, RZ ;  /* 0x000000000f0c7210 */ /* 0x000fc80007f9e0ff */
[----:B------:R-:W-:Y:S01]  /*3cb90*/  LEA.HI.X.SX32 R13, R15, R28, 0x1, P4 ;  /* 0x0000001c0f0d7211 */ /* 0x000fe200020f0eff */
[----:B------:R-:W-:-:S04]  /*3cba0*/  IMAD R15, R16, 0x2, R15 ;  /* 0x00000002100f7824 */ /* 0x000fc800078e020f */
[----:B------:R1:W-:Y:S02]  /*3cbb0*/  @P2 STG.E.U8 desc[UR10][R12.64], R2 ;  /* 0x000000020c002986 */ /* 0x0003e4000c10110a */
[----:B-1----:R-:W-:Y:S01]  /*3cbc0*/  IADD3 R2, P2, R15, R0, RZ ;  /* 0x000000000f027210 */ /* 0x002fe20007f5e0ff */
[----:B0-----:R-:W-:Y:S01]  /*3cbd0*/  IMAD R13, R18, 0x2, R15 ;  /* 0x00000002120d7824 */ /* 0x001fe200078e020f */
[----:B---3--:R-:W-:Y:S01]  /*3cbe0*/  ISETP.LT.AND P3, PT, R17, UR4, !P0 ;  /* 0x0000000411007c0c */ /* 0x008fe2000c761270 */
[----:B------:R-:W-:Y:S01]  /*3cbf0*/  ULDC UR4, c[0x0][0x22c] ;  /* 0x00008b0000047ab9 */ /* 0x000fe20000000800 */
[----:B------:R-:W-:Y:S01]  /*3cc00*/  LEA.HI.X.SX32 R3, R15, R28, 0x1, P2 ;  /* 0x0000001c0f037211 */ /* 0x000fe200010f0eff */
[----:B------:R-:W0:Y:S01]  /*3cc10*/  LDC R17, c[0x0][0x248] ;  /* 0x00009200ff117b82 */ /* 0x000e220000000800 */
[----:B------:R-:W-:Y:S01]  /*3cc20*/  PRMT R16, R11, 0x7771, RZ ;  /* 0x000077710b107816 */ /* 0x000fe200000000ff */
[----:B------:R-:W3:Y:S06]  /*3cc30*/  LDL.LU R18, [R1+0x1c4] ;  /* 0x0001c40001127983 */ /* 0x000eec0000300800 */
[----:B------:R-:W1:Y:S01]  /*3cc40*/  LDC R15, c[0x0][0x248] ;  /* 0x00009200ff0f7b82 */ /* 0x000e620000000800 */
[----:B--2---:R-:W-:-:S02]  /*3cc50*/  ISETP.LT.AND P4, PT, R29, UR4, !P0 ;  /* 0x000000041d007c0c */ /* 0x004fc4000c781270 */
[----:B------:R-:W-:Y:S01]  /*3cc60*/  IADD3 R12, P2, R13, R0, RZ ;  /* 0x000000000d0c7210 */ /* 0x000fe20007f5e0ff */
[----:B------:R2:W-:Y:S01]  /*3cc70*/  @P6 STG.E.U8 desc[UR10][R2.64], R16 ;  /* 0x0000001002006986 */ /* 0x0005e2000c10110a */
[----:B------:R-:W-:-:S03]  /*3cc80*/  ULDC UR4, c[0x0][0x22c] ;  /* 0x00008b0000047ab9 */ /* 0x000fc60000000800 */
[----:B------:R-:W5:Y:S08]  /*3cc90*/  LDC R29, c[0x0][0x248] ;  /* 0x00009200ff1d7b82 */ /* 0x000f700000000800 */
[----:B--2---:R-:W2:Y:S01]  /*3cca0*/  LDC R16, c[0x0][0x248] ;  /* 0x00009200ff107b82 */ /* 0x004ea20000000800 */
[----:B-1----:R-:W-:Y:S01]  /*3ccb0*/  IMAD R15, R15, 0x2, R13 ;  /* 0x000000020f0f7824 */ /* 0x002fe200078e020d */
[----:B------:R-:W-:-:S04]  /*3ccc0*/  LEA.HI.X.SX32 R13, R13, R28, 0x1, P2 ;  /* 0x0000001c0d0d7211 */ /* 0x000fc800010f0eff */
[C---:B------:R-:W-:Y:S01]  /*3ccd0*/  IADD3 R2, P6, R15.reuse, R0, RZ ;  /* 0x000000000f027210 */ /* 0x040fe20007fde0ff */
[----:B------:R1:W-:Y:S03]  /*3cce0*/  @P5 STG.E.U8 desc[UR10][R12.64], R14 ;  /* 0x0000000e0c005986 */ /* 0x0003e6000c10110a */
[----:B------:R-:W-:Y:S01]  /*3ccf0*/  LEA.HI.X.SX32 R3, R15, R28, 0x1, P6 ;  /* 0x0000001c0f037211 */ /* 0x000fe200030f0eff */
[----:B0-----:R-:W-:Y:S02]  /*3cd00*/  IMAD R15, R17, 0x2, R15 ;  /* 0x00000002110f7824 */ /* 0x001fe400078e020f */
[----:B------:R-:W2:Y:S01]  /*3cd10*/  LDL.LU R17, [R1+0x1d4] ;  /* 0x0001d40001117983 */ /* 0x000ea20000300800 */
[----:B-1----:R-:W-:Y:S01]  /*3cd20*/  PRMT R12, R5, 0x7771, RZ ;  /* 0x00007771050c7816 */ /* 0x002fe200000000ff */
[----:B-----5:R-:W-:-:S04]  /*3cd30*/  IMAD R14, R29, 0x2, R15 ;  /* 0x000000021d0e7824 */ /* 0x020fc800078e020f */
[----:B------:R0:W-:Y:S04]  /*3cd40*/  @P3 STG.E.U8 desc[UR10][R2.64], R12 ;  /* 0x0000000c02003986 */ /* 0x0001e8000c10110a */
[----:B0-----:R-:W5:Y:S04]  /*3cd50*/  LDL.LU R12, [R1+0x1cc] ;  /* 0x0001cc00010c7983 */ /* 0x001f680000300800 */
[----:B------:R-:W2:Y:S01]  /*3cd60*/  LDL.LU R29, [R1+0x1d0] ;  /* 0x0001d000011d7983 */ /* 0x000ea20000300800 */
[----:B------:R-:W-:Y:S02]  /*3cd70*/  IADD3 R2, P3, R15, R0, RZ ;  /* 0x000000000f027210 */ /* 0x000fe40007f7e0ff */
[----:B------:R-:W-:-:S02]  /*3cd80*/  PRMT R13, R6, 0x7771, RZ ;  /* 0x00007771060d7816 */ /* 0x000fc400000000ff */
[----:B------:R-:W-:-:S05]  /*3cd90*/  LEA.HI.X.SX32 R3, R15, R28, 0x1, P3 ;  /* 0x0000001c0f037211 */ /* 0x000fca00018f0eff */
[----:B------:R0:W-:Y:S02]  /*3cda0*/  @P4 STG.E.U8 desc[UR10][R2.64], R13 ;  /* 0x0000000d02004986 */ /* 0x0001e4000c10110a */
[----:B0-----:R-:W-:Y:S02]  /*3cdb0*/  PRMT R2, R7, 0x7771, RZ ;  /* 0x0000777107027816 */ /* 0x001fe400000000ff */
[----:B---3--:R-:W-:Y:S01]  /*3cdc0*/  ISETP.LT.AND P2, PT, R18, UR4, !P0 ;  /* 0x0000000412007c0c */ /* 0x008fe2000c741270 */
[----:B------:R-:W-:Y:S01]  /*3cdd0*/  ULDC UR4, c[0x0][0x22c] ;  /* 0x00008b0000047ab9 */ /* 0x000fe20000000800 */
[----:B------:R-:W0:Y:S01]  /*3cde0*/  LDC R18, c[0x0][0x248] ;  /* 0x00009200ff127b82 */ /* 0x000e220000000800 */
[----:B----4-:R-:W-:Y:S01]  /*3cdf0*/  ISETP.LT.AND P6, PT, R19, UR4, !P0 ;  /* 0x0000000413007c0c */ /* 0x010fe2000c7c1270 */
[----:B------:R-:W-:-:S06]  /*3ce00*/  ULDC UR4, c[0x0][0x22c] ;  /* 0x00008b0000047ab9 */ /* 0x000fcc0000000800 */
[----:B------:R-:W1:Y:S01]  /*3ce10*/  LDC R19, c[0x0][0x248] ;  /* 0x00009200ff137b82 */ /* 0x000e620000000800 */
[----:B-----5:R-:W-:Y:S01]  /*3ce20*/  ISETP.LT.AND P5, PT, R12, UR4, !P0 ;  /* 0x000000040c007c0c */ /* 0x020fe2000c7a1270 */
[----:B------:R-:W-:Y:S01]  /*3ce30*/  ULDC UR4, c[0x0][0x22c] ;  /* 0x00008b0000047ab9 */ /* 0x000fe20000000800 */
[C---:B------:R-:W-:Y:S02]  /*3ce40*/  IADD3 R12, P3, R14.reuse, R0, RZ ;  /* 0x000000000e0c7210 */ /* 0x040fe40007f7e0ff */
[----:B--2---:R-:W-:Y:S01]  /*3ce50*/  ISETP.LT.AND P4, PT, R29, UR4, !P0 ;  /* 0x000000041d007c0c */ /* 0x004fe2000c781270 */
[----:B------:R-:W-:Y:S01]  /*3ce60*/  ULDC UR4, c[0x0][0x22c] ;  /* 0x00008b0000047ab9 */ /* 0x000fe20000000800 */
[----:B------:R-:W-:Y:S01]  /*3ce70*/  LEA.HI.X.SX32 R13, R14, R28, 0x1, P3 ;  /* 0x0000001c0e0d7211 */ /* 0x000fe200018f0eff */
[----:B------:R-:W-:Y:S01]  /*3ce80*/  IMAD R14, R16, 0x2, R14 ;  /* 0x00000002100e7824 */ /* 0x000fe200078e020e */
[----:B------:R-:W-:Y:S01]  /*3ce90*/  ISETP.LT.AND P3, PT, R17, UR4, !P0 ;  /* 0x0000000411007c0c */ /* 0x000fe2000c761270 */
[----:B------:R-:W2:Y:S02]  /*3cea0*/  LDC R29, c[0x0][0x248] ;  /* 0x00009200ff1d7b82 */ /* 0x000ea40000000800 */
[----:B------:R0:W-:Y:S01]  /*3ceb0*/  @P2 STG.E.U8 desc[UR10][R12.64], R2 ;  /* 0x000000020c002986 */ /* 0x0001e2000c10110a */
[----:B------:R-:W-:Y:S01]  /*3cec0*/  PRMT R16, R8, 0x7772, RZ ;  /* 0x0000777208107816 */ /* 0x000fe200000000ff */
[----:B------:R-:W-:-:S04]  /*3ced0*/  ULDC UR4, c[0x0][0x22c] ;  /* 0x00008b0000047ab9 */ /* 0x000fc80000000800 */
[----:B------:R-:W3:Y:S01]  /*3cee0*/  LDC R17, c[0x0][0x248] ;  /* 0x00009200ff117b82 */ /* 0x000ee20000000800 */
[----:B0-----:R-:W-:Y:S01]  /*3cef0*/  IMAD R13, R18, 0x2, R14 ;  /* 0x00000002120d7824 */ /* 0x001fe200078e020e */
[C---:B------:R-:W-:Y:S01]  /*3cf00*/  IADD3 R2, P2, R14.reuse, R0, RZ ;  /* 0x000000000e027210 */ /* 0x040fe20007f5e0ff */
[----:B------:R-:W4:Y:S02]  /*3cf10*/  LDL.LU R18, [R1+0x1dc] ;  /* 0x0001dc0001127983 */ /* 0x000f240000300800 */
[----:B-1----:R-:W-:Y:S01]  /*3cf20*/  IMAD R15, R19, 0x2, R13 ;  /* 0x00000002130f7824 */ /* 0x002fe200078e020d */
[----:B------:R-:W-:Y:S01]  /*3cf30*/  LEA.HI.X.SX32 R3, R14, R28, 0x1, P2 ;  /* 0x0000001c0e037211 */ /* 0x000fe200010f0eff */
[----:B------:R-:W5:Y:S01]  /*3cf40*/  LDL.LU R19, [R1+0x1d8] ;  /* 0x0001d80001137983 */ /* 0x000f620000300800 */
[----:B------:R-:W-:Y:S02]  /*3cf50*/  IADD3 R12, P2, R13, R0, RZ ;  /* 0x000000000d0c7210 */ /* 0x000fe40007f5e0ff */
[----:B------:R-:W-:Y:S01]  /*3cf60*/  PRMT R14, R9, 0x7772, RZ ;  /* 0x00007772090e7816 */ /* 0x000fe200000000ff */
[----:B------:R0:W-:Y:S01]  /*3cf70*/  @P6 STG.E.U8 desc[UR10][R2.64], R16 ;  /* 0x0000001002006986 */ /* 0x0001e2000c10110a */
[----:B------:R-:W-:-:S05]  /*3cf80*/  LEA.HI.X.SX32 R13, R13, R28, 0x1, P2 ;  /* 0x0000001c0d0d7211 */ /* 0x000fca00010f0eff */
[----:B------:R1:W-:Y:S01]  /*3cf90*/  @P5 STG.E.U8 desc[UR10][R12.64], R14 ;  /* 0x0000000e0c005986 */ /* 0x0003e2000c10110a */
[C---:B0-----:R-:W-:Y:S01]  /*3cfa0*/  IADD3 R2, P6, R15.reuse, R0, RZ ;  /* 0x000000000f027210 */ /* 0x041fe20007fde0ff */
[----:B------:R-:W0:Y:S03]  /*3cfb0*/  LDC R16, c[0x0][0x248] ;  /* 0x00009200ff107b82 */ /* 0x000e260000000800 */
[----:B------:R-:W-:Y:S02]  /*3cfc0*/  LEA.HI.X.SX32 R3, R15, R28, 0x1, P6 ;  /* 0x0000001c0f037211 */ /* 0x000fe400030f0eff */
[----:B-1----:R-:W-:Y:S01]  /*3cfd0*/  PRMT R12, R10, 0x7772, RZ ;  /* 0x000077720a0c7816 */ /* 0x002fe200000000ff */
[----:B---3--:R-:W-:Y:S02]  /*3cfe0*/  IMAD R15, R17, 0x2, R15 ;  /* 0x00000002110f7824 */ /* 0x008fe400078e020f */
[----:B------:R-:W3:Y:S04]  /*3cff0*/  LDL.LU R17, [R1+0x1e8] ;  /* 0x0001e80001117983 */ /* 0x000ee80000300800 */
[----:B------:R1:W-:Y:S04]  /*3d000*/  @P4 STG.E.U8 desc[UR10][R2.64], R12 ;  /* 0x0000000c02004986 */ /* 0x0003e8000c10110a */
[----:B-1----:R-:W3:Y:S01]  /*3d010*/  LDL.LU R12, [R1+0x1e0] ;  /* 0x0001e000010c7983 */ /* 0x002ee20000300800 */
[----:B--2---:R-:W-:-:S03]  /*3d020*/  IMAD R14, R29, 0x2, R15 ;  /* 0x000000021d0e7824 */ /* 0x004fc600078e020f */
[----:B------:R-:W2:Y:S01]  /*3d030*/  LDL.LU R29, [R1+0x1e4] ;  /* 0x0001e400011d7983 */ /* 0x000ea20000300800 */
[----:B------:R-:W-:Y:S02]  /*3d040*/  IADD3 R2, P4, R15, R0, RZ ;  /* 0x000000000f027210 */ /* 0x000fe40007f9e0ff */
[----:B------:R-:W-:Y:S02]  /*3d050*/  PRMT R13, R11, 0x7772, RZ ;  /* 0x000077720b0d7816 */ /* 0x000fe400000000ff */
[----:B------:R-:W-:-:S05]  /*3d060*/  LEA.HI.X.SX32 R3, R15, R28, 0x1, P4 ;  /* 0x0000001c0f037211 */ /* 0x000fca00020f0eff */
[----:B------:R1:W-:Y:S02]  /*3d070*/  @P3 STG.E.U8 desc[UR10][R2.64], R13 ;  /* 0x0000000d02003986 */ /* 0x0003e4000c10110a */
[----:B-1----:R-:W-:Y:S02]  /*3d080*/  PRMT R2, R4, 0x7772, RZ ;  /* 0x0000777204027816 */ /* 0x002fe400000000ff */
[----:B-----5:R-:W-:Y:S01]  /*3d090*/  ISETP.LT.AND P2, PT, R19, UR4, !P0 ;  /* 0x0000000413007c0c */ /* 0x020fe2000c741270 */
[----:B------:R-:W-:Y:S01]  /*3d0a0*/  ULDC UR4, c[0x0][0x22c] ;  /* 0x00008b0000047ab9 */ /* 0x000fe20000000800 */
[----:B------:R-:W1:Y:S01]  /*3d0b0*/  LDC R19, c[0x0][0x248] ;  /* 0x00009200ff137b82 */ /* 0x000e620000000800 */
[----:B----4-:R-:W-:Y:S01]  /*3d0c0*/  ISETP.LT.AND P6, PT, R18, UR4, !P0 ;  /* 0x0000000412007c0c */ /* 0x010fe2000c7c1270 */
[----:B------:R-:W-:-:S06]  /*3d0d0*/  ULDC UR4, c[0x0][0x22c] ;  /* 0x00008b0000047ab9 */ /* 0x000fcc0000000800 */
[----:B------:R-:W4:Y:S01]  /*3d0e0*/  LDC R18, c[0x0][0x248] ;  /* 0x00009200ff127b82 */ /* 0x000f220000000800 */
[----:B---3--:R-:W-:Y:S01]  /*3d0f0*/  ISETP.LT.AND P4, PT, R12, UR4, !P0 ;  /* 0x000000040c007c0c */ /* 0x008fe2000c781270 */
[----:B------:R-:W-:Y:S01]  /*3d100*/  ULDC UR4, c[0x0][0x22c] ;  /* 0x00008b0000047ab9 */ /* 0x000fe20000000800 */
[----:B------:R-:W-:-:S04]  /*3d110*/  IADD3 R12, P5, R14, R0, RZ ;  /* 0x000000000e0c7210 */ /* 0x000fc80007fbe0ff */
[----:B------:R-:W-:Y:S01]  /*3d120*/  LEA.HI.X.SX32 R13, R14, R28, 0x1, P5 ;  /* 0x0000001c0e0d7211 */ /* 0x000fe200028f0eff */
[----:B0-----:R-:W-:-:S04]  /*3d130*/  IMAD R14, R16, 0x2, R14 ;  /* 0x00000002100e7824 */ /* 0x001fc800078e020e */
[----:B------:R0:W-:Y:S01]  /*3d140*/  @P2 STG.E.U8 desc[UR10][R12.64], R2 ;  /* 0x000000020c002986 */ /* 0x0001e2000c10110a */
[----:B------:R-:W-:Y:S02]  /*3d150*/  PRMT R16, R5, 0x7772, RZ ;  /* 0x0000777205107816 */ /* 0x000fe400000000ff */
[----:B0-----:R-:W-:Y:S01]  /*3d160*/  IADD3 R2, P2, R14, R0, RZ ;  /* 0x000000000e027210 */ /* 0x001fe20007f5e0ff */
[----:B----4-:R-:W-:Y:S02]  /*3d170*/  IMAD R13, R18, 0x2, R14 ;  /* 0x00000002120d7824 */ /* 0x010fe400078e020e */
[----:B------:R-:W3:Y:S01]  /*3d180*/  LDL.LU R18, [R1+0x1f0] ;  /* 0x0001f00001127983 */ /* 0x000ee20000300800 */
[----:B------:R-:W-:Y:S02]  /*3d190*/  LEA.HI.X.SX32 R3, R14, R28, 0x1, P2 ;  /* 0x0000001c0e037211 */ /* 0x000fe400010f0eff */
[----:B------:R-:W-:Y:S01]  /*3d1a0*/  IADD3 R12, P2, R13, R0, RZ ;  /* 0x000000000d0c7210 */ /* 0x000fe20007f5e0ff */
[----:B-1----:R-:W-:Y:S01]  /*3d1b0*/  IMAD R15, R19, 0x2, R13 ;  /* 0x00000002130f7824 */ /* 0x002fe200078e020d */
[----:B------:R-:W-:Y:S01]  /*3d1c0*/  PRMT R14, R6, 0x7772, RZ ;  /* 0x00007772060e7816 */ /* 0x000fe200000000ff */
[----:B------:R-:W4:Y:S01]  /*3d1d0*/  LDL.LU R19, [R1+0x1ec] ;  /* 0x0001ec0001137983 */ /* 0x000f220000300800 */
[----:B------:R-:W-:-:S03]  /*3d1e0*/  LEA.HI.X.SX32 R13, R13, R28, 0x1, P2 ;  /* 0x0000001c0d0d7211 */ /* 0x000fc600010f0eff */
[----:B------:R0:W-:Y:S04]  /*3d1f0*/  @P6 STG.E.U8 desc[UR10][R2.64], R16 ;  /* 0x0000001002006986 */ /* 0x0001e8000c10110a */
[----:B------:R1:W-:Y:S01]  /*3d200*/  @P4 STG.E.U8 desc[UR10][R12.64], R14 ;  /* 0x0000000e0c004986 */ /* 0x0003e2000c10110a */
[----:B--2---:R-:W-:Y:S01]  /*3d210*/  ISETP.LT.AND P3, PT, R29, UR4, !P0 ;  /* 0x000000041d007c0c */ /* 0x004fe2000c761270 */
[----:B------:R-:W-:Y:S01]  /*3d220*/  ULDC UR4, c[0x0][0x22c] ;  /* 0x00008b0000047ab9 */ /* 0x000fe20000000800 */
[----:B------:R-:W2:Y:S08]  /*3d230*/  LDC R29, c[0x0][0x248] ;  /* 0x00009200ff1d7b82 */ /* 0x000eb00000000800 */
[----:B0-----:R-:W0:Y:S01]  /*3d240*/  LDC R16, c[0x0][0x248] ;  /* 0x00009200ff107b82 */ /* 0x001e220000000800 */
[----:B-1----:R-:W5:Y:S01]  /*3d250*/  LDL.LU R13, [R1+0x1f4] ;  /* 0x0001f400010d7983 */ /* 0x002f620000300800 */
[----:B------:R-:W-:Y:S01]  /*3d260*/  ISETP.LT.AND P5, PT, R17, UR4, !P0 ;  /* 0x0000000411007c0c */ /* 0x000fe2000c7a1270 */
[----:B------:R-:W-:-:S05]  /*3d270*/  ULDC UR4, c[0x0][0x22c] ;  /* 0x00008b0000047ab9 */ /* 0x000fca0000000800 */
[----:B------:R-:W1:Y:S01]  /*3d280*/  LDC R17, c[0x0][0x248] ;  /* 0x00009200ff117b82 */ /* 0x000e620000000800 */
[----:B------:R-:W-:Y:S02]  /*3d290*/  IADD3 R2, P6, R15, R0, RZ ;  /* 0x000000000f027210 */ /* 0x000fe40007fde0ff */
[----:B------:R-:W-:Y:S02]  /*3d2a0*/  PRMT R12, R7, 0x7772, RZ ;  /* 0x00007772070c7816 */ /* 0x000fe400000000ff */
[----:B------:R-:W-:-:S05]  /*3d2b0*/  LEA.HI.X.SX32 R3, R15, R28, 0x1, P6 ;  /* 0x0000001c0f037211 */ /* 0x000fca00030f0eff */
[----:B------:R2:W-:Y:S01]  /*3d2c0*/  @P3 STG.E.U8 desc[UR10][R2.64], R12 ;  /* 0x0000000c02003986 */ /* 0x0005e2000c10110a */
[----:B-1----:R-:W-:-:S03]  /*3d2d0*/  IMAD R15, R17, 0x2, R15 ;  /* 0x00000002110f7824 */ /* 0x002fc600078e020f */
[----:B------:R-:W5:Y:S01]  /*3d2e0*/  LDL.LU R17, [R1+0x1f8] ;  /* 0x0001f80001117983 */ /* 0x000f620000300800 */
[----:B--2---:R-:W-:Y:S01]  /*3d2f0*/  IMAD R14, R29, 0x2, R15 ;  /* 0x000000021d0e7824 */ /* 0x004fe200078e020f */
[----:B------:R-:W-:-:S04]  /*3d300*/  IADD3 R2, P3, R15, R0, RZ ;  /* 0x000000000f027210 */ /* 0x000fc80007f7e0ff */
[----:B------:R-:W-:Y:S02]  /*3d310*/  LEA.HI.X.SX32 R3, R15, R28, 0x1, P3 ;  /* 0x0000001c0f037211 */ /* 0x000fe400018f0eff */
[----:B------:R-:W-:Y:S01]  /*3d320*/  IADD3 R12, P3, R14, R0, RZ ;  /* 0x000000000e0c7210 */ /* 0x000fe20007f7e0ff */
[----:B------:R-:W2:Y:S04]  /*3d330*/  LDL.LU R15, [R1+0x1fc] ;  /* 0x0001fc00010f7983 */ /* 0x000ea80000300800 */
[----:B------:R-:W2:Y:S01]  /*3d340*/  LDL.LU R29, [R1+0x204] ;  /* 0x00020400011d7983 */ /* 0x000ea20000300800 */
[----:B----4-:R-:W-:Y:S01]  /*3d350*/  ISETP.LT.AND P2, PT, R19, UR4, !P0 ;  /* 0x0000000413007c0c */ /* 0x010fe2000c741270 */
[----:B------:R-:W-:Y:S01]  /*3d360*/  ULDC UR4, c[0x0][0x22c] ;  /* 0x00008b0000047ab9 */ /* 0x000fe20000000800 */
[----:B------:R-:W-:Y:S01]  /*3d370*/  PRMT R8, R8, 0x7773, RZ ;  /* 0x0000777308087816 */ /* 0x000fe200000000ff */
[----:B------:R-:W1:Y:S01]  /*3d380*/  LDC R19, c[0x0][0x248] ;  /* 0x00009200ff137b82 */ /* 0x000e620000000800 */
[----:B---3--:R-:W-:Y:S01]  /*3d390*/  ISETP.LT.AND P6, PT, R18, UR4, !P0 ;  /* 0x0000000412007c0c */ /* 0x008fe2000c7c1270 */
[----:B------:R-:W-:-:S06]  /*3d3a0*/  ULDC UR4, c[0x0][0x22c] ;  /* 0x00008b0000047ab9 */ /* 0x000fcc0000000800 */
[----:B------:R-:W3:Y:S01]  /*3d3b0*/  LDC R18, c[0x0][0x248] ;  /* 0x00009200ff127b82 */ /* 0x000ee20000000800 */
[----:B-----5:R-:W-:Y:S02]  /*3d3c0*/  ISETP.LT.AND P4, PT, R13, UR4, !P0 ;  /* 0x000000040d007c0c */ /* 0x020fe4000c781270 */
[----:B------:R-:W-:Y:S01]  /*3d3d0*/  PRMT R9, R9, 0x7773, RZ ;  /* 0x0000777309097816 */ /* 0x000fe200000000ff */
[----:B------:R4:W-:Y:S01]  /*3d3e0*/  @P5 STG.E.U8 desc[UR10][R2.64], R8 ;  /* 0x0000000802005986 */ /* 0x0009e2000c10110a */
[----:B------:R-:W-:Y:S01]  /*3d3f0*/  LEA.HI.X.SX32 R13, R14, R28, 0x1, P3 ;  /* 0x0000001c0e0d7211 */ /* 0x000fe200018f0eff */
[----:B0-----:R-:W-:Y:S01]  /*3d400*/  IMAD R14, R16, 0x2, R14 ;  /* 0x00000002100e7824 */ /* 0x001fe200078e020e */
[----:B------:R-:W-:Y:S01]  /*3d410*/  ULDC UR4, c[0x0][0x22c] ;  /* 0x00008b0000047ab9 */ /* 0x000fe20000000800 */
[----:B------:R-:W5:Y:S04]  /*3d420*/  LDL.LU R16, [R1+0x200] ;  /* 0x0002000001107983 */ /* 0x000f680000300800 */
[----:B------:R3:W-:Y:S01]  /*3d430*/  @P2 STG.E.U8 desc[UR10][R12.64], R9 ;  /* 0x000000090c002986 */ /* 0x0007e2000c10110a */
[----:B----4-:R-:W-:-:S04]  /*3d440*/  IADD3 R2, P2, R14, R0, RZ ;  /* 0x000000000e027210 */ /* 0x010fc80007f5e0ff */
[----:B------:R-:W-:Y:S01]  /*3d450*/  LEA.HI.X.SX32 R3, R14, R28, 0x1, P2 ;  /* 0x0000001c0e037211 */ /* 0x000fe200010f0eff */
[----:B---3--:R-:W-:Y:S01]  /*3d460*/  IMAD R9, R18, 0x2, R14 ;  /* 0x0000000212097824 */ /* 0x008fe200078e020e */
[----:B------:R-:W-:Y:S01]  /*3d470*/  PRMT R10, R10, 0x7773, RZ ;  /* 0x000077730a0a7816 */ /* 0x000fe200000000ff */
[----:B------:R-:W3:Y:S01]  /*3d480*/  LDL.LU R18, [R1+0x20c] ;  /* 0x00020c0001127983 */ /* 0x000ee20000300800 */
[----:B------:R-:W-:Y:S01]  /*3d490*/  PRMT R11, R11, 0x7773, RZ ;  /* 0x000077730b0b7816 */ /* 0x000fe200000000ff */
[----:B------:R-:W0:Y:S02]  /*3d4a0*/  LDC R13, c[0x0][0x248] ;  /* 0x00009200ff0d7b82 */ /* 0x000e240000000800 */
[----:B------:R-:W4:Y:S01]  /*3d4b0*/  LDL.LU R14, [R1+0x208] ;  /* 0x00020800010e7983 */ /* 0x000f220000300800 */
[----:B------:R-:W-:Y:S01]  /*3d4c0*/  IADD3 R8, P2, R9, R0, RZ ;  /* 0x0000000009087210 */ /* 0x000fe20007f5e0ff */
[----:B-1----:R-:W-:Y:S01]  /*3d4d0*/  IMAD R12, R19, 0x2, R9 ;  /* 0x00000002130c7824 */ /* 0x002fe200078e0209 */
[----:B------:R-:W-:Y:S01]  /*3d4e0*/  ISETP.LT.AND P5, PT, R17, UR4, !P0 ;  /* 0x0000000411007c0c */ /* 0x000fe2000c7a1270 */
[----:B------:R-:W-:Y:S01]  /*3d4f0*/  ULDC UR4, c[0x0][0x22c] ;  /* 0x00008b0000047ab9 */ /* 0x000fe20000000800 */
[----:B------:R-:W-:Y:S01]  /*3d500*/  LEA.HI.X.SX32 R9, R9, R28, 0x1, P2 ;  /* 0x0000001c09097211 */ /* 0x000fe200010f0eff */
[----:B------:R1:W-:Y:S01]  /*3d510*/  @P6 STG.E.U8 desc[UR10][R2.64], R10 ;  /* 0x0000000a02006986 */ /* 0x0003e2000c10110a */
[----:B------:R-:W0:Y:S01]  /*3d520*/  LDC R17, c[0x0][0x248] ;  /* 0x00009200ff117b82 */ /* 0x000e220000000800 */
[----:B--2---:R-:W-:Y:S01]  /*3d530*/  ISETP.LT.AND P3, PT, R15, UR4, !P0 ;  /* 0x000000040f007c0c */ /* 0x004fe2000c761270 */
[----:B------:R-:W-:Y:S01]  /*3d540*/  ULDC UR4, c[0x0][0x22c] ;  /* 0x00008b0000047ab9 */ /* 0x000fe20000000800 */
[----:B------:R0:W-:Y:S05]  /*3d550*/  @P4 STG.E.U8 desc[UR10][R8.64], R11 ;  /* 0x0000000b08004986 */ /* 0x0001ea000c10110a */
[----:B------:R-:W2:Y:S01]  /*3d560*/  LDC R15, c[0x0][0x248] ;  /* 0x00009200ff0f7b82 */ /* 0x000ea20000000800 */
[----:B-1----:R-:W-:-:S02]  /*3d570*/  IADD3 R2, P6, R12, R0, RZ ;  /* 0x000000000c027210 */ /* 0x002fc40007fde0ff */
[----:B------:R-:W-:Y:S02]  /*3d580*/  PRMT R4, R4, 0x7773, RZ ;  /* 0x0000777304047816 */ /* 0x000fe400000000ff */
[----:B------:R-:W-:-:S03]  /*3d590*/  PRMT R5, R5, 0x7773, RZ ;  /* 0x0000777305057816 */ /* 0x000fc600000000ff */
[----:B------:R-:W1:Y:S01]  /*3d5a0*/  LDC R10, c[0x0][0x248] ;  /* 0x00009200ff0a7b82 */ /* 0x000e620000000800 */
[----:B-----5:R-:W-:Y:S01]  /*3d5b0*/  ISETP.LT.AND P2, PT, R16, UR4, !P0 ;  /* 0x0000000410007c0c */ /* 0x020fe2000c741270 */
[----:B------:R-:W-:Y:S01]  /*3d5c0*/  ULDC UR4, c[0x0][0x22c] ;  /* 0x00008b0000047ab9 */ /* 0x000fe20000000800 */
[----:B------:R-:W5:Y:S01]  /*3d5d0*/  LDL.LU R16, [R1+0x210] ;  /* 0x0002100001107983 */ /* 0x000f620000300800 */
[----:B------:R-:W-:Y:S01]  /*3d5e0*/  ISETP.LT.AND P4, PT, R29, UR4, !P0 ;  /* 0x000000041d007c0c */ /* 0x000fe2000c781270 */
[----:B0-----:R-:W-:Y:S01]  /*3d5f0*/  IMAD R9, R17, 0x2, R12 ;  /* 0x0000000211097824 */ /* 0x001fe200078e020c */
[----:B------:R-:W-:Y:S01]  /*3d600*/  LEA.HI.X.SX32 R3, R12, R28, 0x1, P6 ;  /* 0x0000001c0c037211 */ /* 0x000fe200030f0eff */
[----:B------:R-:W5:Y:S01]  /*3d610*/  LDL.LU R29, [R1+0x214] ;  /* 0x00021400011d7983 */ /* 0x000f620000300800 */
[----:B------:R-:W-:Y:S01]  /*3d620*/  ULDC UR4, c[0x0][0x22c] ;  /* 0x00008b0000047ab9 */ /* 0x000fe20000000800 */
[----:B------:R-:W-:Y:S01]  /*3d630*/  PRMT R6, R6, 0x7773, RZ ;  /* 0x0000777306067816 */ /* 0x000fe200000000ff */
[----:B------:R-:W0:Y:S01]  /*3d640*/  LDC R11, c[0x0][0x248] ;  /* 0x00009200ff0b7b82 */ /* 0x000e220000000800 */
[----:B------:R-:W-:Y:S01]  /*3d650*/  IADD3 R8, P6, R9, R0, RZ ;  /* 0x0000000009087210 */ /* 0x000fe20007fde0ff */
[----:B------:R2:W-:Y:S01]  /*3d660*/  @P5 STG.E.U8 desc[UR10][R2.64], R4 ;  /* 0x0000000402005986 */ /* 0x0005e2000c10110a */
[----:B------:R-:W-:-:S05]  /*3d670*/  PRMT R7, R7, 0x7773, RZ ;  /* 0x0000777307077816 */ /* 0x000fca00000000ff */
[----:B------:R-:W0:Y:S01]  /*3d680*/  LDC R12, c[0x0][0x248] ;  /* 0x00009200ff0c7b82 */ /* 0x000e220000000800 */
[----:B--2---:R-:W-:Y:S01]  /*3d690*/  IMAD R3, R15, 0x2, R9 ;  /* 0x000000020f037824 */ /* 0x004fe200078e0209 */
[----:B------:R-:W-:-:S06]  /*3d6a0*/  LEA.HI.X.SX32 R9, R9, R28, 0x1, P6 ;  /* 0x0000001c09097211 */ /* 0x000fcc00030f0eff */
[----:B------:R-:W2:Y:S01]  /*3d6b0*/  LDC R17, c[0x0][0x248] ;  /* 0x00009200ff117b82 */ /* 0x000ea20000000800 */
[----:B----4-:R-:W-:Y:S01]  /*3d6c0*/  ISETP.LT.AND P5, PT, R14, UR4, !P0 ;  /* 0x000000040e007c0c */ /* 0x010fe2000c7a1270 */
[----:B------:R-:W-:Y:S01]  /*3d6d0*/  ULDC UR4, c[0x0][0x22c] ;  /* 0x00008b0000047ab9 */ /* 0x000fe20000000800 */
[----:B------:R-:W4:Y:S04]  /*3d6e0*/  LDL.LU R14, [R1+0x218] ;  /* 0x00021800010e7983 */ /* 0x000f280000300800 */
[----:B------:R1:W-:Y:S01]  /*3d6f0*/  @P3 STG.E.U8 desc[UR10][R8.64], R5 ;  /* 0x0000000508003986 */ /* 0x0003e2000c10110a */
[----:B------:R-:W-:Y:S01]  /*3d700*/  IADD3 R2, P3, R3, R0, RZ ;  /* 0x0000000003027210 */ /* 0x000fe20007f7e0ff */
[----:B------:R-:W2:Y:S01]  /*3d710*/  LDC R15, c[0x0][0x248] ;  /* 0x00009200ff0f7b82 */ /* 0x000ea20000000800 */
[----:B-1----:R-:W-:-:S02]  /*3d720*/  IMAD R5, R13, 0x2, R3 ;  /* 0x000000020d057824 */ /* 0x002fc400078e0203 */
[----:B------:R-:W-:-:S05]  /*3d730*/  LEA.HI.X.SX32 R3, R3, R28, 0x1, P3 ;  /* 0x0000001c03037211 */ /* 0x000fca00018f0eff */
[----:B------:R-:W1:Y:S01]  /*3d740*/  LDC R9, c[0x0][0x248] ;  /* 0x00009200ff097b82 */ /* 0x000e620000000800 */
[----:B---3--:R-:W-:Y:S01]  /*3d750*/  ISETP.LT.AND P3, PT, R18, UR4, !P0 ;  /* 0x0000000412007c0c */ /* 0x008fe2000c761270 */
[----:B------:R-:W-:Y:S01]  /*3d760*/  ULDC UR4, c[0x0][0x22c] ;  /* 0x00008b0000047ab9 */ /* 0x000fe20000000800 */
[----:B------:R-:W3:Y:S01]  /*3d770*/  LDL.LU R18, [R1+0x21c] ;  /* 0x00021c0001127983 */ /* 0x000ee20000300800 */
[----:B------:R-:W-:-:S03]  /*3d780*/  IADD3 R4, P6, R5, R0, RZ ;  /* 0x0000000005047210 */ /* 0x000fc60007fde0ff */
[----:B------:R0:W-:Y:S01]  /*3d790*/  @P2 STG.E.U8 desc[UR10][R2.64], R6 ;  /* 0x0000000602002986 */ /* 0x0001e2000c10110a */
[----:B------:R-:W2:Y:S08]  /*3d7a0*/  LDC R8, c[0x0][0x248] ;  /* 0x00009200ff087b82 */ /* 0x000eb00000000800 */
[----:B------:R-:W2:Y:S01]  /*3d7b0*/  LDC R13, c[0x0][0x248] ;  /* 0x00009200ff0d7b82 */ /* 0x000ea20000000800 */
[----:B0-----:R-:W-:Y:S01]  /*3d7c0*/  IMAD R3, R10, 0x2, R5 ;  /* 0x000000020a037824 */ /* 0x001fe200078e0205 */
[----:B------:R-:W-:-:S02]  /*3d7d0*/  LEA.HI.X.SX32 R5, R5, R28, 0x1, P6 ;  /* 0x0000001c05057211 */ /* 0x000fc400030f0eff */
[----:B------:R-:W-:-:S04]  /*3d7e0*/  PRMT R6, R20, 0x7770, RZ ;  /* 0x0000777014067816 */ /* 0x000fc800000000ff */
[----:B------:R-:W0:Y:S01]  /*3d7f0*/  LDC R10, c[0x0][0x248] ;  /* 0x00009200ff0a7b82 */ /* 0x000e220000000800 */
[----:B------:R5:W-:Y:S02]  /*3d800*/  @P4 STG.E.U8 desc[UR10][R4.64], R7 ;  /* 0x0000000704004986 */ /* 0x000be4000c10110a */
[----:B-----5:R-:W-:Y:S01]  /*3d810*/  ISETP.LT.AND P2, PT, R16, UR4, !P0 ;  /* 0x0000000410007c0c */ /* 0x020fe2000c741270 */
[----:B------:R-:W-:Y:S01]  /*3d820*/  ULDC UR4, c[0x0][0x22c] ;  /* 0x00008b0000047ab9 */ /* 0x000fe20000000800 */
[----:B------:R-:W5:Y:S01]  /*3d830*/  LDL.LU R16, [R1+0x220] ;  /* 0x0002200001107983 */ /* 0x000f620000300800 */
[----:B------:R-:W-:Y:S02]  /*3d840*/  IADD3 R2, P6, R3, R0, RZ ;  /* 0x0000000003027210 */ /* 0x000fe40007fde0ff */
[----:B------:R-:W5:Y:S01]  /*3d850*/  LDC R7, c[0x0][0x248] ;  /* 0x00009200ff077b82 */ /* 0x000f620000000800 */
[----:B------:R-:W-:Y:S01]  /*3d860*/  ISETP.LT.AND P4, PT, R29, UR4, !P0 ;  /* 0x000000041d007c0c */ /* 0x000fe2000c781270 */
[----:B------:R-:W-:Y:S01]  /*3d870*/  IMAD R5, R11, 0x2, R3 ;  /* 0x000000020b057824 */ /* 0x000fe200078e0203 */
[----:B------:R-:W5:Y:S01]  /*3d880*/  LDL.LU R29, [R1+0x224] ;  /* 0x00022400011d7983 */ /* 0x000f620000300800 */
[----:B------:R-:W-:Y:S01]  /*3d890*/  LEA.HI.X.SX32 R3, R3, R28, 0x1, P6 ;  /* 0x0000001c03037211 */ /* 0x000fe200030f0eff */
[----:B------:R-:W-:-:S02]  /*3d8a0*/  ULDC UR4, c[0x0][0x22c] ;  /* 0x00008b0000047ab9 */ /* 0x000fc40000000800 */
[----:B------:R-:W-:Y:S01]  /*3d8b0*/  IADD3 R4, P6, R5, R0, RZ ;  /* 0x0000000005047210 */ /* 0x000fe20007fde0ff */
[----:B------:R-:W5:Y:S01]  /*3d8c0*/  LDC R11, c[0x0][0x248] ;  /* 0x00009200ff0b7b82 */ /* 0x000f620000000800 */
[----:B------:R1:W-:Y:S02]  /*3d8d0*/  @P5 STG.E.U8 desc[UR10][R2.64], R6 ;  /* 0x0000000602005986 */ /* 0x0003e4000c10110a */
[----:B-1----:R-:W-:Y:S01]  /*3d8e0*/  IMAD R3, R9, 0x2, R5 ;  /* 0x0000000209037824 */ /* 0x002fe200078e0205 */
[----:B------:R-:W-:-:S04]  /*3d8f0*/  LEA.HI.X.SX32 R5, R5, R28, 0x1, P6 ;  /* 0x0000001c05057211 */ /* 0x000fc800030f0eff */
[----:B------:R-:W1:Y:S01]  /*3d900*/  LDC R9, c[0x0][0x248] ;  /* 0x00009200ff097b82 */ /* 0x000e620000000800 */
[----:B------:R-:W-:Y:S02]  /*3d910*/  PRMT R6, R21, 0x7770, RZ ;  /* 0x0000777015067816 */ /* 0x000fe400000000ff */
[----:B----4-:R-:W-:Y:S01]  /*3d920*/  ISETP.LT.AND P5, PT, R14, UR4, !P0 ;  /* 0x000000040e007c0c */ /* 0x010fe2000c7a1270 */
[----:B------:R-:W-:Y:S01]  /*3d930*/  ULDC UR4, c[0x0][0x22c] ;  /* 0x00008b0000047ab9 */ /* 0x000fe20000000800 */
[----:B------:R-:W4:Y:S04]  /*3d940*/  LDL.LU R14, [R1+0x228] ;  /* 0x00022800010e7983 */ /* 0x000f280000300800 */
[----:B------:R0:W-:Y:S01]  /*3d950*/  @P3 STG.E.U8 desc[UR10][R4.64], R6 ;  /* 0x0000000604003986 */ /* 0x0001e2000c10110a */
[----:B------:R-:W-:-:S02]  /*3d960*/  IADD3 R2, P6, R3, R0, RZ ;  /* 0x0000000003027210 */ /* 0x000fc40007fde0ff */
[----:B---3--:R-:W-:Y:S01]  /*3d970*/  ISETP.LT.AND P3, PT, R18, UR4, !P0 ;  /* 0x0000000412007c0c */ /* 0x008fe2000c761270 */
[----:B0-----:R-:W-:Y:S01]  /*3d980*/  IMAD R5, R10, 0x2, R3 ;  /* 0x000000020a057824 */ /* 0x001fe200078e0203 */
[----:B------:R-:W3:Y:S01]  /*3d990*/  LDL.LU R18, [R1+0x22c] ;  /* 0x00022c0001127983 */ /* 0x000ee20000300800 */
[----:B------:R-:W-:Y:S01]  /*3d9a0*/  LEA.HI.X.SX32 R3, R3, R28, 0x1, P6 ;  /* 0x0000001c03037211 */ /* 0x000fe200030f0eff */
[----:B------:R-:W-:Y:S01]  /*3d9b0*/  ULDC UR4, c[0x0][0x22c] ;  /* 0x00008b0000047ab9 */ /* 0x000fe20000000800 */
[----:B------:R-:W-:Y:S01]  /*3d9c0*/  PRMT R6, R22, 0x7770, RZ ;  /* 0x0000777016067816 */ /* 0x000fe200000000ff */
[----:B------:R-:W0:Y:S01]  /*3d9d0*/  LDC R10, c[0x0][0x248] ;  /* 0x00009200ff0a7b82 */ /* 0x000e220000000800 */
[----:B------:R-:W-:-:S03]  /*3d9e0*/  IADD3 R4, P6, R5, R0, RZ ;  /* 0x0000000005047210 */ /* 0x000fc60007fde0ff */
[----:B------:R2:W-:Y:S02]  /*3d9f0*/  @P2 STG.E.U8 desc[UR10][R2.64], R6 ;  /* 0x0000000602002986 */ /* 0x0005e4000c10110a */
[----:B--2---:R-:W-:Y:S01]  /*3da00*/  IMAD R3, R8, 0x2, R5 ;  /* 0x0000000208037824 */ /* 0x004fe200078e0205 */
[----:B------:R-:W-:Y:S01]  /*3da10*/  LEA.HI.X.SX32 R5, R5, R28, 0x1, P6 ;  /* 0x0000001c05057211 */ /* 0x000fe200030f0eff */
[----:B------:R-:W2:Y:S01]  /*3da20*/  LDC R8, c[0x0][0x248] ;  /* 0x00009200ff087b82 */ /* 0x000ea20000000800 */
[----:B------:R-:W-:-:S05]  /*3da30*/  PRMT R6, R23, 0x7770, RZ ;  /* 0x0000777017067816 */ /* 0x000fca00000000ff */
[----:B------:R1:W-:Y:S01]  /*3da40*/  @P4 STG.E.U8 desc[UR10][R4.64], R6 ;  /* 0x0000000604004986 */ /* 0x0003e2000c10110a */
[----:B-----5:R-:W-:Y:S01]  /*3da50*/  ISETP.LT.AND P2, PT, R16, UR4, !P0 ;  /* 0x0000000410007c0c */ /* 0x020fe2000c741270 */
[----:B------:R-:W-:Y:S02]  /*3da60*/  ULDC UR4, c[0x0][0x22c] ;  /* 0x00008b0000047ab9 */ /* 0x000fe40000000800 */
[----:B------:R-:W5:Y:S01]  /*3da70*/  LDL.LU R16, [R1+0x230] ;  /* 0x0002300001107983 */ /* 0x000f620000300800 */
[----:B------:R-:W-:Y:S02]  /*3da80*/  ISETP.LT.AND P4, PT, R29, UR4, !P0 ;  /* 0x000000041d007c0c */ /* 0x000fe4000c781270 */
[----:B------:R-:W-:Y:S01]  /*3da90*/  IADD3 R2, P6, R3, R0, RZ ;  /* 0x0000000003027210 */ /* 0x000fe20007fde0ff */
[----:B------:R-:W5:Y:S01]  /*3daa0*/  LDL.LU R29, [R1+0x234] ;  /* 0x00023400011d7983 */ /* 0x000f620000300800 */
[----:B-1----:R-:W-:Y:S01]  /*3dab0*/  IMAD R5, R9, 0x2, R3 ;  /* 0x0000000209057824 */ /* 0x002fe200078e0203 */
[----:B------:R-:W-:Y:S01]  /*3dac0*/  PRMT R6, R24, 0x7770, RZ ;  /* 0x0000777018067816 */ /* 0x000fe200000000ff */
[----:B------:R-:W1:Y:S01]  /*3dad0*/  LDC R9, c[0x0][0x248] ;  /* 0x00009200ff097b82 */ /* 0x000e620000000800 */
[----:B------:R-:W-:Y:S01]  /*3dae0*/  LEA.HI.X.SX32 R3, R3, R28, 0x1, P6 ;  /* 0x0000001c03037211 */ /* 0x000fe200030f0eff */
[----:B------:R-:W-:Y:S01]  /*3daf0*/  ULDC UR4, c[0x0][0x22c] ;  /* 0x00008b0000047ab9 */ /* 0x000fe20000000800 */
[----:B------:R-:W-:-:S03]  /*3db00*/  IADD3 R4, P6, R5, R0, RZ ;  /* 0x0000000005047210 */ /* 0x000fc60007fde0ff */
[----:B------:R0:W-:Y:S02]  /*3db10*/  @P5 STG.E.U8 desc[UR10][R2.64], R6 ;  /* 0x0000000602005986 */ /* 0x0001e4000c10110a */
[----:B0-----:R-:W-:Y:S01]  /*3db20*/  IMAD R3, R7, 0x2, R5 ;  /* 0x0000000207037824 */ /* 0x001fe200078e0205 */
[----:B------:R-:W-:Y:S01]  /*3db30*/  LEA.HI.X.SX32 R5, R5, R28, 0x1, P6 ;  /* 0x0000001c05057211 */ /* 0x000fe200030f0eff */
[----:B------:R-:W0:Y:S01]  /*3db40*/  LDC R7, c[0x0][0x248] ;  /* 0x00009200ff077b82 */ /* 0x000e220000000800 */
[----:B------:R-:W-:Y:S02]  /*3db50*/  PRMT R6, R25, 0x7770, RZ ;  /* 0x0000777019067816 */ /* 0x000fe400000000ff */
[----:B----4-:R-:W-:Y:S01]  /*3db60*/  ISETP.LT.AND P5, PT, R14, UR4, !P0 ;  /* 0x000000040e007c0c */ /* 0x010fe2000c7a1270 */
[----:B------:R-:W-:Y:S01]  /*3db70*/  ULDC UR4, c[0x0][0x22c] ;  /* 0x00008b0000047ab9 */ /* 0x000fe20000000800 */
[----:B------:R-:W4:Y:S04]  /*3db80*/  LDL.LU R14, [R1+0x238] ;  /* 0x00023800010e7983 */ /* 0x000f280000300800 */
[----:B------:R2:W-:Y:S01]  /*3db90*/  @P3 STG.E.U8 desc[UR10][R4.64], R6 ;  /* 0x0000000604003986 */ /* 0x0005e2000c10110a */
[----:B---3--:R-:W-:Y:S01]  /*3dba0*/  ISETP.LT.AND P3, PT, R18, UR4, !P0 ;  /* 0x0000000412007c0c */ /* 0x008fe2000c761270 */
[----:B------:R-:W-:-:S02]  /*3dbb0*/  ULDC UR4, c[0x0][0x22c] ;  /* 0x00008b0000047ab9 */ /* 0x000fc40000000800 */
[----:B------:R-:W3:Y:S01]  /*3dbc0*/  LDL.LU R18, [R1+0x23c] ;  /* 0x00023c0001127983 */ /* 0x000ee20000300800 */
[C---:B------:R-:W-:Y:S01]  /*3dbd0*/  IADD3 R2, P6, R3.reuse, R0, RZ ;  /* 0x0000000003027210 */ /* 0x040fe20007fde0ff */
[----:B--2---:R-:W-:Y:S01]  /*3dbe0*/  IMAD R5, R8, 0x2, R3 ;  /* 0x0000000208057824 */ /* 0x004fe200078e0203 */
[----:B------:R-:W-:Y:S01]  /*3dbf0*/  PRMT R6, R26, 0x7770, RZ ;  /* 0x000077701a067816 */ /* 0x000fe200000000ff */
[----:B------:R-:W2:Y:S01]  /*3dc00*/  LDC R8, c[0x0][0x248] ;  /* 0x00009200ff087b82 */ /* 0x000ea20000000800 */
[----:B------:R-:W-:Y:S02]  /*3dc10*/  LEA.HI.X.SX32 R3, R3, R28, 0x1, P6 ;  /* 0x0000001c03037211 */ /* 0x000fe400030f0eff */
[----:B------:R-:W-:-:S03]  /*3dc20*/  IADD3 R4, P6, R5, R0, RZ ;  /* 0x0000000005047210 */ /* 0x000fc60007fde0ff */
[----:B------:R1:W-:Y:S02]  /*3dc30*/  @P2 STG.E.U8 desc[UR10][R2.64], R6 ;  /* 0x0000000602002986 */ /* 0x0003e4000c10110a */
[----:B-1----:R-:W-:Y:S01]  /*3dc40*/  IMAD R3, R9, 0x2, R5 ;  /* 0x0000000209037824 */ /* 0x002fe200078e0205 */
[----:B------:R-:W-:Y:S01]  /*3dc50*/  LEA.HI.X.SX32 R5, R5, R28, 0x1, P6 ;  /* 0x0000001c05057211 */ /* 0x000fe200030f0eff */
[----:B------:R-:W1:Y:S01]  /*3dc60*/  LDC R9, c[0x0][0x248] ;  /* 0x00009200ff097b82 */ /* 0x000e620000000800 */
        /* <DEDUP_REMOVED lines=8> */
[----:B0-----:R-:W-:Y:S01]  /*3dcf0*/  IMAD R5, R7, 0x2, R3 ;  /* 0x0000000207057824 */ /* 0x001fe200078e0203 */
[----:B------:R-:W-:Y:S01]  /*3dd00*/  PRMT R6, R20, 0x7771, RZ ;  /* 0x0000777114067816 */ /* 0x000fe200000000ff */
[----:B------:R-:W0:Y:S01]  /*3dd10*/  LDC R7, c[0x0][0x248] ;  /* 0x00009200ff077b82 */ /* 0x000e220000000800 */
[----:B------:R-:W-:Y:S01]  /*3dd20*/  LEA.HI.X.SX32 R3, R3, R28, 0x1, P6 ;  /* 0x0000001c03037211 */ /* 0x000fe200030f0eff */
[----:B------:R-:W-:Y:S01]  /*3dd30*/  ULDC UR4, c[0x0][0x22c] ;  /* 0x00008b0000047ab9 */ /* 0x000fe20000000800 */
[----:B------:R-:W-:-:S03]  /*3dd40*/  IADD3 R4, P6, R5, R0, RZ ;  /* 0x0000000005047210 */ /* 0x000fc60007fde0ff */
[----:B------:R2:W-:Y:S02]  /*3dd50*/  @P5 STG.E.U8 desc[UR10][R2.64], R6 ;  /* 0x0000000602005986 */ /* 0x0005e4000c10110a */
[----:B--2---:R-:W-:Y:S01]  /*3dd60*/  IMAD R3, R8, 0x2, R5 ;  /* 0x0000000208037824 */ /* 0x004fe200078e0205 */
[----:B------:R-:W-:Y:S01]  /*3dd70*/  LEA.HI.X.SX32 R5, R5, R28, 0x1, P6 ;  /* 0x0000001c05057211 */ /* 0x000fe200030f0eff */
[----:B------:R-:W2:Y:S01]  /*3dd80*/  LDC R8, c[0x0][0x248] ;  /* 0x00009200ff087b82 */ /* 0x000ea20000000800 */
        /* <DEDUP_REMOVED lines=8> */
[----:B------:R-:W-:Y:S01]  /*3de10*/  IADD3 R2, P6, R3, R0, RZ ;  /* 0x0000000003027210 */ /* 0x000fe20007fde0ff */
[----:B-1----:R-:W-:-:S03]  /*3de20*/  IMAD R5, R9, 0x2, R3 ;  /* 0x0000000209057824 */ /* 0x002fc600078e0203 */
[----:B------:R-:W-:Y:S01]  /*3de30*/  LEA.HI.X.SX32 R3, R3, R28, 0x1, P6 ;  /* 0x0000001c03037211 */ /* 0x000fe200030f0eff */
[----:B------:R-:W1:Y:S01]  /*3de40*/  LDC R9, c[0x0][0x248] ;  /* 0x00009200ff097b82 */ /* 0x000e620000000800 */
[----:B------:R-:W-:Y:S02]  /*3de50*/  PRMT R6, R22, 0x7771, RZ ;  /* 0x0000777116067816 */ /* 0x000fe400000000ff */
[----:B------:R-:W-:-:S03]  /*3de60*/  IADD3 R4, P6, R5, R0, RZ ;  /* 0x0000000005047210 */ /* 0x000fc60007fde0ff */
[----:B------:R0:W-:Y:S02]  /*3de70*/  @P2 STG.E.U8 desc[UR10][R2.64], R6 ;  /* 0x0000000602002986 */ /* 0x0001e4000c10110a */
[----:B0-----:R-:W-:Y:S01]  /*3de80*/  IMAD R3, R7, 0x2, R5 ;  /* 0x0000000207037824 */ /* 0x001fe200078e0205 */
[----:B------:R-:W-:Y:S01]  /*3de90*/  LEA.HI.X.SX32 R5, R5, R28, 0x1, P6 ;  /* 0x0000001c05057211 */ /* 0x000fe200030f0eff */
[----:B------:R-:W0:Y:S01]  /*3dea0*/  LDC R7, c[0x0][0x248] ;  /* 0x00009200ff077b82 */ /* 0x000e220000000800 */
[----:B------:R-:W-:-:S05]  /*3deb0*/  PRMT R6, R23, 0x7771, RZ ;  /* 0x0000777117067816 */ /* 0x000fca00000000ff */
[----:B------:R2:W-:Y:S01]  /*3dec0*/  @P4 STG.E.U8 desc[UR10][R4.64], R6 ;  /* 0x0000000604004986 */ /* 0x0005e2000c10110a */
[----:B-----5:R-:W-:Y:S01]  /*3ded0*/  ISETP.LT.AND P2, PT, R16, UR4, !P0 ;  /* 0x0000000410007c0c */ /* 0x020fe2000c741270 */
[----:B------:R-:W-:Y:S02]  /*3dee0*/  ULDC UR4, c[0x0][0x22c] ;  /* 0x00008b0000047ab9 */ /* 0x000fe40000000800 */
[----:B------:R-:W5:Y:S01]  /*3def0*/  LDL.LU R16, [R1+0x264] ;  /* 0x0002640001107983 */ /* 0x000f620000300800 */
[----:B------:R-:W-:Y:S02]  /*3df00*/  ISETP.LT.AND P4, PT, R29, UR4, !P0 ;  /* 0x000000041d007c0c */ /* 0x000fe4000c781270 */
[C---:B------:R-:W-:Y:S01]  /*3df10*/  IADD3 R2, P6, R3.reuse, R0, RZ ;  /* 0x0000000003027210 */ /* 0x040fe20007fde0ff */
[----:B------:R-:W5:Y:S01]  /*3df20*/  LDL.LU R29, [R1+0x268] ;  /* 0x00026800011d7983 */ /* 0x000f620000300800 */
[----:B--2---:R-:W-:Y:S01]  /*3df30*/  IMAD R5, R8, 0x2, R3 ;  /* 0x0000000208057824 */ /* 0x004fe200078e0203 */
[----:B------:R-:W-:Y:S01]  /*3df40*/  PRMT R6, R24, 0x7771, RZ ;  /* 0x0000777118067816 */ /* 0x000fe200000000ff */
[----:B------:R-:W2:Y:S01]  /*3df50*/  LDC R8, c[0x0][0x248] ;  /* 0x00009200ff087b82 */ /* 0x000ea20000000800 */
[----:B------:R-:W-:Y:S01]  /*3df60*/  LEA.HI.X.SX32 R3, R3, R28, 0x1, P6 ;  /* 0x0000001c03037211 */ /* 0x000fe200030f0eff */
[----:B------:R-:W-:Y:S01]  /*3df70*/  ULDC UR4, c[0x0][0x22c] ;  /* 0x00008b0000047ab9 */ /* 0x000fe20000000800 */
[----:B------:R-:W-:-:S03]  /*3df80*/  IADD3 R4, P6, R5, R0, RZ ;  /* 0x0000000005047210 */ /* 0x000fc60007fde0ff */
[----:B------:R1:W-:Y:S02]  /*3df90*/  @P5 STG.E.U8 desc[UR10][R2.64], R6 ;  /* 0x0000000602005986 */ /* 0x0003e4000c10110a */
[----:B-1----:R-:W-:Y:S01]  /*3dfa0*/  IMAD R3, R9, 0x2, R5 ;  /* 0x0000000209037824 */ /* 0x002fe200078e0205 */
[----:B------:R-:W-:Y:S01]  /*3dfb0*/  LEA.HI.X.SX32 R5, R5, R28, 0x1, P6 ;  /* 0x0000001c05057211 */ /* 0x000fe200030f0eff */
[----:B------:R-:W1:Y:S01]  /*3dfc0*/  LDC R9, c[0x0][0x248] ;  /* 0x00009200ff097b82 */ /* 0x000e620000000800 */
        /* <DEDUP_REMOVED lines=9> */
[----:B0-----:R-:W-:-:S03]  /*3e060*/  IMAD R5, R7, 0x2, R3 ;  /* 0x0000000207057824 */ /* 0x001fc600078e0203 */
[----:B------:R-:W-:Y:S01]  /*3e070*/  LEA.HI.X.SX32 R3, R3, R28, 0x1, P6 ;  /* 0x0000001c03037211 */ /* 0x000fe200030f0eff */
[----:B------:R-:W0:Y:S01]  /*3e080*/  LDC R7, c[0x0][0x248] ;  /* 0x00009200ff077b82 */ /* 0x000e220000000800 */
[----:B------:R-:W-:Y:S02]  /*3e090*/  PRMT R6, R26, 0x7771, RZ ;  /* 0x000077711a067816 */ /* 0x000fe400000000ff */
        /* <DEDUP_REMOVED lines=32> */
[----:B--2---:R-:W-:-:S03]  /*3e2a0*/  IMAD R5, R8, 0x2, R3 ;  /* 0x0000000208057824 */ /* 0x004fc600078e0203 */
[----:B------:R-:W-:Y:S01]  /*3e2b0*/  LEA.HI.X.SX32 R3, R3, R28, 0x1, P6 ;  /* 0x0000001c03037211 */ /* 0x000fe200030f0eff */
[----:B------:R-:W2:Y:S01]  /*3e2c0*/  LDC R8, c[0x0][0x248] ;  /* 0x00009200ff087b82 */ /* 0x000ea20000000800 */
[----:B------:R-:W-:Y:S02]  /*3e2d0*/  PRMT R6, R22, 0x7772, RZ ;  /* 0x0000777216067816 */ /* 0x000fe400000000ff */
        /* <DEDUP_REMOVED lines=18> */
[C---:B------:R-:W-:Y:S01]  /*3e400*/  IADD3 R4, P6, R5.reuse, R0, RZ ;  /* 0x0000000005047210 */ /* 0x040fe20007fde0ff */
[----:B------:R-:W5:Y:S04]  /*3e410*/  LDL.LU R19, [R1+0x28c] ;  /* 0x00028c0001137983 */ /* 0x000f680000300800 */
[----:B------:R2:W-:Y:S02]  /*3e420*/  @P5 STG.E.U8 desc[UR10][R2.64], R6 ;  /* 0x0000000602005986 */ /* 0x0005e4000c10110a */
[----:B--2---:R-:W-:Y:S01]  /*3e430*/  IMAD R3, R8, 0x2, R5 ;  /* 0x0000000208037824 */ /* 0x004fe200078e0205 */
[----:B------:R-:W-:Y:S01]  /*3e440*/  LEA.HI.X.SX32 R5, R5, R28, 0x1, P6 ;  /* 0x0000001c05057211 */ /* 0x000fe200030f0eff */
[----:B------:R-:W2:Y:S01]  /*3e450*/  LDC R8, c[0x0][0x248] ;  /* 0x00009200ff087b82 */ /* 0x000ea20000000800 */
[----:B------:R-:W-:-:S02]  /*3e460*/  PRMT R6, R25, 0x7772, RZ ;  /* 0x0000777219067816 */ /* 0x000fc400000000ff */
[----:B----4-:R-:W-:Y:S01]  /*3e470*/  ISETP.LT.AND P5, PT, R14, UR4, !P0 ;  /* 0x000000040e007c0c */ /* 0x010fe2000c7a1270 */
[----:B------:R-:W-:Y:S02]  /*3e480*/  ULDC UR4, c[0x0][0x22c] ;  /* 0x00008b0000047ab9 */ /* 0x000fe40000000800 */
[----:B------:R1:W-:Y:S01]  /*3e490*/  @P3 STG.E.U8 desc[UR10][R4.64], R6 ;  /* 0x0000000604003986 */ /* 0x0003e2000c10110a */
[----:B---3--:R-:W-:Y:S01]  /*3e4a0*/  ISETP.LT.AND P3, PT, R18, UR4, !P0 ;  /* 0x0000000412007c0c */ /* 0x008fe2000c761270 */
[----:B------:R-:W-:Y:S02]  /*3e4b0*/  ULDC UR4, c[0x0][0x22c] ;  /* 0x00008b0000047ab9 */ /* 0x000fe40000000800 */
        /* <DEDUP_REMOVED lines=15> */
[----:B------:R-:W4:Y:S04]  /*3e5b0*/  LDL.LU R16, [R1+0x294] ;  /* 0x0002940001107983 */ /* 0x000f280000300800 */
[----:B------:R-:W5:Y:S01]  /*3e5c0*/  LDL.LU R14, [R1+0x20] ;  /* 0x00002000010e7983 */ /* 0x000f620000300800 */
[----:B------:R-:W-:Y:S01]  /*3e5d0*/  ISETP.LT.AND P4, PT, R29, UR4, !P0 ;  /* 0x000000041d007c0c */ /* 0x000fe2000c781270 */
[----:B--2---:R-:W-:-:S02]  /*3e5e0*/  IMAD R6, R8, 0x2, R3 ;  /* 0x0000000208067824 */ /* 0x004fc400078e0203 */
[----:B------:R-:W2:Y:S01]  /*3e5f0*/  LDL.LU R29, [R1+0x298] ;  /* 0x00029800011d7983 */ /* 0x000ea20000300800 */
[C---:B------:R-:W-:Y:S01]  /*3e600*/  IADD3 R2, P6, R3.reuse, R0, RZ ;  /* 0x0000000003027210 */ /* 0x040fe20007fde0ff */
[----:B------:R-:W3:Y:S01]  /*3e610*/  LDC R8, c[0x0][0x248] ;  /* 0x00009200ff087b82 */ /* 0x000ee20000000800 */
[----:B------:R-:W-:Y:S01]  /*3e620*/  PRMT R20, R20, 0x7773, RZ ;  /* 0x0000777314147816 */ /* 0x000fe200000000ff */
[----:B------:R-:W-:Y:S01]  /*3e630*/  ULDC UR4, c[0x0][0x22c] ;  /* 0x00008b0000047ab9 */ /* 0x000fe20000000800 */
[----:B------:R-:W-:Y:S02]  /*3e640*/  LEA.HI.X.SX32 R3, R3, R28, 0x1, P6 ;  /* 0x0000001c03037211 */ /* 0x000fe400030f0eff */
[C---:B------:R-:W-:Y:S02]  /*3e650*/  IADD3 R4, P6, R6.reuse, R0, RZ ;  /* 0x0000000006047210 */ /* 0x040fe40007fde0ff */
[----:B------:R-:W-:Y:S02]  /*3e660*/  PRMT R21, R21, 0x7773, RZ ;  /* 0x0000777315157816 */ /* 0x000fe400000000ff */
[----:B------:R-:W-:Y:S01]  /*3e670*/  LEA.HI.X.SX32 R5, R6, R28, 0x1, P6 ;  /* 0x0000001c06057211 */ /* 0x000fe200030f0eff */
[----:B------:R0:W-:Y:S01]  /*3e680*/  @P5 STG.E.U8 desc[UR10][R2.64], R20 ;  /* 0x0000001402005986 */ /* 0x0001e2000c10110a */
[----:B------:R-:W-:Y:S01]  /*3e690*/  ISETP.LT.AND P5, PT, R19, UR4, !P0 ;  /* 0x0000000413007c0c */ /* 0x000fe2000c7a1270 */
[----:B------:R-:W-:-:S02]  /*3e6a0*/  ULDC UR4, c[0x0][0x22c] ;  /* 0x00008b0000047ab9 */ /* 0x000fc40000000800 */
[----:B------:R-:W2:Y:S01]  /*3e6b0*/  LDL.LU R19, [R1+0x29c] ;  /* 0x00029c0001137983 */ /* 0x000ea20000300800 */
[----:B-1----:R-:W-:-:S03]  /*3e6c0*/  IMAD R6, R9, 0x2, R6 ;  /* 0x0000000209067824 */ /* 0x002fc600078e0206 */
[----:B------:R1:W-:Y:S01]  /*3e6d0*/  @P3 STG.E.U8 desc[UR10][R4.64], R21 ;  /* 0x0000001504003986 */ /* 0x0003e2000c10110a */
[----:B0-----:R-:W-:Y:S01]  /*3e6e0*/  IMAD R7, R7, 0x2, R6 ;  /* 0x0000000207077824 */ /* 0x001fe200078e0206 */
[----:B------:R-:W-:Y:S02]  /*3e6f0*/  IADD3 R2, P6, R6, R0, RZ ;  /* 0x0000000006027210 */ /* 0x000fe40007fde0ff */
[----:B------:R-:W-:Y:S02]  /*3e700*/  PRMT R22, R22, 0x7773, RZ ;  /* 0x0000777316167816 */ /* 0x000fe400000000ff */
[----:B---3--:R-:W-:Y:S01]  /*3e710*/  ISETP.LT.AND P3, PT, R18, UR4, !P0 ;  /* 0x0000000412007c0c */ /* 0x008fe2000c761270 */
[----:B------:R-:W-:Y:S01]  /*3e720*/  ULDC UR4, c[0x0][0x22c] ;  /* 0x00008b0000047ab9 */ /* 0x000fe20000000800 */
[----:B------:R-:W3:Y:S01]  /*3e730*/  LDL.LU R18, [R1+0x2a0] ;  /* 0x0002a00001127983 */ /* 0x000ee20000300800 */
[----:B------:R-:W-:Y:S02]  /*3e740*/  LEA.HI.X.SX32 R3, R6, R28, 0x1, P6 ;  /* 0x0000001c06037211 */ /* 0x000fe400030f0eff */
[----:B-1----:R-:W-:-:S02]  /*3e750*/  IADD3 R4, P6, R7, R0, RZ ;  /* 0x0000000007047210 */ /* 0x002fc40007fde0ff */
[----:B------:R-:W-:Y:S01]  /*3e760*/  PRMT R23, R23, 0x7773, RZ ;  /* 0x0000777317177816 */ /* 0x000fe200000000ff */
[----:B------:R0:W-:Y:S01]  /*3e770*/  @P2 STG.E.U8 desc[UR10][R2.64], R22 ;  /* 0x0000001602002986 */ /* 0x0001e2000c10110a */
[----:B------:R-:W-:-:S05]  /*3e780*/  LEA.HI.X.SX32 R5, R7, R28, 0x1, P6 ;  /* 0x0000001c07057211 */ /* 0x000fca00030f0eff */
[----:B------:R-:W-:Y:S01]  /*3e790*/  @P4 STG.E.U8 desc[UR10][R4.64], R23 ;  /* 0x0000001704004986 */ /* 0x000fe2000c10110a */
[----:B0-----:R-:W-:-:S05]  /*3e7a0*/  IMAD R3, R8, 0x2, R7 ;  /* 0x0000000208037824 */ /* 0x001fca00078e0207 */
[----:B------:R-:W-:Y:S01]  /*3e7b0*/  IADD3 R2, P4, R3, R0, RZ ;  /* 0x0000000003027210 */ /* 0x000fe20007f9e0ff */
[----:B------:R-:W-:-:S03]  /*3e7c0*/  IMAD R10, R10, 0x2, R3 ;  /* 0x000000020a0a7824 */ /* 0x000fc600078e0203 */
[----:B------:R-:W-:Y:S02]  /*3e7d0*/  LEA.HI.X.SX32 R3, R3, R28, 0x1, P4 ;  /* 0x0000001c03037211 */ /* 0x000fe400020f0eff */
[----:B----4-:R-:W-:Y:S01]  /*3e7e0*/  ISETP.LT.AND P2, PT, R16, UR4, !P0 ;  /* 0x0000000410007c0c */ /* 0x010fe2000c741270 */
[----:B------:R-:W-:Y:S01]  /*3e7f0*/  ULDC UR4, c[0x0][0x22c] ;  /* 0x00008b0000047ab9 */ /* 0x000fe20000000800 */
[----:B------:R-:W4:Y:S01]  /*3e800*/  LDL.LU R16, [R1+0x2a4] ;  /* 0x0002a40001107983 */ /* 0x000f220000300800 */
[----:B------:R-:W-:Y:S02]  /*3e810*/  PRMT R24, R24, 0x7773, RZ ;  /* 0x0000777318187816 */ /* 0x000fe400000000ff */
[----:B------:R-:W-:Y:S01]  /*3e820*/  PRMT R25, R25, 0x7773, RZ ;  /* 0x0000777319197816 */ /* 0x000fe200000000ff */
[----:B-----5:R-:W0:Y:S01]  /*3e830*/  LDS.128 R4, [R14] ;  /* 0x000000000e047984 */ /* 0x020e220000000c00 */
[----:B--2---:R-:W-:Y:S01]  /*3e840*/  ISETP.LT.AND P4, PT, R29, UR4, !P0 ;  /* 0x000000041d007c0c */ /* 0x004fe2000c781270 */
[----:B------:R-:W-:-:S02]  /*3e850*/  ULDC UR4, c[0x0][0x22c] ;  /* 0x00008b0000047ab9 */ /* 0x000fc40000000800 */
[----:B------:R-:W2:Y:S01]  /*3e860*/  LDL.LU R29, [R1+0x2a8] ;  /* 0x0002a800011d7983 */ /* 0x000ea20000300800 */
[----:B------:R-:W-:-:S04]  /*3e870*/  IADD3 R8, P6, R10, R0, RZ ;  /* 0x000000000a087210 */ /* 0x000fc80007fde0ff */
[----:B------:R-:W-:Y:S01]  /*3e880*/  LEA.HI.X.SX32 R9, R10, R28, 0x1, P6 ;  /* 0x0000001c0a097211 */ /* 0x000fe200030f0eff */
[----:B------:R1:W-:Y:S01]  /*3e890*/  @P5 STG.E.U8 desc[UR10][R2.64], R24 ;  /* 0x0000001802005986 */ /* 0x0003e2000c10110a */
[----:B------:R-:W-:Y:S02]  /*3e8a0*/  IMAD R10, R13, 0x2, R10 ;  /* 0x000000020d0a7824 */ /* 0x000fe400078e020a */
[----:B------:R-:W5:Y:S01]  /*3e8b0*/  LDC R13, c[0x0][0x248] ;  /* 0x00009200ff0d7b82 */ /* 0x000f620000000800 */
[----:B------:R1:W-:Y:S01]  /*3e8c0*/  @P3 STG.E.U8 desc[UR10][R8.64], R25 ;  /* 0x0000001908003986 */ /* 0x0003e2000c10110a */
[----:B------:R-:W-:Y:S01]  /*3e8d0*/  ISETP.LT.AND P5, PT, R19, UR4, !P0 ;  /* 0x0000000413007c0c */ /* 0x000fe2000c7a1270 */
[----:B------:R-:W-:Y:S02]  /*3e8e0*/  ULDC UR4, c[0x0][0x22c] ;  /* 0x00008b0000047ab9 */ /* 0x000fe40000000800 */
[----:B------:R-:W2:Y:S01]  /*3e8f0*/  LDL.LU R19, [R1+0x2ac] ;  /* 0x0002ac0001137983 */ /* 0x000ea20000300800 */
[----:B------:R-:W-:Y:S01]  /*3e900*/  IMAD R11, R11, 0x2, R10 ;  /* 0x000000020b0b7824 */ /* 0x000fe200078e020a */
[----:B-1----:R-:W-:-:S02]  /*3e910*/  IADD3 R2, P6, R10, R0, RZ ;  /* 0x000000000a027210 */ /* 0x002fc40007fde0ff */
[----:B------:R-:W-:Y:S02]  /*3e920*/  PRMT R26, R26, 0x7773, RZ ;  /* 0x000077731a1a7816 */ /* 0x000fe400000000ff */
[----:B------:R-:W-:Y:S02]  /*3e930*/  LEA.HI.X.SX32 R3, R10, R28, 0x1, P6 ;  /* 0x0000001c0a037211 */ /* 0x000fe400030f0eff */
[----:B------:R-:W-:Y:S02]  /*3e940*/  IADD3 R8, P6, R11, R0, RZ ;  /* 0x000000000b087210 */ /* 0x000fe40007fde0ff */
[----:B---3--:R-:W-:Y:S01]  /*3e950*/  ISETP.LT.AND P3, PT, R18, UR4, !P0 ;  /* 0x0000000412007c0c */ /* 0x008fe2000c761270 */
[----:B------:R1:W-:Y:S01]  /*3e960*/  @P2 STG.E.U8 desc[UR10][R2.64], R26 ;  /* 0x0000001a02002986 */ /* 0x0003e2000c10110a */
[----:B------:R-:W-:Y:S01]  /*3e970*/  PRMT R27, R27, 0x7773, RZ ;  /* 0x000077731b1b7816 */ /* 0x000fe200000000ff */
[----:B------:R-:W-:Y:S02]  /*3e980*/  ULDC UR4, c[0x0][0x22c] ;  /* 0x00008b0000047ab9 */ /* 0x000fe40000000800 */
[----:B------:R-:W3:Y:S01]  /*3e990*/  LDL.LU R18, [R1+0x2b0] ;  /* 0x0002b00001127983 */ /* 0x000ee20000300800 */
[----:B------:R-:W-:-:S03]  /*3e9a0*/  LEA.HI.X.SX32 R9, R11, R28, 0x1, P6 ;  /* 0x0000001c0b097211 */ /* 0x000fc600030f0eff */
[----:B------:R-:W3:Y:S01]  /*3e9b0*/  LDL.LU R20, [R1+0x2b4] ;  /* 0x0002b40001147983 */ /* 0x000ee20000300800 */
[----:B-1----:R-:W-:-:S03]  /*3e9c0*/  IMAD R3, R12, 0x2, R11 ;  /* 0x000000020c037824 */ /* 0x002fc600078e020b */
[----:B------:R-:W-:Y:S02]  /*3e9d0*/  @P4 STG.E.U8 desc[UR10][R8.64], R27 ;  /* 0x0000001b08004986 */ /* 0x000fe4000c10110a */
[----:B------:R-:W-:Y:S01]  /*3e9e0*/  IADD3 R2, P4, R3, R0, RZ ;  /* 0x0000000003027210 */ /* 0x000fe20007f9e0ff */
[----:B-----5:R-:W-:Y:S01]  /*3e9f0*/  IMAD R13, R13, 0x2, R3 ;  /* 0x000000020d0d7824 */ /* 0x020fe200078e0203 */
[----:B------:R0:W1:Y:S02]  /*3ea00*/  LDS.128 R8, [R14+0x400] ;  /* 0x000400000e087984 */ /* 0x0000640000000c00 */
[----:B------:R-:W-:Y:S02]  /*3ea10*/  LEA.HI.X.SX32 R3, R3, R28, 0x1, P4 ;  /* 0x0000001c03037211 */ /* 0x000fe400020f0eff */
[----:B----4-:R-:W-:Y:S01]  /*3ea20*/  ISETP.LT.AND P2, PT, R16, UR4, !P0 ;  /* 0x0000000410007c0c */ /* 0x010fe2000c741270 */
[----:B------:R-:W-:Y:S01]  /*3ea30*/  ULDC UR4, c[0x0][0x22c] ;  /* 0x00008b0000047ab9 */ /* 0x000fe20000000800 */
[----:B------:R-:W4:Y:S01]  /*3ea40*/  LDC R16, c[0x0][0x248] ;  /* 0x00009200ff107b82 */ /* 0x000f220000000800 */
[----:B--2---:R-:W-:Y:S01]  /*3ea50*/  ISETP.LT.AND P4, PT, R29, UR4, !P0 ;  /* 0x000000041d007c0c */ /* 0x004fe2000c781270 */
[----:B------:R-:W-:Y:S01]  /*3ea60*/  ULDC UR4, c[0x0][0x22c] ;  /* 0x00008b0000047ab9 */ /* 0x000fe20000000800 */
[----:B------:R-:W2:Y:S01]  /*3ea70*/  LDL.LU R29, [R1+0x2b8] ;  /* 0x0002b800011d7983 */ /* 0x000ea20000300800 */
[----:B0-----:R-:W-:-:S02]  /*3ea80*/  PRMT R14, R4, 0x7770, RZ ;  /* 0x00007770040e7816 */ /* 0x001fc400000000ff */
[----:B------:R-:W-:-:S03]  /*3ea90*/  IADD3 R12, P6, R13, R0, RZ ;  /* 0x000000000d0c7210 */ /* 0x000fc60007fde0ff */
[----:B------:R0:W-:Y:S01]  /*3eaa0*/  @P5 STG.E.U8 desc[UR10][R2.64], R14 ;  /* 0x0000000e02005986 */ /* 0x0001e2000c10110a */
[----:B------:R-:W-:Y:S01]  /*3eab0*/  ISETP.LT.AND P5, PT, R19, UR4, !P0 ;  /* 0x0000000413007c0c */ /* 0x000fe2000c7a1270 */
[----:B------:R-:W-:Y:S02]  /*3eac0*/  ULDC UR4, c[0x0][0x22c] ;  /* 0x00008b0000047ab9 */ /* 0x000fe40000000800 */
[----:B------:R-:W5:Y:S01]  /*3ead0*/  LDL.LU R19, [R1+0x2bc] ;  /* 0x0002bc0001137983 */ /* 0x000f620000300800 */
[----:B0-----:R-:W-:Y:S01]  /*3eae0*/  IMAD R3, R17, 0x2, R13 ;  /* 0x0000000211037824 */ /* 0x001fe200078e020d */
[----:B------:R-:W-:Y:S01]  /*3eaf0*/  LEA.HI.X.SX32 R13, R13, R28, 0x1, P6 ;  /* 0x0000001c0d0d7211 */ /* 0x000fe200030f0eff */
[----:B------:R-:W0:Y:S01]  /*3eb00*/  LDC R17, c[0x0][0x248] ;  /* 0x00009200ff117b82 */ /* 0x000e220000000800 */
[----:B------:R-:W-:-:S05]  /*3eb10*/  PRMT R14, R5, 0x7770, RZ ;  /* 0x00007770050e7816 */ /* 0x000fca00000000ff */
[----:B------:R4:W-:Y:S01]  /*3eb20*/  @P3 STG.E.U8 desc[UR10][R12.64], R14 ;  /* 0x0000000e0c003986 */ /* 0x0009e2000c10110a */
[C---:B------:R-:W-:Y:S02]  /*3eb30*/  IADD3 R2, P6, R3.reuse, R0, RZ ;  /* 0x0000000003027210 */ /* 0x040fe40007fde0ff */
[----:B---3--:R-:W-:Y:S01]  /*3eb40*/  ISETP.LT.AND P3, PT, R18, UR4, !P0 ;  /* 0x0000000412007c0c */ /* 0x008fe2000c761270 */
[----:B----4-:R-:W-:Y:S01]  /*3eb50*/  IMAD R13, R16, 0x2, R3 ;  /* 0x00000002100d7824 */ /* 0x010fe200078e0203 */
[----:B------:R-:W3:Y:S01]  /*3eb60*/  LDL.LU R18, [R1+0x2c0] ;  /* 0x0002c00001127983 */ /* 0x000ee20000300800 */
[----:B------:R-:W-:Y:S01]  /*3eb70*/  LEA.HI.X.SX32 R3, R3, R28, 0x1, P6 ;  /* 0x0000001c03037211 */ /* 0x000fe200030f0eff */
[----:B------:R-:W-:Y:S01]  /*3eb80*/  ULDC UR4, c[0x0][0x22c] ;  /* 0x00008b0000047ab9 */ /* 0x000fe20000000800 */
[----:B------:R-:W-:Y:S01]  /*3eb90*/  PRMT R14, R6, 0x7770, RZ ;  /* 0x00007770060e7816 */ /* 0x000fe200000000ff */
[----:B------:R-:W4:Y:S01]  /*3eba0*/  LDC R16, c[0x0][0x248] ;  /* 0x00009200ff107b82 */ /* 0x000f220000000800 */
[----:B------:R-:W-:-:S03]  /*3ebb0*/  IADD3 R12, P6, R13, R0, RZ ;  /* 0x000000000d0c7210 */ /* 0x000fc60007fde0ff */
[----:B------:R1:W-:Y:S01]  /*3ebc0*/  @P2 STG.E.U8 desc[UR10][R2.64], R14 ;  /* 0x0000000e02002986 */ /* 0x0003e2000c10110a */
[----:B------:R-:W-:Y:S01]  /*3ebd0*/  ISETP.LT.AND P2, PT, R20, UR4, !P0 ;  /* 0x0000000414007c0c */ /* 0x000fe2000c741270 */
[----:B------:R-:W-:Y:S02]  /*3ebe0*/  ULDC UR4, c[0x0][0x22c] ;  /* 0x00008b0000047ab9 */ /* 0x000fe40000000800 */
[----:B------:R-:W3:Y:S01]  /*3ebf0*/  LDL.LU R20, [R1+0x2c4] ;  /* 0x0002c40001147983 */ /* 0x000ee20000300800 */
[----:B-1----:R-:W-:Y:S01]  /*3ec00*/  IMAD R3, R15, 0x2, R13 ;  /* 0x000000020f037824 */ /* 0x002fe200078e020d */
[----:B------:R-:W-:Y:S01]  /*3ec10*/  LEA.HI.X.SX32 R13, R13, R28, 0x1, P6 ;  /* 0x0000001c0d0d7211 */ /* 0x000fe200030f0eff */
[----:B------:R-:W1:Y:S01]  /*3ec20*/  LDC R15, c[0x0][0x248] ;  /* 0x00009200ff0f7b82 */ /* 0x000e620000000800 */
[----:B------:R-:W-:-:S05]  /*3ec30*/  PRMT R14, R7, 0x7770, RZ ;  /* 0x00007770070e7816 */ /* 0x000fca00000000ff */
[----:B------:R0:W-:Y:S01]  /*3ec40*/  @P4 STG.E.U8 desc[UR10][R12.64], R14 ;  /* 0x0000000e0c004986 */ /* 0x0001e2000c10110a */
[----:B--2---:R-:W-:Y:S02]  /*3ec50*/  ISETP.LT.AND P4, PT, R29, UR4, !P0 ;  /* 0x000000041d007c0c */ /* 0x004fe4000c781270 */
[----:B------:R-:W-:Y:S01]  /*3ec60*/  IADD3 R2, P6, R3, R0, RZ ;  /* 0x0000000003027210 */ /* 0x000fe20007fde0ff */
[----:B------:R-:W2:Y:S01]  /*3ec70*/  LDL.LU R29, [R1+0x2c8] ;  /* 0x0002c800011d7983 */ /* 0x000ea20000300800 */
[----:B0-----:R-:W-:Y:S01]  /*3ec80*/  IMAD R13, R17, 0x2, R3 ;  /* 0x00000002110d7824 */ /* 0x001fe200078e0203 */
[----:B------:R-:W-:Y:S01]  /*3ec90*/  PRMT R14, R8, 0x7770, RZ ;  /* 0x00007770080e7816 */ /* 0x000fe200000000ff */
[----:B------:R-:W0:Y:S01]  /*3eca0*/  LDC R17, c[0x0][0x248] ;  /* 0x00009200ff117b82 */ /* 0x000e220000000800 */
[----:B------:R-:W-:Y:S01]  /*3ecb0*/  LEA.HI.X.SX32 R3, R3, R28, 0x1, P6 ;  /* 0x0000001c03037211 */ /* 0x000fe200030f0eff */
[----:B------:R-:W-:Y:S01]  /*3ecc0*/  ULDC UR4, c[0x0][0x22c] ;  /* 0x00008b0000047ab9 */ /* 0x000fe20000000800 */
[----:B------:R-:W-:-:S03]  /*3ecd0*/  IADD3 R12, P6, R13, R0, RZ ;  /* 0x000000000d0c7210 */ /* 0x000fc60007fde0ff */
[----:B------:R4:W-:Y:S01]  /*3ece0*/  @P5 STG.E.U8 desc[UR10][R2.64], R14 ;  /* 0x0000000e02005986 */ /* 0x0009e2000c10110a */
[----:B-----5:R-:W-:Y:S01]  /*3ecf0*/  ISETP.LT.AND P5, PT, R19, UR4, !P0 ;  /* 0x0000000413007c0c */ /* 0x020fe2000c7a1270 */
[----:B------:R-:W-:Y:S02]  /*3ed00*/  ULDC UR4, c[0x0][0x22c] ;  /* 0x00008b0000047ab9 */ /* 0x000fe40000000800 */
[----:B------:R-:W5:Y:S01]  /*3ed10*/  LDL.LU R19, [R1+0x2cc] ;  /* 0x0002cc0001137983 */ /* 0x000f620000300800 */
[----:B----4-:R-:W-:Y:S01]  /*3ed20*/  IMAD R3, R16, 0x2, R13 ;  /* 0x0000000210037824 */ /* 0x010fe200078e020d */
[----:B------:R-:W-:Y:S01]  /*3ed30*/  LEA.HI.X.SX32 R13, R13, R28, 0x1, P6 ;  /* 0x0000001c0d0d7211 */ /* 0x000fe200030f0eff */
[----:B------:R-:W4:Y:S01]  /*3ed40*/  LDC R16, c[0x0][0x248] ;  /* 0x00009200ff107b82 */ /* 0x000f220000000800 */
[----:B------:R-:W-:-:S05]  /*3ed50*/  PRMT R14, R9, 0x7770, RZ ;  /* 0x00007770090e7816 */ /* 0x000fca00000000ff */
[----:B------:R1:W-:Y:S01]  /*3ed60*/  @P3 STG.E.U8 desc[UR10][R12.64], R14 ;  /* 0x0000000e0c003986 */ /* 0x0003e2000c10110a */
[----:B---3--:R-:W-:Y:S01]  /*3ed70*/  ISETP.LT.AND P3, PT, R18, UR4, !P0 ;  /* 0x0000000412007c0c */ /* 0x008fe2000c761270 */
[----:B------:R-:W-:Y:S02]  /*3ed80*/  ULDC UR4, c[0x0][0x22c] ;  /* 0x00008b0000047ab9 */ /* 0x000fe40000000800 */
[----:B------:R-:W3:Y:S01]  /*3ed90*/  LDL.LU R18, [R1+0x2d0] ;  /* 0x0002d00001127983 */ /* 0x000ee20000300800 */
[----:B------:R-:W-:Y:S01]  /*3eda0*/  IADD3 R2, P6, R3, R0, RZ ;  /* 0x0000000003027210 */ /* 0x000fe20007fde0ff */
[----:B-1----:R-:W-:Y:S01]  /*3edb0*/  IMAD R13, R15, 0x2, R3 ;  /* 0x000000020f0d7824 */ /* 0x002fe200078e0203 */
[----:B------:R-:W-:Y:S01]  /*3edc0*/  PRMT R14, R10, 0x7770, RZ ;  /* 0x000077700a0e7816 */ /* 0x000fe200000000ff */
[----:B------:R-:W1:Y:S01]  /*3edd0*/  LDC R15, c[0x0][0x248] ;  /* 0x00009200ff0f7b82 */ /* 0x000e620000000800 */
[----:B------:R-:W-:Y:S02]  /*3ede0*/  LEA.HI.X.SX32 R3, R3, R28, 0x1, P6 ;  /* 0x0000001c03037211 */ /* 0x000fe400030f0eff */
[----:B------:R-:W-:-:S03]  /*3edf0*/  IADD3 R12, P6, R13, R0, RZ ;  /* 0x000000000d0c7210 */ /* 0x000fc60007fde0ff */
[----:B------:R0:W-:Y:S01]  /*3ee00*/  @P2 STG.E.U8 desc[UR10][R2.64], R14 ;  /* 0x0000000e02002986 */ /* 0x0001e2000c10110a */
[----:B------:R-:W-:Y:S01]  /*3ee10*/  ISETP.LT.AND P2, PT, R20, UR4, !P0 ;  /* 0x0000000414007c0c */ /* 0x000fe2000c741270 */
[----:B------:R-:W-:Y:S02]  /*3ee20*/  ULDC UR4, c[0x0][0x22c] ;  /* 0x00008b0000047ab9 */ /* 0x000fe40000000800 */
[----:B------:R-:W3:Y:S01]  /*3ee30*/  LDL.LU R20, [R1+0x2d4] ;  /* 0x0002d40001147983 */ /* 0x000ee20000300800 */
[----:B0-----:R-:W-:Y:S01]  /*3ee40*/  IMAD R3, R17, 0x2, R13 ;  /* 0x0000000211037824 */ /* 0x001fe200078e020d */
[----:B------:R-:W-:Y:S01]  /*3ee50*/  LEA.HI.X.SX32 R13, R13, R28, 0x1, P6 ;  /* 0x0000001c0d0d7211 */ /* 0x000fe200030f0eff */
[----:B------:R-:W0:Y:S01]  /*3ee60*/  LDC R17, c[0x0][0x248] ;  /* 0x00009200ff117b82 */ /* 0x000e220000000800 */
[----:B------:R-:W-:-:S05]  /*3ee70*/  PRMT R14, R11, 0x7770, RZ ;  /* 0x000077700b0e7816 */ /* 0x000fca00000000ff */
[----:B------:R4:W-:Y:S01]  /*3ee80*/  @P4 STG.E.U8 desc[UR10][R12.64], R14 ;  /* 0x0000000e0c004986 */ /* 0x0009e2000c10110a */
[----:B--2---:R-:W-:Y:S02]  /*3ee90*/  ISETP.LT.AND P4, PT, R29, UR4, !P0 ;  /* 0x000000041d007c0c */ /* 0x004fe4000c781270 */
[C---:B------:R-:W-:Y:S01]  /*3eea0*/  IADD3 R2, P6, R3.reuse, R0, RZ ;  /* 0x0000000003027210 */ /* 0x040fe20007fde0ff */
[----:B------:R-:W2:Y:S01]  /*3eeb0*/  LDL.LU R29, [R1+0x2d8] ;  /* 0x0002d800011d7983 */ /* 0x000ea20000300800 */
[----:B----4-:R-:W-:Y:S01]  /*3eec0*/  IMAD R13, R16, 0x2, R3 ;  /* 0x00000002100d7824 */ /* 0x010fe200078e0203 */
[----:B------:R-:W-:Y:S01]  /*3eed0*/  PRMT R14, R4, 0x7771, RZ ;  /* 0x00007771040e7816 */ /* 0x000fe200000000ff */
[----:B------:R-:W4:Y:S01]  /*3eee0*/  LDC R16, c[0x0][0x248] ;  /* 0x00009200ff107b82 */ /* 0x000f220000000800 */
[----:B------:R-:W-:Y:S01]  /*3eef0*/  LEA.HI.X.SX32 R3, R3, R28, 0x1, P6 ;  /* 0x0000001c03037211 */ /* 0x000fe200030f0eff */
[----:B------:R-:W-:Y:S01]  /*3ef00*/  ULDC UR4, c[0x0][0x22c] ;  /* 0x00008b0000047ab9 */ /* 0x000fe20000000800 */
[----:B------:R-:W-:-:S03]  /*3ef10*/  IADD3 R12, P6, R13, R0, RZ ;  /* 0x000000000d0c7210 */ /* 0x000fc60007fde0ff */
[----:B------:R1:W-:Y:S01]  /*3ef20*/  @P5 STG.E.U8 desc[UR10][R2.64], R14 ;  /* 0x0000000e02005986 */ /* 0x0003e2000c10110a */
[----:B-----5:R-:W-:Y:S01]  /*3ef30*/  ISETP.LT.AND P5, PT, R19, UR4, !P0 ;  /* 0x0000000413007c0c */ /* 0x020fe2000c7a1270 */
[----:B------:R-:W-:Y:S02]  /*3ef40*/  ULDC UR4, c[0x0][0x22c] ;  /* 0x00008b0000047ab9 */ /* 0x000fe40000000800 */
[----:B------:R-:W5:Y:S01]  /*3ef50*/  LDL.LU R19, [R1+0x2dc] ;  /* 0x0002dc0001137983 */ /* 0x000f620000300800 */
[----:B-1----:R-:W-:Y:S01]  /*3ef60*/  IMAD R3, R15, 0x2, R13 ;  /* 0x000000020f037824 */ /* 0x002fe200078e020d */
[----:B------:R-:W-:Y:S01]  /*3ef70*/  LEA.HI.X.SX32 R13, R13, R28, 0x1, P6 ;  /* 0x0000001c0d0d7211 */ /* 0x000fe200030f0eff */
[----:B------:R-:W1:Y:S01]  /*3ef80*/  LDC R15, c[0x0][0x248] ;  /* 0x00009200ff0f7b82 */ /* 0x000e620000000800 */
[----:B------:R-:W-:-:S05]  /*3ef90*/  PRMT R14, R5, 0x7771, RZ ;  /* 0x00007771050e7816 */ /* 0x000fca00000000ff */
[----:B------:R0:W-:Y:S01]  /*3efa0*/  @P3 STG.E.U8 desc[UR10][R12.64], R14 ;  /* 0x0000000e0c003986 */ /* 0x0001e2000c10110a */
[----:B---3--:R-:W-:Y:S01]  /*3efb0*/  ISETP.LT.AND P3, PT, R18, UR4, !P0 ;  /* 0x0000000412007c0c */ /* 0x008fe2000c761270 */
[----:B------:R-:W-:Y:S02]  /*3efc0*/  ULDC UR4, c[0x0][0x22c] ;  /* 0x00008b0000047ab9 */ /* 0x000fe40000000800 */
[----:B------:R-:W3:Y:S01]  /*3efd0*/  LDL.LU R18, [R1+0x2e0] ;  /* 0x0002e00001127983 */ /* 0x000ee20000300800 */
[----:B------:R-:W-:Y:S01]  /*3efe0*/  IADD3 R2, P6, R3, R0, RZ ;  /* 0x0000000003027210 */ /* 0x000fe20007fde0ff */
[----:B0-----:R-:W-:Y:S01]  /*3eff0*/  IMAD R13, R17, 0x2, R3 ;  /* 0x00000002110d7824 */ /* 0x001fe200078e0203 */
[----:B------:R-:W-:Y:S01]  /*3f000*/  PRMT R14, R6, 0x7771, RZ ;  /* 0x00007771060e7816 */ /* 0x000fe200000000ff */
[----:B------:R-:W0:Y:S01]  /*3f010*/  LDC R17, c[0x0][0x248] ;  /* 0x00009200ff117b82 */ /* 0x000e220000000800 */
[----:B------:R-:W-:Y:S02]  /*3f020*/  LEA.HI.X.SX32 R3, R3, R28, 0x1, P6 ;  /* 0x0000001c03037211 */ /* 0x000fe400030f0eff */
[----:B------:R-:W-:-:S03]  /*3f030*/  IADD3 R12, P6, R13, R0, RZ ;  /* 0x000000000d0c7210 */ /* 0x000fc60007fde0ff */
[----:B------:R4:W-:Y:S01]  /*3f040*/  @P2 STG.E.U8 desc[UR10][R2.64], R14 ;  /* 0x0000000e02002986 */ /* 0x0009e2000c10110a */
[----:B------:R-:W-:Y:S01]  /*3f050*/  ISETP.LT.AND P2, PT, R20, UR4, !P0 ;  /* 0x0000000414007c0c */ /* 0x000fe2000c741270 */
[----:B------:R-:W-:Y:S02]  /*3f060*/  ULDC UR4, c[0x0][0x22c] ;  /* 0x00008b0000047ab9 */ /* 0x000fe40000000800 */
[----:B------:R-:W3:Y:S01]  /*3f070*/  LDL.LU R20, [R1+0x2e4] ;  /* 0x0002e40001147983 */ /* 0x000ee20000300800 */
[----:B----4-:R-:W-:Y:S01]  /*3f080*/  IMAD R3, R16, 0x2, R13 ;  /* 0x0000000210037824 */ /* 0x010fe200078e020d */
[----:B------:R-:W-:Y:S01]  /*3f090*/  LEA.HI.X.SX32 R13, R13, R28, 0x1, P6 ;  /* 0x0000001c0d0d7211 */ /* 0x000fe200030f0eff */
[----:B------:R-:W4:Y:S01]  /*3f0a0*/  LDC R16, c[0x0][0x248] ;  /* 0x00009200ff107b82 */ /* 0x000f220000000800 */
[----:B------:R-:W-:-:S05]  /*3f0b0*/  PRMT R14, R7, 0x7771, RZ ;  /* 0x00007771070e7816 */ /* 0x000fca00000000ff */
[----:B------:R1:W-:Y:S01]  /*3f0c0*/  @P4 STG.E.U8 desc[UR10][R12.64], R14 ;  /* 0x0000000e0c004986 */ /* 0x0003e2000c10110a */
[----:B--2---:R-:W-:Y:S02]  /*3f0d0*/  ISETP.LT.AND P4, PT, R29, UR4, !P0 ;  /* 0x000000041d007c0c */ /* 0x004fe4000c781270 */
[----:B------:R-:W-:Y:S01]  /*3f0e0*/  IADD3 R2, P6, R3, R0, RZ ;  /* 0x0000000003027210 */ /* 0x000fe20007fde0ff */
[----:B------:R-:W2:Y:S01]  /*3f0f0*/  LDL.LU R29, [R1+0x2e8] ;  /* 0x0002e800011d7983 */ /* 0x000ea20000300800 */
[----:B-1----:R-:W-:Y:S01]  /*3f100*/  IMAD R13, R15, 0x2, R3 ;  /* 0x000000020f0d7824 */ /* 0x002fe200078e0203 */
[----:B------:R-:W-:Y:S01]  /*3f110*/  PRMT R14, R8, 0x7771, RZ ;  /* 0x00007771080e7816 */ /* 0x000fe200000000ff */
[----:B------:R-:W1:Y:S01]  /*3f120*/  LDC R15, c[0x0][0x248] ;  /* 0x00009200ff0f7b82 */ /* 0x000e620000000800 */
[----:B------:R-:W-:Y:S01]  /*3f130*/  LEA.HI.X.SX32 R3, R3, R28, 0x1, P6 ;  /* 0x0000001c03037211 */ /* 0x000fe200030f0eff */
[----:B------:R-:W-:Y:S01]  /*3f140*/  ULDC UR4, c[0x0][0x22c] ;  /* 0x00008b0000047ab9 */ /* 0x000fe20000000800 */
[----:B------:R-:W-:-:S03]  /*3f150*/  IADD3 R12, P6, R13, R0, RZ ;  /* 0x000000000d0c7210 */ /* 0x000fc60007fde0ff */
[----:B------:R0:W-:Y:S01]  /*3f160*/  @P5 STG.E.U8 desc[UR10][R2.64], R14 ;  /* 0x0000000e02005986 */ /* 0x0001e2000c10110a */
[----:B-----5:R-:W-:Y:S01]  /*3f170*/  ISETP.LT.AND P5, PT, R19, UR4, !P0 ;  /* 0x0000000413007c0c */ /* 0x020fe2000c7a1270 */
[----:B------:R-:W-:Y:S02]  /*3f180*/  ULDC UR4, c[0x0][0x22c] ;  /* 0x00008b0000047ab9 */ /* 0x000fe40000000800 */
[----:B------:R-:W5:Y:S01]  /*3f190*/  LDL.LU R19, [R1+0x2ec] ;  /* 0x0002ec0001137983 */ /* 0x000f620000300800 */
[----:B0-----:R-:W-:Y:S01]  /*3f1a0*/  IMAD R3, R17, 0x2, R13 ;  /* 0x0000000211037824 */ /* 0x001fe200078e020d */
[----:B------:R-:W-:Y:S01]  /*3f1b0*/  LEA.HI.X.SX32 R13, R13, R28, 0x1, P6 ;  /* 0x0000001c0d0d7211 */ /* 0x000fe200030f0eff */
[----:B------:R-:W0:Y:S01]  /*3f1c0*/  LDC R17, c[0x0][0x248] ;  /* 0x00009200ff117b82 */ /* 0x000e220000000800 */
[----:B------:R-:W-:-:S05]  /*3f1d0*/  PRMT R14, R9, 0x7771, RZ ;  /* 0x00007771090e7816 */ /* 0x000fca00000000ff */
[----:B------:R4:W-:Y:S01]  /*3f1e0*/  @P3 STG.E.U8 desc[UR10][R12.64], R14 ;  /* 0x0000000e0c003986 */ /* 0x0009e2000c10110a */
[----:B---3--:R-:W-:Y:S01]  /*3f1f0*/  ISETP.LT.AND P3, PT, R18, UR4, !P0 ;  /* 0x0000000412007c0c */ /* 0x008fe2000c761270 */
[----:B------:R-:W-:Y:S02]  /*3f200*/  ULDC UR4, c[0x0][0x22c] ;  /* 0x00008b0000047ab9 */ /* 0x000fe40000000800 */
[----:B------:R-:W3:Y:S01]  /*3f210*/  LDL.LU R18, [R1+0x2f0] ;  /* 0x0002f00001127983 */ /* 0x000ee20000300800 */
[----:B------:R-:W-:Y:S01]  /*3f220*/  IADD3 R2, P6, R3, R0, RZ ;  /* 0x0000000003027210 */ /* 0x000fe20007fde0ff */
[----:B----4-:R-:W-:-:S03]  /*3f230*/  IMAD R13, R16, 0x2, R3 ;  /* 0x00000002100d7824 */ /* 0x010fc600078e0203 */
[----:B------:R-:W-:Y:S01]  /*3f240*/  LEA.HI.X.SX32 R3, R3, R28, 0x1, P6 ;  /* 0x0000001c03037211 */ /* 0x000fe200030f0eff */
[----:B------:R-:W4:Y:S01]  /*3f250*/  LDL.LU R22, [R1+0x2f4] ;  /* 0x0002f40001167983 */ /* 0x000f220000300800 */
[----:B------:R-:W-:Y:S01]  /*3f260*/  PRMT R14, R10, 0x7771, RZ ;  /* 0x000077710a0e7816 */ /* 0x000fe200000000ff */
[----:B------:R-:W5:Y:S01]  /*3f270*/  LDC R16, c[0x0][0x248] ;  /* 0x00009200ff107b82 */ /* 0x000f620000000800 */
[----:B------:R-:W-:-:S03]  /*3f280*/  IADD3 R12, P6, R13, R0, RZ ;  /* 0x000000000d0c7210 */ /* 0x000fc60007fde0ff */
[----:B------:R1:W-:Y:S01]  /*3f290*/  @P2 STG.E.U8 desc[UR10][R2.64], R14 ;  /* 0x0000000e02002986 */ /* 0x0003e2000c10110a */
[----:B------:R-:W-:Y:S01]  /*3f2a0*/  ISETP.LT.AND P2, PT, R20, UR4, !P0 ;  /* 0x0000000414007c0c */ /* 0x000fe2000c741270 */
[----:B------:R-:W-:Y:S01]  /*3f2b0*/  ULDC UR4, c[0x0][0x22c] ;  /* 0x00008b0000047ab9 */ /* 0x000fe20000000800 */
        /* <DEDUP_REMOVED lines=11> */
[----:B------:R-:W2:Y:S01]  /*3f370*/  LDL.LU R20, [R1+0x2fc] ;  /* 0x0002fc0001147983 */ /* 0x000ea20000300800 */
[----:B------:R-:W-:Y:S01]  /*3f380*/  LEA.HI.X.SX32 R3, R3, R28, 0x1, P6 ;  /* 0x0000001c03037211 */ /* 0x000fe200030f0eff */
[----:B------:R-:W-:Y:S01]  /*3f390*/  ULDC UR4, c[0x0][0x22c] ;  /* 0x00008b0000047ab9 */ /* 0x000fe20000000800 */
[----:B------:R-:W-:-:S03]  /*3f3a0*/  IADD3 R12, P6, R13, R0, RZ ;  /* 0x000000000d0c7210 */ /* 0x000fc60007fde0ff */
[----:B------:R1:W-:Y:S01]  /*3f3b0*/  @P5 STG.E.U8 desc[UR10][R2.64], R14 ;  /* 0x0000000e02005986 */ /* 0x0003e2000c10110a */
[----:B-----5:R-:W-:Y:S01]  /*3f3c0*/  ISETP.LT.AND P5, PT, R19, UR4, !P0 ;  /* 0x0000000413007c0c */ /* 0x020fe2000c7a1270 */
[----:B------:R-:W-:Y:S01]  /*3f3d0*/  ULDC UR4, c[0x0][0x22c] ;  /* 0x00008b0000047ab9 */ /* 0x000fe20000000800 */
[----:B-1----:R-:W-:Y:S01]  /*3f3e0*/  IMAD R14, R16, 0x2, R13 ;  /* 0x00000002100e7824 */ /* 0x002fe200078e020d */
[----:B------:R-:W-:Y:S01]  /*3f3f0*/  LEA.HI.X.SX32 R13, R13, R28, 0x1, P6 ;  /* 0x0000001c0d0d7211 */ /* 0x000fe200030f0eff */
[----:B------:R-:W1:Y:S01]  /*3f400*/  LDC R16, c[0x0][0x248] ;  /* 0x00009200ff107b82 */ /* 0x000e620000000800 */
[----:B------:R-:W-:-:S05]  /*3f410*/  PRMT R3, R5, 0x7772, RZ ;  /* 0x0000777205037816 */ /* 0x000fca00000000ff */
[----:B------:R5:W-:Y:S01]  /*3f420*/  @P3 STG.E.U8 desc[UR10][R12.64], R3 ;  /* 0x000000030c003986 */ /* 0x000be2000c10110a */
[----:B---3--:R-:W-:Y:S01]  /*3f430*/  ISETP.LT.AND P3, PT, R18, UR4, !P0 ;  /* 0x0000000412007c0c */ /* 0x008fe2000c761270 */
[----:B------:R-:W-:Y:S02]  /*3f440*/  IMAD R19, R15, 0x2, R14 ;  /* 0x000000020f137824 */ /* 0x000fe400078e020e */
[----:B------:R-:W3:Y:S01]  /*3f450*/  LDL.LU R18, [R1+0x300] ;  /* 0x0003000001127983 */ /* 0x000ee20000300800 */
[----:B------:R-:W-:Y:S01]  /*3f460*/  IADD3 R2, P6, R14, R0, RZ ;  /* 0x000000000e027210 */ /* 0x000fe20007fde0ff */
[----:B------:R-:W-:Y:S01]  /*3f470*/  ULDC UR4, c[0x0][0x22c] ;  /* 0x00008b0000047ab9 */ /* 0x000fe20000000800 */
[----:B------:R-:W-:Y:S01]  /*3f480*/  PRMT R21, R6, 0x7772, RZ ;  /* 0x0000777206157816 */ /* 0x000fe200000000ff */
[----:B0-----:R-:W-:Y:S01]  /*3f490*/  IMAD R17, R17, 0x2, R19 ;  /* 0x0000000211117824 */ /* 0x001fe200078e0213 */
[----:B------:R-:W-:Y:S01]  /*3f4a0*/  PRMT R23, R7, 0x7772, RZ ;  /* 0x0000777207177816 */ /* 0x000fe200000000ff */
[----:B------:R-:W3:Y:S01]  /*3f4b0*/  LDL.LU R26, [R1+0x308] ;  /* 0x00030800011a7983 */ /* 0x000ee20000300800 */
[----:B-----5:R-:W-:Y:S01]  /*3f4c0*/  LEA.HI.X.SX32 R3, R14, R28, 0x1, P6 ;  /* 0x0000001c0e037211 */ /* 0x020fe200030f0eff */
[----:B------:R-:W0:Y:S02]  /*3f4d0*/  LDC R15, c[0x0][0x248] ;  /* 0x00009200ff0f7b82 */ /* 0x000e240000000800 */
[----:B------:R-:W5:Y:S04]  /*3f4e0*/  LDL.LU R24, [R1+0x30c] ;  /* 0x00030c0001187983 */ /* 0x000f680000300800 */
[----:B------:R4:W-:Y:S01]  /*3f4f0*/  @P2 STG.E.U8 desc[UR10][R2.64], R21 ;  /* 0x0000001502002986 */ /* 0x0009e2000c10110a */
[-C--:B------:R-:W-:Y:S01]  /*3f500*/  IADD3 R12, P6, R17, R0.reuse, RZ ;  /* 0x00000000110c7210 */ /* 0x080fe20007fde0ff */
[----:B------:R-:W0:Y:S01]  /*3f510*/  LDC R14, c[0x0][0x248] ;  /* 0x00009200ff0e7b82 */ /* 0x000e220000000800 */
[----:B----4-:R-:W-:-:S04]  /*3f520*/  IADD3 R2, P2, R19, R0, RZ ;  /* 0x0000000013027210 */ /* 0x010fc80007f5e0ff */
[-C--:B------:R-:W-:Y:S02]  /*3f530*/  LEA.HI.X.SX32 R3, R19, R28.reuse, 0x1, P2 ;  /* 0x0000001c13037211 */ /* 0x080fe400010f0eff */
[----:B------:R-:W-:Y:S01]  /*3f540*/  ISETP.LT.AND P2, PT, R22, UR4, !P0 ;  /* 0x0000000416007c0c */ /* 0x000fe2000c741270 */
[----:B------:R-:W-:Y:S02]  /*3f550*/  ULDC UR4, c[0x0][0x22c] ;  /* 0x00008b0000047ab9 */ /* 0x000fe40000000800 */
[----:B------:R-:W-:Y:S01]  /*3f560*/  @P4 STG.E.U8 desc[UR10][R2.64], R23 ;  /* 0x0000001702004986 */ /* 0x000fe2000c10110a */
[----:B------:R-:W-:Y:S02]  /*3f570*/  LEA.HI.X.SX32 R13, R17, R28, 0x1, P6 ;  /* 0x0000001c110d7211 */ /* 0x000fe400030f0eff */
[----:B--2---:R-:W-:Y:S01]  /*3f580*/  ISETP.LT.AND P4, PT, R29, UR4, !P0 ;  /* 0x000000041d007c0c */ /* 0x004fe2000c781270 */
[----:B------:R-:W-:Y:S01]  /*3f590*/  ULDC UR4, c[0x0][0x22c] ;  /* 0x00008b0000047ab9 */ /* 0x000fe20000000800 */
[----:B------:R-:W-:-:S05]  /*3f5a0*/  PRMT R29, R8, 0x7772, RZ ;  /* 0x00007772081d7816 */ /* 0x000fca00000000ff */
[----:B------:R2:W-:Y:S04]  /*3f5b0*/  @P5 STG.E.U8 desc[UR10][R12.64], R29 ;  /* 0x0000001d0c005986 */ /* 0x0005e8000c10110a */
[----:B--2---:R-:W2:Y:S01]  /*3f5c0*/  LDL.LU R29, [R1+0x304] ;  /* 0x00030400011d7983 */ /* 0x004ea20000300800 */
[----:B------:R-:W-:Y:S01]  /*3f5d0*/  ISETP.LT.AND P6, PT, R20, UR4, !P0 ;  /* 0x0000000414007c0c */ /* 0x000fe2000c7c1270 */
[----:B-1----:R-:W-:Y:S01]  /*3f5e0*/  IMAD R19, R16, 0x2, R17 ;  /* 0x0000000210137824 */ /* 0x002fe200078e0211 */
[----:B------:R-:W-:Y:S01]  /*3f5f0*/  PRMT R27, R9, 0x7772, RZ ;  /* 0x00007772091b7816 */ /* 0x000fe200000000ff */
[----:B------:R-:W4:Y:S01]  /*3f600*/  LDL.LU R22, [R1+0x310] ;  /* 0x0003100001167983 */ /* 0x000f220000300800 */
[----:B------:R-:W1:Y:S01]  /*3f610*/  LDC R16, c[0x0][0x248] ;  /* 0x00009200ff107b82 */ /* 0x000e620000000800 */
[----:B------:R-:W-:-:S02]  /*3f620*/  ULDC UR4, c[0x0][0x22c] ;  /* 0x00008b0000047ab9 */ /* 0x000fc40000000800 */
[----:B------:R-:W4:Y:S01]  /*3f630*/  LDL.LU R20, [R1+0x180] ;  /* 0x0001800001147983 */ /* 0x000f220000300800 */
[----:B------:R-:W-:-:S04]  /*3f640*/  IADD3 R2, P5, R19, R0, RZ ;  /* 0x0000000013027210 */ /* 0x000fc80007fbe0ff */
[----:B------:R-:W5:Y:S01]  /*3f650*/  LDC R17, c[0x0][0x248] ;  /* 0x00009200ff117b82 */ /* 0x000f620000000800 */
[----:B------:R-:W-:Y:S01]  /*3f660*/  LEA.HI.X.SX32 R3, R19, R28, 0x1, P5 ;  /* 0x0000001c13037211 */ /* 0x000fe200028f0eff */
[----:B0-----:R-:W-:-:S04]  /*3f670*/  IMAD R21, R14, 0x2, R19 ;  /* 0x000000020e157824 */ /* 0x001fc800078e0213 */
[----:B------:R0:W-:Y:S01]  /*3f680*/  @P3 STG.E.U8 desc[UR10][R2.64], R27 ;  /* 0x0000001b02003986 */ /* 0x0001e2000c10110a */
[----:B---3--:R-:W-:Y:S01]  /*3f690*/  ISETP.LT.AND P3, PT, R18, UR4, !P0 ;  /* 0x0000000412007c0c */ /* 0x008fe2000c761270 */
[----:B------:R-:W-:Y:S01]  /*3f6a0*/  IMAD R19, R15, 0x2, R21 ;  /* 0x000000020f137824 */ /* 0x000fe200078e0215 */
[C---:B------:R-:W-:Y:S01]  /*3f6b0*/  IADD3 R12, P5, R21.reuse, R0, RZ ;  /* 0x00000000150c7210 */ /* 0x040fe20007fbe0ff */
[----:B------:R-:W3:Y:S01]  /*3f6c0*/  LDC R18, c[0x0][0x248] ;  /* 0x00009200ff127b82 */ /* 0x000ee20000000800 */
[----:B------:R-:W-:Y:S01]  /*3f6d0*/  PRMT R25, R10, 0x7772, RZ ;  /* 0x000077720a197816 */ /* 0x000fe200000000ff */
[----:B------:R-:W-:Y:S01]  /*3f6e0*/  ULDC UR4, c[0x0][0x22c] ;  /* 0x00008b0000047ab9 */ /* 0x000fe20000000800 */
[----:B------:R-:W-:Y:S02]  /*3f6f0*/  LEA.HI.X.SX32 R13, R21, R28, 0x1, P5 ;  /* 0x0000001c150d7211 */ /* 0x000fe400028f0eff */
[----:B------:R-:W-:-:S04]  /*3f700*/  IADD3 R14, P5, R19, R0, RZ ;  /* 0x00000000130e7210 */ /* 0x000fc80007fbe0ff */
[----:B------:R-:W-:Y:S01]  /*3f710*/  LEA.HI.X.SX32 R15, R19, R28, 0x1, P5 ;  /* 0x0000001c130f7211 */ /* 0x000fe200028f0eff */
[----:B-1----:R-:W-:Y:S02]  /*3f720*/  IMAD R19, R16, 0x2, R19 ;  /* 0x0000000210137824 */ /* 0x002fe400078e0213 */
[----:B------:R-:W1:Y:S01]  /*3f730*/  LDC R16, c[0x0][0x248] ;  /* 0x00009200ff107b82 */ /* 0x000e620000000800 */
[----:B------:R-:W-:Y:S01]  /*3f740*/  PRMT R23, R11, 0x7772, RZ ;  /* 0x000077720b177816 */ /* 0x000fe200000000ff */
[----:B-----5:R-:W-:Y:S01]  /*3f750*/  IMAD R21, R17, 0x2, R19 ;  /* 0x0000000211157824 */ /* 0x020fe200078e0213 */
[----:B------:R5:W-:Y:S05]  /*3f760*/  @P2 STG.E.U8 desc[UR10][R12.64], R25 ;  /* 0x000000190c002986 */ /* 0x000bea000c10110a */
[----:B------:R-:W1:Y:S01]  /*3f770*/  LDC R17, c[0x0][0x248] ;  /* 0x00009200ff117b82 */ /* 0x000e620000000800 */
[----:B------:R5:W-:Y:S01]  /*3f780*/  @P4 STG.E.U8 desc[UR10][R14.64], R23 ;  /* 0x000000170e004986 */ /* 0x000be2000c10110a */
[----:B0-----:R-:W-:-:S02]  /*3f790*/  IADD3 R2, P4, R19, R0, RZ ;  /* 0x0000000013027210 */ /* 0x001fc40007f9e0ff */
[----:B-----5:R-:W-:Y:S02]  /*3f7a0*/  IADD3 R12, P5, R21, R0, RZ ;  /* 0x00000000150c7210 */ /* 0x020fe40007fbe0ff */
[-C--:B------:R-:W-:Y:S02]  /*3f7b0*/  LEA.HI.X.SX32 R3, R19, R28.reuse, 0x1, P4 ;  /* 0x0000001c13037211 */ /* 0x080fe400020f0eff */
[----:B------:R-:W-:Y:S01]  /*3f7c0*/  LEA.HI.X.SX32 R13, R21, R28, 0x1, P5 ;  /* 0x0000001c150d7211 */ /* 0x000fe200028f0eff */
[----:B------:R-:W0:Y:S01]  /*3f7d0*/  LDC R14, c[0x0][0x248] ;  /* 0x00009200ff0e7b82 */ /* 0x000e220000000800 */
[----:B---3--:R-:W-:Y:S01]  /*3f7e0*/  IMAD R21, R18, 0x2, R21 ;  /* 0x0000000212157824 */ /* 0x008fe200078e0215 */
[----:B------:R-:W-:-:S06]  /*3f7f0*/  PRMT R19, R4, 0x7773, RZ ;  /* 0x0000777304137816 */ /* 0x000fcc00000000ff */
[----:B------:R-:W3:Y:S01]  /*3f800*/  LDC R18, c[0x0][0x248] ;  /* 0x00009200ff127b82 */ /* 0x000ee20000000800 */
[----:B------:R5:W-:Y:S01]  /*3f810*/  @P6 STG.E.U8 desc[UR10][R2.64], R19 ;  /* 0x0000001302006986 */ /* 0x000be2000c10110a */
[----:B------:R-:W-:Y:S02]  /*3f820*/  IADD3 R4, P6, R21, R0, RZ ;  /* 0x0000000015047210 */ /* 0x000fe40007fde0ff */
[----:B------:R-:W-:-:S04]  /*3f830*/  PRMT R25, R5, 0x7773, RZ ;  /* 0x0000777305197816 */ /* 0x000fc800000000ff */
[----:B------:R-:W3:Y:S01]  /*3f840*/  LDC R15, c[0x0][0x248] ;  /* 0x00009200ff0f7b82 */ /* 0x000ee20000000800 */
[----:B------:R-:W-:Y:S01]  /*3f850*/  LEA.HI.X.SX32 R5, R21, R28, 0x1, P6 ;  /* 0x0000001c15057211 */ /* 0x000fe200030f0eff */
[----:B-1----:R-:W-:Y:S01]  /*3f860*/  IMAD R21, R16, 0x2, R21 ;  /* 0x0000000210157824 */ /* 0x002fe200078e0215 */
[----:B------:R-:W-:Y:S01]  /*3f870*/  PRMT R23, R6, 0x7773, RZ ;  /* 0x0000777306177816 */ /* 0x000fe200000000ff */
[----:B------:R1:W-:Y:S02]  /*3f880*/  @P3 STG.E.U8 desc[UR10][R12.64], R25 ;  /* 0x000000190c003986 */ /* 0x0003e4000c10110a */
[----:B------:R-:W-:Y:S01]  /*3f890*/  IMAD R17, R17, 0x2, R21 ;  /* 0x0000000211117824 */ /* 0x000fe200078e0215 */
[----:B------:R-:W-:-:S03]  /*3f8a0*/  PRMT R27, R9, 0x7773, RZ ;  /* 0x00007773091b7816 */ /* 0x000fc600000000ff */
[----:B0-----:R-:W-:Y:S01]  /*3f8b0*/  IMAD R9, R14, 0x2, R17 ;  /* 0x000000020e097824 */ /* 0x001fe200078e0211 */
[----:B-----5:R-:W-:Y:S02]  /*3f8c0*/  PRMT R19, R7, 0x7773, RZ ;  /* 0x0000777307137816 */ /* 0x020fe400000000ff */
[----:B-1----:R-:W-:Y:S01]  /*3f8d0*/  PRMT R13, R11, 0x7773, RZ ;  /* 0x000077730b0d7816 */ /* 0x002fe200000000ff */
[----:B---3--:R-:W-:Y:S01]  /*3f8e0*/  IMAD R11, R18, 0x2, R9 ;  /* 0x00000002120b7824 */ /* 0x008fe200078e0209 */
[C---:B------:R-:W-:Y:S02]  /*3f8f0*/  IADD3 R2, P6, R17.reuse, R0, RZ ;  /* 0x0000000011027210 */ /* 0x040fe40007fde0ff */
[----:B------:R-:W-:Y:S02]  /*3f900*/  PRMT R25, R10, 0x7773, RZ ;  /* 0x000077730a197816 */ /* 0x000fe400000000ff */
[----:B------:R-:W-:Y:S01]  /*3f910*/  LEA.HI.X.SX32 R3, R17, R28, 0x1, P6 ;  /* 0x0000001c11037211 */ /* 0x000fe200030f0eff */
[----:B------:R-:W-:Y:S01]  /*3f920*/  IMAD R15, R15, 0x2, R11 ;  /* 0x000000020f0f7824 */ /* 0x000fe200078e020b */
[----:B--2---:R-:W-:Y:S01]  /*3f930*/  ISETP.LT.AND P2, PT, R29, UR4, !P0 ;  /* 0x000000041d007c0c */ /* 0x004fe2000c741270 */
[----:B------:R-:W-:-:S02]  /*3f940*/  ULDC UR4, c[0x0][0x22c] ;  /* 0x00008b0000047ab9 */ /* 0x000fc40000000800 */
[----:B------:R-:W-:Y:S01]  /*3f950*/  ISETP.LT.AND P4, PT, R26, UR4, !P0 ;  /* 0x000000041a007c0c */ /* 0x000fe2000c781270 */
[----:B------:R-:W-:Y:S02]  /*3f960*/  ULDC UR4, c[0x0][0x22c] ;  /* 0x00008b0000047ab9 */ /* 0x000fe40000000800 */
[----:B------:R-:W-:Y:S01]  /*3f970*/  ISETP.LT.AND P5, PT, R24, UR4, !P0 ;  /* 0x0000000418007c0c */ /* 0x000fe2000c7a1270 */
[----:B------:R-:W-:Y:S02]  /*3f980*/  ULDC UR4, c[0x0][0x22c] ;  /* 0x00008b0000047ab9 */ /* 0x000fe40000000800 */
[----:B----4-:R-:W-:Y:S01]  /*3f990*/  ISETP.LT.AND P3, PT, R22, UR4, !P0 ;  /* 0x0000000416007c0c */ /* 0x010fe2000c761270 */
[----:B------:R-:W-:-:S03]  /*3f9a0*/  ULDC UR4, c[0x0][0x22c] ;  /* 0x00008b0000047ab9 */ /* 0x000fc60000000800 */
[----:B------:R0:W-:Y:S01]  /*3f9b0*/  @P2 STG.E.U8 desc[UR10][R4.64], R23 ;  /* 0x0000001704002986 */ /* 0x0001e2000c10110a */
[C---:B------:R-:W-:Y:S02]  /*3f9c0*/  IADD3 R6, P2, R21.reuse, R0, RZ ;  /* 0x0000000015067210 */ /* 0x040fe40007f5e0ff */
[----:B------:R-:W-:Y:S02]  /*3f9d0*/  ISETP.LT.AND P0, PT, R20, UR4, !P0 ;  /* 0x0000000414007c0c */ /* 0x000fe4000c701270 */
[----:B------:R-:W-:Y:S02]  /*3f9e0*/  LEA.HI.X.SX32 R7, R21, R28, 0x1, P2 ;  /* 0x0000001c15077211 */ /* 0x000fe400010f0eff */
[----:B------:R-:W-:-:S03]  /*3f9f0*/  PRMT R29, R8, 0x7773, RZ ;  /* 0x00007773081d7816 */ /* 0x000fc600000000ff */
[----:B------:R1:W-:Y:S01]  /*3fa00*/  @P4 STG.E.U8 desc[UR10][R6.64], R19 ;  /* 0x0000001306004986 */ /* 0x0003e2000c10110a */
[-C--:B------:R-:W-:Y:S02]  /*3fa10*/  IADD3 R8, P4, R11, R0.reuse, RZ ;  /* 0x000000000b087210 */ /* 0x080fe40007f9e0ff */
[----:B0-----:R-:W-:-:S04]  /*3fa20*/  IADD3 R4, P2, R9, R0, RZ ;  /* 0x0000000009047210 */ /* 0x001fc80007f5e0ff */
[-C--:B------:R-:W-:Y:S02]  /*3fa30*/  LEA.HI.X.SX32 R5, R9, R28.reuse, 0x1, P2 ;  /* 0x0000001c09057211 */ /* 0x080fe400010f0eff */
[----:B------:R-:W-:Y:S01]  /*3fa40*/  LEA.HI.X.SX32 R9, R11, R28, 0x1, P4 ;  /* 0x0000001c0b097211 */ /* 0x000fe200020f0eff */
[----:B------:R1:W-:Y:S01]  /*3fa50*/  @P5 STG.E.U8 desc[UR10][R2.64], R29 ;  /* 0x0000001d02005986 */ /* 0x0003e2000c10110a */
[----:B------:R-:W-:-:S03]  /*3fa60*/  IADD3 R10, P2, R15, R0, RZ ;  /* 0x000000000f0a7210 */ /* 0x000fc60007f5e0ff */
[----:B------:R1:W-:Y:S01]  /*3fa70*/  @P3 STG.E.U8 desc[UR10][R4.64], R27 ;  /* 0x0000001b04003986 */ /* 0x0003e2000c10110a */
[----:B------:R-:W-:-:S03]  /*3fa80*/  LEA.HI.X.SX32 R11, R15, R28, 0x1, P2 ;  /* 0x0000001c0f0b7211 */ /* 0x000fc600010f0eff */
[----:B------:R1:W-:Y:S01]  /*3fa90*/  @P0 STG.E.U8 desc[UR10][R8.64], R25 ;  /* 0x0000001908000986 */ /* 0x0003e2000c10110a */
[----:B------:R-:W-:Y:S05]  /*3faa0*/  @!P1 EXIT ;  /* 0x000000000000994d */ /* 0x000fea0003800000 */
[----:B------:R-:W-:Y:S01]  /*3fab0*/  STG.E.U8 desc[UR10][R10.64], R13 ;  /* 0x0000000d0a007986 */ /* 0x000fe2000c10110a */
[----:B------:R-:W-:Y:S05]  /*3fac0*/  EXIT ;  /* 0x000000000000794d */ /* 0x000fea0003800000 */
.L_x_3:
[----:B------:R-:W-:-:S00]  /*3fad0*/  BRA `(.L_x_3) ;  /* 0xfffffffc00fc7947 */ /* 0x000fc0000383ffff */
[----:B------:R-:W-:-:S00]  /*3fae0*/  NOP ;  /* 0x0000000000007918 */ /* 0x000fc00000000000 */
        /* <DEDUP_REMOVED lines=9> */
.L_x_4:


//--------------------- .nv.shared.matmul_kernel  --------------------------
	.section	.nv.shared.matmul_kernel,"aw",@nobits
	.sectionflags	@""
	.align	16
	.zero		1024


//--------------------- .nv.shared.reserved.0     --------------------------
	.section	.nv.shared.reserved.0,"aw",@nobits
	.weak		__nv_reservedSMEM_offset_0_alias
	.size		__nv_reservedSMEM_offset_0_alias, 0, 0
	.other		__nv_reservedSMEM_offset_0_alias,@"STO_CUDA_RESERVED_SHARED STV_DEFAULT"
__nv_reservedSMEM_offset_0_alias:
	.zero		0


//--------------------- .nv.constant0.matmul_kernel --------------------------
	.section	.nv.constant0.matmul_kernel,"a",@progbits
	.sectionflags	@""
	.align	4
.nv.constant0.matmul_kernel:
	.zero		608


//--------------------- SYMBOLS --------------------------

	.type		.nv.reservedSmem.offset0,@object
	.size		.nv.reservedSmem.offset0,0x4
